// auto-generated by cutlass_sweep.gemm — config: {"arch": "sm_100", "cluster_m": 8, "cluster_n": 1, "dtype": "mxfp8_e5m2", "dtype_b": "mxfp8_e5m2", "layout": "nt", "stages": 0, "tile_k": 128, "tile_m": 128, "tile_n": 64}
#include "cutlass/cutlass.h"
#include "cutlass/gemm/collective/collective_builder.hpp"
#include "cutlass/gemm/device/gemm_universal_adapter.h"
#include "cutlass/gemm/kernel/gemm_universal.hpp"
#include "cutlass/epilogue/collective/collective_builder.hpp"

using ElemA = cutlass::mx_float8_t<cutlass::float_e5m2_t>;
using ElemB = cutlass::mx_float8_t<cutlass::float_e5m2_t>;
using ElemCD = cutlass::bfloat16_t;
using Acc  = float;
using TileShape    = cute::Shape<cute::_128, cute::_64, cute::_128>;
using ClusterShape = cute::Shape<cute::_8, cute::_1, cute::_1>;

using CollectiveEpilogue = typename cutlass::epilogue::collective::CollectiveBuilder<
    cutlass::arch::Sm100, cutlass::arch::OpClassTensorOp,
    TileShape, ClusterShape,
    cutlass::epilogue::collective::EpilogueTileAuto,
    Acc, Acc,
    ElemCD, cutlass::layout::RowMajor, 128 / cutlass::sizeof_bits<ElemCD>::value,
    ElemCD, cutlass::layout::RowMajor, 128 / cutlass::sizeof_bits<ElemCD>::value,
    cutlass::epilogue::collective::EpilogueScheduleAuto
  >::CollectiveOp;

using CollectiveMainloop = typename cutlass::gemm::collective::CollectiveBuilder<
    cutlass::arch::Sm100, cutlass::arch::OpClassBlockScaledTensorOp,
    ElemA, cutlass::layout::RowMajor, 32,
    ElemB, cutlass::layout::ColumnMajor, 32,
    Acc,
    TileShape, ClusterShape,
    cutlass::gemm::collective::StageCountAutoCarveout<static_cast<int>(sizeof(typename CollectiveEpilogue::SharedStorage))>,
    cutlass::gemm::collective::KernelScheduleAuto
  >::CollectiveOp;

using GemmKernel = cutlass::gemm::kernel::GemmUniversal<
    cute::Shape<int,int,int,int>,
    CollectiveMainloop,
    CollectiveEpilogue
>;
using Gemm = cutlass::gemm::device::GemmUniversalAdapter<GemmKernel>;

// Force the device kernel symbol into the cubin without needing a host main.
auto* _anchor = &cutlass::device_kernel<GemmKernel>;


// ===== COMPILED SASS (sm_100a) =====

	.target	sm_100a

	.elftype	@"ET_EXEC"


//--------------------- .note.nv.tkinfo           --------------------------
	.section	.note.nv.tkinfo,"",@"SHT_NOTE"
	.sectionflags	@"SHF_NOTE_NV_TKINFO"
	.tkinfo
        /*0018*/ 	.word	0x00000002
        /*0030*/ 	.string	""
        /*0030*/ 	.string	"ptxas"
        /*0030*/ 	.string	"Cuda compilation tools, release 13.0, V13.0.88"
        /*0030*/ 	.string	"Build cuda_13.0.r13.0/compiler.36424714_0"
        /*0030*/ 	.string	"-arch sm_100a -m 64 "



//--------------------- .note.nv.cuinfo           --------------------------
	.section	.note.nv.cuinfo,"",@"SHT_NOTE"
	.sectionflags	@"SHF_NOTE_NV_CUINFO"
        /*0018*/ 	.short	0x0002
        /*001a*/ 	.short	0x0064
        /*001c*/ 	.short	0x0082
	.zero		2


//--------------------- .nv.info                  --------------------------
	.section	.nv.info,"",@"SHT_CUDA_INFO"
	.align	4


	//----- nvinfo : EIATTR_REGCOUNT
	.align		4
        /*0000*/ 	.byte	0x04, 0x2f
        /*0002*/ 	.short	(.L_19 - .L_18)
	.align		4
.L_18:
        /*0004*/ 	.word	index@(_ZN7cutlass13device_kernelINS_4gemm6kernel13GemmUniversalIN4cute5tupleIJiiiiEEENS1_10collective13CollectiveMmaINS1_46MainloopSm100TmaUmmaWarpSpecializedBlockScaledILi8ELi2ELi2ENS5_IJNS4_1CILi8EEENSA_ILi1EEESC_EEEEENS5_IJNSA_ILi128EEENSA_ILi64EEESF_EEENS5_IJNS_12float_e5m2_tENS_13float_ue8m0_tEEEENS5_IJNS5_IJlSC_lEEENS4_6LayoutINS5_IJNS5_IJNS5_IJNSA_ILi32EEENSA_ILi4EEEEEEiEEESQ_NS5_IJSC_iEEEEEENS5_IJNS5_IJNS5_IJNSA_ILi16EEESO_EEEiEEENS5_IJNS5_IJNSA_ILi0EEESC_EEENSA_ILi512EEEEEENS5_IJSW_iEEEEEEEEEEESK_S13_NS4_8TiledMMAINS4_8MMA_AtomIJNS4_21SM100_MMA_MXF8F6F4_SSISI_SI_fSJ_Li128ELi64ELNS4_4UMMA5MajorE0ELS18_0ELNS17_7ScaleInE0ELS19_0EEEEEENSM_INS5_IJSC_SC_SC_EEENS5_IJSW_SW_SW_EEEEENS5_IJNS4_10UnderscoreES1F_S1F_EEEEENS5_IJNS4_13SM90_TMA_LOADES1I_EEENS5_IJNS4_14ComposedLayoutINS4_7SwizzleILi3ELi4ELi3EEENS4_18smem_ptr_flag_bitsILi8EEENSM_INS5_IJSB_SF_EEENS5_IJSF_SC_EEEEEEENSM_INS5_IJNS5_IJNS5_IJSP_SC_EEENS5_IJSN_SC_EEEEEESC_NS5_IJSO_SC_EEEEEENS5_IJNS5_IJNS5_IJSU_SY_EEESX_EEESW_NS5_IJSC_SY_EEEEEEEEEEEvNS4_8identityENS5_IJNS4_23SM90_TMA_LOAD_MULTICASTES25_EEES23_vS24_EENS_8epilogue10collective18CollectiveEpilogueINS28_23Sm100TmaWarpSpecializedILi3ELi2ELi16ELb1ELb0EEEJNS5_IJSG_SG_SF_EEENS5_IJNSM_ISG_SC_EENSM_INS5_IJST_NSA_ILi2EEEEEENS5_IJSC_SN_EEEEEEEENS_10bfloat16_tESL_S2K_SL_NS28_6fusion15FusionCallbacksIS2C_NS2L_17LinearCombinationIS2K_fS2K_fLNS_15FloatRoundStyleE2EEES2D_S2J_JEEENS4_5SM1004TMEM4LOAD26SM100_TMEM_LOAD_32dp32b16xES1I_NS1K_INS1L_ILi1ELi4ELi3EEENS1N_ILi16EEENSM_INS5_IJSB_ST_EEENS5_IJST_SC_EEEEEEENS4_39AutoVectorizingCopyWithAssumedAlignmentILi128EEENS4_14SM90_TMA_STOREES30_S32_S32_EEEvvEEEEvNT_6ParamsE)
        /*0008*/ 	.word	0x00000074


	//----- nvinfo : EIATTR_FRAME_SIZE
	.align		4
.L_19:
        /*000c*/ 	.byte	0x04, 0x11
        /*000e*/ 	.short	(.L_21 - .L_20)
	.align		4
.L_20:
        /*0010*/ 	.word	index@($__internal_2_$__cuda_sm10x_tcgen05_guardrail_trap_unallocated_columns_being_dealloced)
        /*0014*/ 	.word	0x00000000


	//----- nvinfo : EIATTR_FRAME_SIZE
	.align		4
.L_21:
        /*0018*/ 	.byte	0x04, 0x11
        /*001a*/ 	.short	(.L_23 - .L_22)
	.align		4
.L_22:
        /*001c*/ 	.word	index@($__internal_1_$__cuda_sm10x_tcgen05_guardrail_trap_phase_invalid_during_alloc)
        /*0020*/ 	.word	0x00000000


	//----- nvinfo : EIATTR_FRAME_SIZE
	.align		4
.L_23:
        /*0024*/ 	.byte	0x04, 0x11
        /*0026*/ 	.short	(.L_25 - .L_24)
	.align		4
.L_24:
        /*0028*/ 	.word	index@($__internal_0_$__cuda_sm10x_tcgen05_guardrail_trap_col_being_dealloced_not_returned_by_alloc)
        /*002c*/ 	.word	0x00000000


	//----- nvinfo : EIATTR_FRAME_SIZE
	.align		4
.L_25:
        /*0030*/ 	.byte	0x04, 0x11
        /*0032*/ 	.short	(.L_27 - .L_26)
	.align		4
.L_26:
        /*0034*/ 	.word	index@(_ZN7cutlass13device_kernelINS_4gemm6kernel13GemmUniversalIN4cute5tupleIJiiiiEEENS1_10collective13CollectiveMmaINS1_46MainloopSm100TmaUmmaWarpSpecializedBlockScaledILi8ELi2ELi2ENS5_IJNS4_1CILi8EEENSA_ILi1EEESC_EEEEENS5_IJNSA_ILi128EEENSA_ILi64EEESF_EEENS5_IJNS_12float_e5m2_tENS_13float_ue8m0_tEEEENS5_IJNS5_IJlSC_lEEENS4_6LayoutINS5_IJNS5_IJNS5_IJNSA_ILi32EEENSA_ILi4EEEEEEiEEESQ_NS5_IJSC_iEEEEEENS5_IJNS5_IJNS5_IJNSA_ILi16EEESO_EEEiEEENS5_IJNS5_IJNSA_ILi0EEESC_EEENSA_ILi512EEEEEENS5_IJSW_iEEEEEEEEEEESK_S13_NS4_8TiledMMAINS4_8MMA_AtomIJNS4_21SM100_MMA_MXF8F6F4_SSISI_SI_fSJ_Li128ELi64ELNS4_4UMMA5MajorE0ELS18_0ELNS17_7ScaleInE0ELS19_0EEEEEENSM_INS5_IJSC_SC_SC_EEENS5_IJSW_SW_SW_EEEEENS5_IJNS4_10UnderscoreES1F_S1F_EEEEENS5_IJNS4_13SM90_TMA_LOADES1I_EEENS5_IJNS4_14ComposedLayoutINS4_7SwizzleILi3ELi4ELi3EEENS4_18smem_ptr_flag_bitsILi8EEENSM_INS5_IJSB_SF_EEENS5_IJSF_SC_EEEEEEENSM_INS5_IJNS5_IJNS5_IJSP_SC_EEENS5_IJSN_SC_EEEEEESC_NS5_IJSO_SC_EEEEEENS5_IJNS5_IJNS5_IJSU_SY_EEESX_EEESW_NS5_IJSC_SY_EEEEEEEEEEEvNS4_8identityENS5_IJNS4_23SM90_TMA_LOAD_MULTICASTES25_EEES23_vS24_EENS_8epilogue10collective18CollectiveEpilogueINS28_23Sm100TmaWarpSpecializedILi3ELi2ELi16ELb1ELb0EEEJNS5_IJSG_SG_SF_EEENS5_IJNSM_ISG_SC_EENSM_INS5_IJST_NSA_ILi2EEEEEENS5_IJSC_SN_EEEEEEEENS_10bfloat16_tESL_S2K_SL_NS28_6fusion15FusionCallbacksIS2C_NS2L_17LinearCombinationIS2K_fS2K_fLNS_15FloatRoundStyleE2EEES2D_S2J_JEEENS4_5SM1004TMEM4LOAD26SM100_TMEM_LOAD_32dp32b16xES1I_NS1K_INS1L_ILi1ELi4ELi3EEENS1N_ILi16EEENSM_INS5_IJSB_ST_EEENS5_IJST_SC_EEEEEEENS4_39AutoVectorizingCopyWithAssumedAlignmentILi128EEENS4_14SM90_TMA_STOREES30_S32_S32_EEEvvEEEEvNT_6ParamsE)
        /*0038*/ 	.word	0x00000000


	//----- nvinfo : EIATTR_MIN_STACK_SIZE
	.align		4
.L_27:
        /*003c*/ 	.byte	0x04, 0x12
        /*003e*/ 	.short	(.L_29 - .L_28)
	.align		4
.L_28:
        /*0040*/ 	.word	index@(_ZN7cutlass13device_kernelINS_4gemm6kernel13GemmUniversalIN4cute5tupleIJiiiiEEENS1_10collective13CollectiveMmaINS1_46MainloopSm100TmaUmmaWarpSpecializedBlockScaledILi8ELi2ELi2ENS5_IJNS4_1CILi8EEENSA_ILi1EEESC_EEEEENS5_IJNSA_ILi128EEENSA_ILi64EEESF_EEENS5_IJNS_12float_e5m2_tENS_13float_ue8m0_tEEEENS5_IJNS5_IJlSC_lEEENS4_6LayoutINS5_IJNS5_IJNS5_IJNSA_ILi32EEENSA_ILi4EEEEEEiEEESQ_NS5_IJSC_iEEEEEENS5_IJNS5_IJNS5_IJNSA_ILi16EEESO_EEEiEEENS5_IJNS5_IJNSA_ILi0EEESC_EEENSA_ILi512EEEEEENS5_IJSW_iEEEEEEEEEEESK_S13_NS4_8TiledMMAINS4_8MMA_AtomIJNS4_21SM100_MMA_MXF8F6F4_SSISI_SI_fSJ_Li128ELi64ELNS4_4UMMA5MajorE0ELS18_0ELNS17_7ScaleInE0ELS19_0EEEEEENSM_INS5_IJSC_SC_SC_EEENS5_IJSW_SW_SW_EEEEENS5_IJNS4_10UnderscoreES1F_S1F_EEEEENS5_IJNS4_13SM90_TMA_LOADES1I_EEENS5_IJNS4_14ComposedLayoutINS4_7SwizzleILi3ELi4ELi3EEENS4_18smem_ptr_flag_bitsILi8EEENSM_INS5_IJSB_SF_EEENS5_IJSF_SC_EEEEEEENSM_INS5_IJNS5_IJNS5_IJSP_SC_EEENS5_IJSN_SC_EEEEEESC_NS5_IJSO_SC_EEEEEENS5_IJNS5_IJNS5_IJSU_SY_EEESX_EEESW_NS5_IJSC_SY_EEEEEEEEEEEvNS4_8identityENS5_IJNS4_23SM90_TMA_LOAD_MULTICASTES25_EEES23_vS24_EENS_8epilogue10collective18CollectiveEpilogueINS28_23Sm100TmaWarpSpecializedILi3ELi2ELi16ELb1ELb0EEEJNS5_IJSG_SG_SF_EEENS5_IJNSM_ISG_SC_EENSM_INS5_IJST_NSA_ILi2EEEEEENS5_IJSC_SN_EEEEEEEENS_10bfloat16_tESL_S2K_SL_NS28_6fusion15FusionCallbacksIS2C_NS2L_17LinearCombinationIS2K_fS2K_fLNS_15FloatRoundStyleE2EEES2D_S2J_JEEENS4_5SM1004TMEM4LOAD26SM100_TMEM_LOAD_32dp32b16xES1I_NS1K_INS1L_ILi1ELi4ELi3EEENS1N_ILi16EEENSM_INS5_IJSB_ST_EEENS5_IJST_SC_EEEEEEENS4_39AutoVectorizingCopyWithAssumedAlignmentILi128EEENS4_14SM90_TMA_STOREES30_S32_S32_EEEvvEEEEvNT_6ParamsE)
        /*0044*/ 	.word	0x00000000
.L_29:


//--------------------- .nv.compat                --------------------------
	.section	.nv.compat,"",@"SHT_CUDA_COMPAT_INFO"
	.align	4
        /*0000*/ 	.byte	0x02, 0x09, 0x01, 0x00, 0x02, 0x02, 0x02, 0x00, 0x02, 0x05, 0x05, 0x00, 0x03, 0x07, 0x01, 0x01
        /*0010*/ 	.byte	0x02, 0x03, 0x01, 0x00, 0x02, 0x06, 0x01, 0x00, 0x04, 0x0b, 0x08, 0x00, 0x09, 0x00, 0x00, 0x00
        /*0020*/ 	.byte	0x00, 0x00, 0x00, 0x00


//--------------------- .nv.info._ZN7cutlass13device_kernelINS_4gemm6kernel13GemmUniversalIN4cute5tupleIJiiiiEEENS1_10collective13CollectiveMmaINS1_46MainloopSm100TmaUmmaWarpSpecializedBlockScaledILi8ELi2ELi2ENS5_IJNS4_1CILi8EEENSA_ILi1EEESC_EEEEENS5_IJNSA_ILi128EEENSA_ILi64EEESF_EEENS5_IJNS_12float_e5m2_tENS_13float_ue8m0_tEEEENS5_IJNS5_IJlSC_lEEENS4_6LayoutINS5_IJNS5_IJNS5_IJNSA_ILi32EEENSA_ILi4EEEEEEiEEESQ_NS5_IJSC_iEEEEEENS5_IJNS5_IJNS5_IJNSA_ILi16EEESO_EEEiEEENS5_IJNS5_IJNSA_ILi0EEESC_EEENSA_ILi512EEEEEENS5_IJSW_iEEEEEEEEEEESK_S13_NS4_8TiledMMAINS4_8MMA_AtomIJNS4_21SM100_MMA_MXF8F6F4_SSISI_SI_fSJ_Li128ELi64ELNS4_4UMMA5MajorE0ELS18_0ELNS17_7ScaleInE0ELS19_0EEEEEENSM_INS5_IJSC_SC_SC_EEENS5_IJSW_SW_SW_EEEEENS5_IJNS4_10UnderscoreES1F_S1F_EEEEENS5_IJNS4_13SM90_TMA_LOADES1I_EEENS5_IJNS4_14ComposedLayoutINS4_7SwizzleILi3ELi4ELi3EEENS4_18smem_ptr_flag_bitsILi8EEENSM_INS5_IJSB_SF_EEENS5_IJSF_SC_EEEEEEENSM_INS5_IJNS5_IJNS5_IJSP_SC_EEENS5_IJSN_SC_EEEEEESC_NS5_IJSO_SC_EEEEEENS5_IJNS5_IJNS5_IJSU_SY_EEESX_EEESW_NS5_IJSC_SY_EEEEEEEEEEEvNS4_8identityENS5_IJNS4_23SM90_TMA_LOAD_MULTICASTES25_EEES23_vS24_EENS_8epilogue10collective18CollectiveEpilogueINS28_23Sm100TmaWarpSpecializedILi3ELi2ELi16ELb1ELb0EEEJNS5_IJSG_SG_SF_EEENS5_IJNSM_ISG_SC_EENSM_INS5_IJST_NSA_ILi2EEEEEENS5_IJSC_SN_EEEEEEEENS_10bfloat16_tESL_S2K_SL_NS28_6fusion15FusionCallbacksIS2C_NS2L_17LinearCombinationIS2K_fS2K_fLNS_15FloatRoundStyleE2EEES2D_S2J_JEEENS4_5SM1004TMEM4LOAD26SM100_TMEM_LOAD_32dp32b16xES1I_NS1K_INS1L_ILi1ELi4ELi3EEENS1N_ILi16EEENSM_INS5_IJSB_ST_EEENS5_IJST_SC_EEEEEEENS4_39AutoVectorizingCopyWithAssumedAlignmentILi128EEENS4_14SM90_TMA_STOREES30_S32_S32_EEEvvEEEEvNT_6ParamsE --------------------------
	.section	.nv.info._ZN7cutlass13device_kernelINS_4gemm6kernel13GemmUniversalIN4cute5tupleIJiiiiEEENS1_10collective13CollectiveMmaINS1_46MainloopSm100TmaUmmaWarpSpecializedBlockScaledILi8ELi2ELi2ENS5_IJNS4_1CILi8EEENSA_ILi1EEESC_EEEEENS5_IJNSA_ILi128EEENSA_ILi64EEESF_EEENS5_IJNS_12float_e5m2_tENS_13float_ue8m0_tEEEENS5_IJNS5_IJlSC_lEEENS4_6LayoutINS5_IJNS5_IJNS5_IJNSA_ILi32EEENSA_ILi4EEEEEEiEEESQ_NS5_IJSC_iEEEEEENS5_IJNS5_IJNS5_IJNSA_ILi16EEESO_EEEiEEENS5_IJNS5_IJNSA_ILi0EEESC_EEENSA_ILi512EEEEEENS5_IJSW_iEEEEEEEEEEESK_S13_NS4_8TiledMMAINS4_8MMA_AtomIJNS4_21SM100_MMA_MXF8F6F4_SSISI_SI_fSJ_Li128ELi64ELNS4_4UMMA5MajorE0ELS18_0ELNS17_7ScaleInE0ELS19_0EEEEEENSM_INS5_IJSC_SC_SC_EEENS5_IJSW_SW_SW_EEEEENS5_IJNS4_10UnderscoreES1F_S1F_EEEEENS5_IJNS4_13SM90_TMA_LOADES1I_EEENS5_IJNS4_14ComposedLayoutINS4_7SwizzleILi3ELi4ELi3EEENS4_18smem_ptr_flag_bitsILi8EEENSM_INS5_IJSB_SF_EEENS5_IJSF_SC_EEEEEEENSM_INS5_IJNS5_IJNS5_IJSP_SC_EEENS5_IJSN_SC_EEEEEESC_NS5_IJSO_SC_EEEEEENS5_IJNS5_IJNS5_IJSU_SY_EEESX_EEESW_NS5_IJSC_SY_EEEEEEEEEEEvNS4_8identityENS5_IJNS4_23SM90_TMA_LOAD_MULTICASTES25_EEES23_vS24_EENS_8epilogue10collective18CollectiveEpilogueINS28_23Sm100TmaWarpSpecializedILi3ELi2ELi16ELb1ELb0EEEJNS5_IJSG_SG_SF_EEENS5_IJNSM_ISG_SC_EENSM_INS5_IJST_NSA_ILi2EEEEEENS5_IJSC_SN_EEEEEEEENS_10bfloat16_tESL_S2K_SL_NS28_6fusion15FusionCallbacksIS2C_NS2L_17LinearCombinationIS2K_fS2K_fLNS_15FloatRoundStyleE2EEES2D_S2J_JEEENS4_5SM1004TMEM4LOAD26SM100_TMEM_LOAD_32dp32b16xES1I_NS1K_INS1L_ILi1ELi4ELi3EEENS1N_ILi16EEENSM_INS5_IJSB_ST_EEENS5_IJST_SC_EEEEEEENS4_39AutoVectorizingCopyWithAssumedAlignmentILi128EEENS4_14SM90_TMA_STOREES30_S32_S32_EEEvvEEEEvNT_6ParamsE,"",@"SHT_CUDA_INFO"
	.sectionflags	@""
	.align	4


	//----- nvinfo : EIATTR_CUDA_API_VERSION
	.align		4
        /*0000*/ 	.byte	0x04, 0x37
        /*0002*/ 	.short	(.L_31 - .L_30)
.L_30:
        /*0004*/ 	.word	0x00000082


	//----- nvinfo : EIATTR_KPARAM_INFO
	.align		4
.L_31:
        /*0008*/ 	.byte	0x04, 0x17
        /*000a*/ 	.short	(.L_33 - .L_32)
.L_32:
        /*000c*/ 	.word	0x00000000
        /*0010*/ 	.short	0x0000
        /*0012*/ 	.short	0x0000
        /*0014*/ 	.byte	0x00, 0xf0, 0x01, 0x30


	//----- nvinfo : EIATTR_AT_ENTRY_FRAGMENTS
	.align		4
.L_33:
        /*0018*/ 	.byte	0x04, 0x4f
        /*001a*/ 	.short	(.L_35 - .L_34)


	//   ....[0]....
.L_34:
        /*001c*/ 	.word	0x00000006


	//----- nvinfo : EIATTR_RESERVED_SMEM_USED
	.align		4
.L_35:
        /*0020*/ 	.byte	0x01, 0x41
	.zero		2


	//----- nvinfo : EIATTR_SPARSE_MMA_MASK
	.align		4
        /*0024*/ 	.byte	0x03, 0x50
        /*0026*/ 	.short	0x0000


	//----- nvinfo : EIATTR_TCGEN05_1CTA_USED
	.align		4
        /*0028*/ 	.byte	0x01, 0x51
	.zero		2


	//----- nvinfo : EIATTR_MAXREG_COUNT
	.align		4
        /*002c*/ 	.byte	0x03, 0x1b
        /*002e*/ 	.short	0x00ff


	//----- nvinfo : EIATTR_NUM_BARRIERS
	.align		4
        /*0030*/ 	.byte	0x02, 0x4c
        /*0032*/ 	.byte	0x07
	.zero		1


	//----- nvinfo : EIATTR_EXTERNS
	.align		4
        /*0034*/ 	.byte	0x04, 0x0f
        /*0036*/ 	.short	(.L_37 - .L_36)


	//   ....[0]....
	.align		4
.L_36:
        /*0038*/ 	.word	index@(__assertfail)


	//----- nvinfo : EIATTR_MERCURY_ISA_VERSION
	.align		4
.L_37:
        /*003c*/ 	.byte	0x03, 0x5f
        /*003e*/ 	.short	0x0101


	//----- nvinfo : EIATTR_INT_WARP_WIDE_INSTR_OFFSETS
	.align		4
        /*0040*/ 	.byte	0x04, 0x31
        /*0042*/ 	.short	(.L_39 - .L_38)


	//   ....[0]....
.L_38:
        /*0044*/ 	.word	0x00004aa0


	//   ....[1]....
        /*0048*/ 	.word	0x00004ad0


	//   ....[2]....
        /*004c*/ 	.word	0x00004af0


	//   ....[3]....
        /*0050*/ 	.word	0x00005670


	//   ....[4]....
        /*0054*/ 	.word	0x000057c0


	//   ....[5]....
        /*0058*/ 	.word	0x00005870


	//   ....[6]....
        /*005c*/ 	.word	0x000058d0


	//   ....[7]....
        /*0060*/ 	.word	0x00005a10


	//   ....[8]....
        /*0064*/ 	.word	0x00005af0


	//   ....[9]....
        /*0068*/ 	.word	0x00005b50


	//   ....[10]....
        /*006c*/ 	.word	0x00005cc0


	//   ....[11]....
        /*0070*/ 	.word	0x00005d80


	//   ....[12]....
        /*0074*/ 	.word	0x00005e40


	//   ....[13]....
        /*0078*/ 	.word	0x00005f90


	//   ....[14]....
        /*007c*/ 	.word	0x00006040


	//----- nvinfo : EIATTR_COOP_GROUP_MASK_REGIDS
	.align		4
.L_39:
        /*0080*/ 	.byte	0x04, 0x29
        /*0082*/ 	.short	(.L_41 - .L_40)


	//   ....[0]....
.L_40:
        /*0084*/ 	.word	0xffffffff


	//   ....[1]....
        /*0088*/ 	.word	0xffffffff


	//   ....[2]....
        /*008c*/ 	.word	0xffffffff


	//   ....[3]....
        /*0090*/ 	.word	0xffffffff


	//   ....[4]....
        /*0094*/ 	.word	0xffffffff


	//   ....[5]....
        /*0098*/ 	.word	0xffffffff


	//   ....[6]....
        /*009c*/ 	.word	0xffffffff


	//   ....[7]....
        /*00a0*/ 	.word	0xffffffff


	//   ....[8]....
        /*00a4*/ 	.word	0xffffffff


	//   ....[9]....
        /*00a8*/ 	.word	0xffffffff


	//   ....[10]....
        /*00ac*/ 	.word	0xffffffff


	//   ....[11]....
        /*00b0*/ 	.word	0xffffffff


	//   ....[12]....
        /*00b4*/ 	.word	0xffffffff


	//   ....[13]....
        /*00b8*/ 	.word	0xffffffff


	//----- nvinfo : EIATTR_COOP_GROUP_INSTR_OFFSETS
	.align		4
.L_41:
        /*00bc*/ 	.byte	0x04, 0x28
        /*00be*/ 	.short	(.L_43 - .L_42)


	//   ....[0]....
.L_42:
        /*00c0*/ 	.word	0x00000080


	//   ....[1]....
        /*00c4*/ 	.word	0x00000550


	//   ....[2]....
        /*00c8*/ 	.word	0x00000790


	//   ....[3]....
        /*00cc*/ 	.word	0x00000910


	//   ....[4]....
        /*00d0*/ 	.word	0x00000a10


	//   ....[5]....
        /*00d4*/ 	.word	0x00000b80


	//   ....[6]....
        /*00d8*/ 	.word	0x00000ce0


	//   ....[7]....
        /*00dc*/ 	.word	0x00000ea0


	//   ....[8]....
        /*00e0*/ 	.word	0x00002490


	//   ....[9]....
        /*00e4*/ 	.word	0x00003590


	//   ....[10]....
        /*00e8*/ 	.word	0x000037a0


	//   ....[11]....
        /*00ec*/ 	.word	0x000037d0


	//   ....[12]....
        /*00f0*/ 	.word	0x00004980


	//   ....[13]....
        /*00f4*/ 	.word	0x00004bb0


	//----- nvinfo : EIATTR_VRC_CTA_INIT_COUNT
	.align		4
.L_43:
        /*00f8*/ 	.byte	0x02, 0x4a
        /*00fa*/ 	.byte	0x80
	.zero		1


	//----- nvinfo : EIATTR_SYSCALL_OFFSETS
	.align		4
        /*00fc*/ 	.byte	0x04, 0x46
        /*00fe*/ 	.short	(.L_45 - .L_44)


	//   ....[0]....
.L_44:
        /*0100*/ 	.word	0x00006d30


	//   ....[1]....
        /*0104*/ 	.word	0x00006e20


	//   ....[2]....
        /*0108*/ 	.word	0x00007800


	//   ....[3]....
        /*010c*/ 	.word	0x00007970


	//   ....[4]....
        /*0110*/ 	.word	0x00008750


	//   ....[5]....
        /*0114*/ 	.word	0x000088c0


	//   ....[6]....
        /*0118*/ 	.word	0x00009730


	//   ....[7]....
        /*011c*/ 	.word	0x000098a0


	//   ....[8]....
        /*0120*/ 	.word	0x0000a6b0


	//   ....[9]....
        /*0124*/ 	.word	0x0000a820


	//----- nvinfo : EIATTR_MBARRIER_INSTR_OFFSETS
	.align		4
.L_45:
        /*0128*/ 	.byte	0x04, 0x39
        /*012a*/ 	.short	(.L_47 - .L_46)


	//   ....[0]....
.L_46:
        /*012c*/ 	.word	0x00000670
        /*0130*/ 	.word	0x000000ff
        /*0134*/ 	.word	0x00000000
        /*0138*/ 	.short	0x0100
        /*013a*/ 	.byte	0x04
	.zero		1


	//   ....[1]....
        /*013c*/ 	.word	0x00000680
        /*0140*/ 	.word	0x000000ff
        /*0144*/ 	.word	0x00000040
        /*0148*/ 	.short	0x0100
        /*014a*/ 	.byte	0x04
	.zero		1


	//   ....[2]....
        /*014c*/ 	.word	0x00000690
        /*0150*/ 	.word	0x000000ff
        /*0154*/ 	.word	0x00000008
        /*0158*/ 	.short	0x0100
        /*015a*/ 	.byte	0x04
	.zero		1


	//   ....[3]....
        /*015c*/ 	.word	0x000006a0
        /*0160*/ 	.word	0x000000ff
        /*0164*/ 	.word	0x00000048
        /*0168*/ 	.short	0x0100
        /*016a*/ 	.byte	0x04
	.zero		1


	//   ....[4]....
        /*016c*/ 	.word	0x000006b0
        /*0170*/ 	.word	0x000000ff
        /*0174*/ 	.word	0x00000010
        /*0178*/ 	.short	0x0100
        /*017a*/ 	.byte	0x04
	.zero		1


	//   ....[5]....
        /*017c*/ 	.word	0x000006c0
        /*0180*/ 	.word	0x000000ff
        /*0184*/ 	.word	0x00000050
        /*0188*/ 	.short	0x0100
        /*018a*/ 	.byte	0x04
	.zero		1


	//   ....[6]....
        /*018c*/ 	.word	0x000006d0
        /*0190*/ 	.word	0x000000ff
        /*0194*/ 	.word	0x00000018
        /*0198*/ 	.short	0x0100
        /*019a*/ 	.byte	0x04
	.zero		1


	//   ....[7]....
        /*019c*/ 	.word	0x000006e0
        /*01a0*/ 	.word	0x000000ff
        /*01a4*/ 	.word	0x00000058
        /*01a8*/ 	.short	0x0100
        /*01aa*/ 	.byte	0x04
	.zero		1


	//   ....[8]....
        /*01ac*/ 	.word	0x000006f0
        /*01b0*/ 	.word	0x000000ff
        /*01b4*/ 	.word	0x00000020
        /*01b8*/ 	.short	0x0100
        /*01ba*/ 	.byte	0x04
	.zero		1


	//   ....[9]....
        /*01bc*/ 	.word	0x00000700
        /*01c0*/ 	.word	0x000000ff
        /*01c4*/ 	.word	0x00000060
        /*01c8*/ 	.short	0x0100
        /*01ca*/ 	.byte	0x04
	.zero		1


	//   ....[10]....
        /*01cc*/ 	.word	0x00000710
        /*01d0*/ 	.word	0x000000ff
        /*01d4*/ 	.word	0x00000028
        /*01d8*/ 	.short	0x0100
        /*01da*/ 	.byte	0x04
	.zero		1


	//   ....[11]....
        /*01dc*/ 	.word	0x00000720
        /*01e0*/ 	.word	0x000000ff
        /*01e4*/ 	.word	0x00000068
        /*01e8*/ 	.short	0x0100
        /*01ea*/ 	.byte	0x04
	.zero		1


	//   ....[12]....
        /*01ec*/ 	.word	0x00000730
        /*01f0*/ 	.word	0x000000ff
        /*01f4*/ 	.word	0x00000030
        /*01f8*/ 	.short	0x0100
        /*01fa*/ 	.byte	0x04
	.zero		1


	//   ....[13]....
        /*01fc*/ 	.word	0x00000740
        /*0200*/ 	.word	0x000000ff
        /*0204*/ 	.word	0x00000070
        /*0208*/ 	.short	0x0100
        /*020a*/ 	.byte	0x04
	.zero		1


	//   ....[14]....
        /*020c*/ 	.word	0x00000750
        /*0210*/ 	.word	0x000000ff
        /*0214*/ 	.word	0x00000038
        /*0218*/ 	.short	0x0100
        /*021a*/ 	.byte	0x04
	.zero		1


	//   ....[15]....
        /*021c*/ 	.word	0x00000760
        /*0220*/ 	.word	0x000000ff
        /*0224*/ 	.word	0x00000078
        /*0228*/ 	.short	0x0100
        /*022a*/ 	.byte	0x04
	.zero		1


	//   ....[16]....
        /*022c*/ 	.word	0x000008a0
        /*0230*/ 	.word	0x000000ff
        /*0234*/ 	.word	0x00000080
        /*0238*/ 	.short	0x0100
        /*023a*/ 	.byte	0x04
	.zero		1


	//   ....[17]....
        /*023c*/ 	.word	0x000008b0
        /*0240*/ 	.word	0x000000ff
        /*0244*/ 	.word	0x00000098
        /*0248*/ 	.short	0x0100
        /*024a*/ 	.byte	0x04
	.zero		1


	//   ....[18]....
        /*024c*/ 	.word	0x000008c0
        /*0250*/ 	.word	0x000000ff
        /*0254*/ 	.word	0x00000088
        /*0258*/ 	.short	0x0100
        /*025a*/ 	.byte	0x04
	.zero		1


	//   ....[19]....
        /*025c*/ 	.word	0x000008d0
        /*0260*/ 	.word	0x000000ff
        /*0264*/ 	.word	0x000000a0
        /*0268*/ 	.short	0x0100
        /*026a*/ 	.byte	0x04
	.zero		1


	//   ....[20]....
        /*026c*/ 	.word	0x000008e0
        /*0270*/ 	.word	0x000000ff
        /*0274*/ 	.word	0x00000090
        /*0278*/ 	.short	0x0100
        /*027a*/ 	.byte	0x04
	.zero		1


	//   ....[21]....
        /*027c*/ 	.word	0x000008f0
        /*0280*/ 	.word	0x000000ff
        /*0284*/ 	.word	0x000000a8
        /*0288*/ 	.short	0x0100
        /*028a*/ 	.byte	0x04
	.zero		1


	//   ....[22]....
        /*028c*/ 	.word	0x000009e0
        /*0290*/ 	.word	0x000000ff
        /*0294*/ 	.word	0x000000b0
        /*0298*/ 	.short	0x0100
        /*029a*/ 	.byte	0x06
	.zero		1


	//   ....[23]....
        /*029c*/ 	.word	0x000009f0
        /*02a0*/ 	.word	0x000000ff
        /*02a4*/ 	.word	0x000000b8
        /*02a8*/ 	.short	0x0100
        /*02aa*/ 	.byte	0x06
	.zero		1


	//   ....[24]....
        /*02ac*/ 	.word	0x00000b30
        /*02b0*/ 	.word	0x000000ff
        /*02b4*/ 	.word	0x000000c0
        /*02b8*/ 	.short	0x0100
        /*02ba*/ 	.byte	0x06
	.zero		1


	//   ....[25]....
        /*02bc*/ 	.word	0x00000b40
        /*02c0*/ 	.word	0x000000ff
        /*02c4*/ 	.word	0x000000d0
        /*02c8*/ 	.short	0x0100
        /*02ca*/ 	.byte	0x06
	.zero		1


	//   ....[26]....
        /*02cc*/ 	.word	0x00000b50
        /*02d0*/ 	.word	0x000000ff
        /*02d4*/ 	.word	0x000000c8
        /*02d8*/ 	.short	0x0100
        /*02da*/ 	.byte	0x06
	.zero		1


	//   ....[27]....
        /*02dc*/ 	.word	0x00000b60
        /*02e0*/ 	.word	0x000000ff
        /*02e4*/ 	.word	0x000000d8
        /*02e8*/ 	.short	0x0100
        /*02ea*/ 	.byte	0x06
	.zero		1


	//   ....[28]....
        /*02ec*/ 	.word	0x00000c90
        /*02f0*/ 	.word	0x000000ff
        /*02f4*/ 	.word	0x000000e0
        /*02f8*/ 	.short	0x0100
        /*02fa*/ 	.byte	0x04
	.zero		1


	//   ....[29]....
        /*02fc*/ 	.word	0x00000ca0
        /*0300*/ 	.word	0x000000ff
        /*0304*/ 	.word	0x000000f0
        /*0308*/ 	.short	0x0100
        /*030a*/ 	.byte	0x04
	.zero		1


	//   ....[30]....
        /*030c*/ 	.word	0x00000cb0
        /*0310*/ 	.word	0x000000ff
        /*0314*/ 	.word	0x000000e8
        /*0318*/ 	.short	0x0100
        /*031a*/ 	.byte	0x04
	.zero		1


	//   ....[31]....
        /*031c*/ 	.word	0x00000cc0
        /*0320*/ 	.word	0x000000ff
        /*0324*/ 	.word	0x000000f8
        /*0328*/ 	.short	0x0100
        /*032a*/ 	.byte	0x04
	.zero		1


	//   ....[32]....
        /*032c*/ 	.word	0x00000db0
        /*0330*/ 	.word	0x000000ff
        /*0334*/ 	.word	0x00000100
        /*0338*/ 	.short	0x0100
        /*033a*/ 	.byte	0x04
	.zero		1


	//   ....[33]....
        /*033c*/ 	.word	0x00000dc0
        /*0340*/ 	.word	0x000000ff
        /*0344*/ 	.word	0x00000110
        /*0348*/ 	.short	0x0100
        /*034a*/ 	.byte	0x04
	.zero		1


	//   ....[34]....
        /*034c*/ 	.word	0x00000dd0
        /*0350*/ 	.word	0x000000ff
        /*0354*/ 	.word	0x00000108
        /*0358*/ 	.short	0x0100
        /*035a*/ 	.byte	0x04
	.zero		1


	//   ....[35]....
        /*035c*/ 	.word	0x00000de0
        /*0360*/ 	.word	0x000000ff
        /*0364*/ 	.word	0x00000118
        /*0368*/ 	.short	0x0100
        /*036a*/ 	.byte	0x04
	.zero		1


	//   ....[36]....
        /*036c*/ 	.word	0x00001a90
        /*0370*/ 	.word	0x00000000
        /*0374*/ 	.word	0x00000110
        /*0378*/ 	.short	0x010a
        /*037a*/ 	.byte	0xff
	.zero		1


	//   ....[37]....
        /*037c*/ 	.word	0x00001ac0
        /*0380*/ 	.word	0x00000000
        /*0384*/ 	.word	0x00000100
        /*0388*/ 	.short	0x0101
        /*038a*/ 	.byte	0xff
	.zero		1


	//   ....[38]....
        /*038c*/ 	.word	0x00001b70
        /*0390*/ 	.word	0x000000ff
        /*0394*/ 	.word	0x00000040
        /*0398*/ 	.short	0x010a
        /*039a*/ 	.byte	0x04
	.zero		1


	//   ....[39]....
        /*039c*/ 	.word	0x00001c10
        /*03a0*/ 	.word	0x000000ff
        /*03a4*/ 	.word	0x00000040
        /*03a8*/ 	.short	0x010a
        /*03aa*/ 	.byte	0x21
	.zero		1


	//   ....[40]....
        /*03ac*/ 	.word	0x00001d50
        /*03b0*/ 	.word	0x000000ff
        /*03b4*/ 	.word	0x00000040
        /*03b8*/ 	.short	0x010a
        /*03ba*/ 	.byte	0x05
	.zero		1


	//   ....[41]....
        /*03bc*/ 	.word	0x00002010
        /*03c0*/ 	.word	0x000000ff
        /*03c4*/ 	.word	0x000000b8
        /*03c8*/ 	.short	0x0101
        /*03ca*/ 	.byte	0x06
	.zero		1


	//   ....[42]....
        /*03cc*/ 	.word	0x00002030
        /*03d0*/ 	.word	0x000000ff
        /*03d4*/ 	.word	0x00000040
        /*03d8*/ 	.short	0x010a
        /*03da*/ 	.byte	0x04
	.zero		1


	//   ....[43]....
        /*03dc*/ 	.word	0x000020b0
        /*03e0*/ 	.word	0x000000ff
        /*03e4*/ 	.word	0x00000040
        /*03e8*/ 	.short	0x010a
        /*03ea*/ 	.byte	0x21
	.zero		1


	//   ....[44]....
        /*03ec*/ 	.word	0x000021f0
        /*03f0*/ 	.word	0x000000ff
        /*03f4*/ 	.word	0x00000040
        /*03f8*/ 	.short	0x010a
        /*03fa*/ 	.byte	0x04
	.zero		1


	//   ....[45]....
        /*03fc*/ 	.word	0x000024c0
        /*0400*/ 	.word	0x00000003
        /*0404*/ 	.word	0x000000c0
        /*0408*/ 	.short	0x010a
        /*040a*/ 	.byte	0xff
	.zero		1


	//   ....[46]....
        /*040c*/ 	.word	0x00002610
        /*0410*/ 	.word	0x00000000
        /*0414*/ 	.word	0x00000000
        /*0418*/ 	.short	0x0101
        /*041a*/ 	.byte	0xff
	.zero		1


	//   ....[47]....
        /*041c*/ 	.word	0x00002bd0
        /*0420*/ 	.word	0x000000ff
        /*0424*/ 	.word	0x00000000
        /*0428*/ 	.short	0x010a
        /*042a*/ 	.byte	0x04
	.zero		1


	//   ....[48]....
        /*042c*/ 	.word	0x00002c60
        /*0430*/ 	.word	0x000000ff
        /*0434*/ 	.word	0x00000000
        /*0438*/ 	.short	0x010a
        /*043a*/ 	.byte	0x05
	.zero		1


	//   ....[49]....
        /*043c*/ 	.word	0x00002cf0
        /*0440*/ 	.word	0x000000ff
        /*0444*/ 	.word	0x00000000
        /*0448*/ 	.short	0x010a
        /*044a*/ 	.byte	0x05
	.zero		1


	//   ....[50]....
        /*044c*/ 	.word	0x00002d80
        /*0450*/ 	.word	0x000000ff
        /*0454*/ 	.word	0x00000000
        /*0458*/ 	.short	0x010a
        /*045a*/ 	.byte	0x05
	.zero		1


	//   ....[51]....
        /*045c*/ 	.word	0x00002e10
        /*0460*/ 	.word	0x000000ff
        /*0464*/ 	.word	0x00000000
        /*0468*/ 	.short	0x010a
        /*046a*/ 	.byte	0x05
	.zero		1


	//   ....[52]....
        /*046c*/ 	.word	0x00002ea0
        /*0470*/ 	.word	0x000000ff
        /*0474*/ 	.word	0x00000000
        /*0478*/ 	.short	0x010a
        /*047a*/ 	.byte	0x05
	.zero		1


	//   ....[53]....
        /*047c*/ 	.word	0x00002f30
        /*0480*/ 	.word	0x000000ff
        /*0484*/ 	.word	0x00000000
        /*0488*/ 	.short	0x010a
        /*048a*/ 	.byte	0x05
	.zero		1


	//   ....[54]....
        /*048c*/ 	.word	0x00002fd0
        /*0490*/ 	.word	0x00000000
        /*0494*/ 	.word	0x00000000
        /*0498*/ 	.short	0x010a
        /*049a*/ 	.byte	0xff
	.zero		1


	//   ....[55]....
        /*049c*/ 	.word	0x000030f0
        /*04a0*/ 	.word	0x00000002
        /*04a4*/ 	.word	0x00000100
        /*04a8*/ 	.short	0x010a
        /*04aa*/ 	.byte	0xff
	.zero		1


	//   ....[56]....
        /*04ac*/ 	.word	0x00003160
        /*04b0*/ 	.word	0x00000002
        /*04b4*/ 	.word	0x00000000
        /*04b8*/ 	.short	0x0101
        /*04ba*/ 	.byte	0xff
	.zero		1


	//   ....[57]....
        /*04bc*/ 	.word	0x00003180
        /*04c0*/ 	.word	0x000000ff
        /*04c4*/ 	.word	0x000000d0
        /*04c8*/ 	.short	0x010a
        /*04ca*/ 	.byte	0x04
	.zero		1


	//   ....[58]....
        /*04cc*/ 	.word	0x000032a0
        /*04d0*/ 	.word	0x00000002
        /*04d4*/ 	.word	0x000000c0
        /*04d8*/ 	.short	0x010a
        /*04da*/ 	.byte	0xff
	.zero		1


	//   ....[59]....
        /*04dc*/ 	.word	0x000033a0
        /*04e0*/ 	.word	0x00000002
        /*04e4*/ 	.word	0x00000000
        /*04e8*/ 	.short	0x0101
        /*04ea*/ 	.byte	0xff
	.zero		1


	//   ....[60]....
        /*04ec*/ 	.word	0x00003430
        /*04f0*/ 	.word	0x000000ff
        /*04f4*/ 	.word	0x000000d0
        /*04f8*/ 	.short	0x0106
        /*04fa*/ 	.byte	0x04
	.zero		1


	//   ....[61]....
        /*04fc*/ 	.word	0x00003450
        /*0500*/ 	.word	0x000000ff
        /*0504*/ 	.word	0x000000d0
        /*0508*/ 	.short	0x010a
        /*050a*/ 	.byte	0x04
	.zero		1


	//   ....[62]....
        /*050c*/ 	.word	0x000034e0
        /*0510*/ 	.word	0x000000ff
        /*0514*/ 	.word	0x000000d0
        /*0518*/ 	.short	0x0106
        /*051a*/ 	.byte	0x07
	.zero		1


	//   ....[63]....
        /*051c*/ 	.word	0x00003520
        /*0520*/ 	.word	0x00000000
        /*0524*/ 	.word	0x000000d0
        /*0528*/ 	.short	0x010a
        /*052a*/ 	.byte	0xff
	.zero		1


	//   ....[64]....
        /*052c*/ 	.word	0x00003b90
        /*0530*/ 	.word	0x00000002
        /*0534*/ 	.word	0x000000c0
        /*0538*/ 	.short	0x010a
        /*053a*/ 	.byte	0xff
	.zero		1


	//   ....[65]....
        /*053c*/ 	.word	0x00003cb0
        /*0540*/ 	.word	0x00000000
        /*0544*/ 	.word	0x00000000
        /*0548*/ 	.short	0x0101
        /*054a*/ 	.byte	0xff
	.zero		1


	//   ....[66]....
        /*054c*/ 	.word	0x000041e0
        /*0550*/ 	.word	0x000000ff
        /*0554*/ 	.word	0x00000000
        /*0558*/ 	.short	0x010a
        /*055a*/ 	.byte	0x04
	.zero		1


	//   ....[67]....
        /*055c*/ 	.word	0x00004230
        /*0560*/ 	.word	0x000000ff
        /*0564*/ 	.word	0x000000f0
        /*0568*/ 	.short	0x010a
        /*056a*/ 	.byte	0x38
	.zero		1


	//   ....[68]....
        /*056c*/ 	.word	0x00004470
        /*0570*/ 	.word	0x000000ff
        /*0574*/ 	.word	0x00000000
        /*0578*/ 	.short	0x010a
        /*057a*/ 	.byte	0x07
	.zero		1


	//   ....[69]....
        /*057c*/ 	.word	0x000045a0
        /*0580*/ 	.word	0x000000ff
        /*0584*/ 	.word	0x00000000
        /*0588*/ 	.short	0x010a
        /*058a*/ 	.byte	0x04
	.zero		1


	//   ....[70]....
        /*058c*/ 	.word	0x000048d0
        /*0590*/ 	.word	0x000000ff
        /*0594*/ 	.word	0x00000000
        /*0598*/ 	.short	0x010a
        /*059a*/ 	.byte	0x04
	.zero		1


	//   ....[71]....
        /*059c*/ 	.word	0x00004960
        /*05a0*/ 	.word	0x000000ff
        /*05a4*/ 	.word	0x00000000
        /*05a8*/ 	.short	0x010a
        /*05aa*/ 	.byte	0x04
	.zero		1


	//   ....[72]....
        /*05ac*/ 	.word	0x00004e40
        /*05b0*/ 	.word	0x00000008
        /*05b4*/ 	.word	0x000000c0
        /*05b8*/ 	.short	0x010a
        /*05ba*/ 	.byte	0xff
	.zero		1


	//   ....[73]....
        /*05bc*/ 	.word	0x00004fb0
        /*05c0*/ 	.word	0x00000000
        /*05c4*/ 	.word	0x00000000
        /*05c8*/ 	.short	0x0101
        /*05ca*/ 	.byte	0xff
	.zero		1


	//   ....[74]....
        /*05cc*/ 	.word	0x00005480
        /*05d0*/ 	.word	0x000000ff
        /*05d4*/ 	.word	0x000000b8
        /*05d8*/ 	.short	0x010a
        /*05da*/ 	.byte	0x15
	.zero		1


	//   ....[75]....
        /*05dc*/ 	.word	0x00005650
        /*05e0*/ 	.word	0x000000ff
        /*05e4*/ 	.word	0x00000098
        /*05e8*/ 	.short	0x010a
        /*05ea*/ 	.byte	0x04
	.zero		1


	//   ....[76]....
        /*05ec*/ 	.word	0x00005890
        /*05f0*/ 	.word	0x000000ff
        /*05f4*/ 	.word	0x00000080
        /*05f8*/ 	.short	0x010b
        /*05fa*/ 	.byte	0x04
	.zero		1


	//   ....[77]....
        /*05fc*/ 	.word	0x000058a0
        /*0600*/ 	.word	0x000000ff
        /*0604*/ 	.word	0x00000000
        /*0608*/ 	.short	0x0101
        /*060a*/ 	.byte	0x07
	.zero		1


	//   ....[78]....
        /*060c*/ 	.word	0x000058b0
        /*0610*/ 	.word	0x000000ff
        /*0614*/ 	.word	0x00000098
        /*0618*/ 	.short	0x010a
        /*061a*/ 	.byte	0x05
	.zero		1


	//   ....[79]....
        /*061c*/ 	.word	0x00005b10
        /*0620*/ 	.word	0x000000ff
        /*0624*/ 	.word	0x00000080
        /*0628*/ 	.short	0x010b
        /*062a*/ 	.byte	0x05
	.zero		1


	//   ....[80]....
        /*062c*/ 	.word	0x00005b20
        /*0630*/ 	.word	0x000000ff
        /*0634*/ 	.word	0x00000000
        /*0638*/ 	.short	0x0101
        /*063a*/ 	.byte	0x07
	.zero		1


	//   ....[81]....
        /*063c*/ 	.word	0x00005b30
        /*0640*/ 	.word	0x000000ff
        /*0644*/ 	.word	0x00000098
        /*0648*/ 	.short	0x010a
        /*064a*/ 	.byte	0x04
	.zero		1


	//   ....[82]....
        /*064c*/ 	.word	0x00005da0
        /*0650*/ 	.word	0x000000ff
        /*0654*/ 	.word	0x00000080
        /*0658*/ 	.short	0x010b
        /*065a*/ 	.byte	0x04
	.zero		1


	//   ....[83]....
        /*065c*/ 	.word	0x00005db0
        /*0660*/ 	.word	0x000000ff
        /*0664*/ 	.word	0x00000000
        /*0668*/ 	.short	0x0101
        /*066a*/ 	.byte	0x07
	.zero		1


	//   ....[84]....
        /*066c*/ 	.word	0x00005dc0
        /*0670*/ 	.word	0x000000ff
        /*0674*/ 	.word	0x00000098
        /*0678*/ 	.short	0x010a
        /*067a*/ 	.byte	0x05
	.zero		1


	//   ....[85]....
        /*067c*/ 	.word	0x00006060
        /*0680*/ 	.word	0x000000ff
        /*0684*/ 	.word	0x00000080
        /*0688*/ 	.short	0x010b
        /*068a*/ 	.byte	0x05
	.zero		1


	//   ....[86]....
        /*068c*/ 	.word	0x00006070
        /*0690*/ 	.word	0x000000ff
        /*0694*/ 	.word	0x00000000
        /*0698*/ 	.short	0x0101
        /*069a*/ 	.byte	0x04
	.zero		1


	//   ....[87]....
        /*069c*/ 	.word	0x000060e0
        /*06a0*/ 	.word	0x000000ff
        /*06a4*/ 	.word	0x00000000
        /*06a8*/ 	.short	0x010a
        /*06aa*/ 	.byte	0x04
	.zero		1


	//   ....[88]....
        /*06ac*/ 	.word	0x00006170
        /*06b0*/ 	.word	0x000000ff
        /*06b4*/ 	.word	0x00000000
        /*06b8*/ 	.short	0x010a
        /*06ba*/ 	.byte	0x05
	.zero		1


	//   ....[89]....
        /*06bc*/ 	.word	0x00006210
        /*06c0*/ 	.word	0x00000000
        /*06c4*/ 	.word	0x00000000
        /*06c8*/ 	.short	0x010a
        /*06ca*/ 	.byte	0xff
	.zero		1


	//   ....[90]....
        /*06cc*/ 	.word	0x00006580
        /*06d0*/ 	.word	0x00000000
        /*06d4*/ 	.word	0x000000c0
        /*06d8*/ 	.short	0x010a
        /*06da*/ 	.byte	0xff
	.zero		1


	//   ....[91]....
        /*06dc*/ 	.word	0x00006650
        /*06e0*/ 	.word	0x00000000
        /*06e4*/ 	.word	0x00000000
        /*06e8*/ 	.short	0x0101
        /*06ea*/ 	.byte	0xff
	.zero		1


	//   ....[92]....
        /*06ec*/ 	.word	0x00007310
        /*06f0*/ 	.word	0x00000000
        /*06f4*/ 	.word	0x00000080
        /*06f8*/ 	.short	0x010a
        /*06fa*/ 	.byte	0xff
	.zero		1


	//   ....[93]....
        /*06fc*/ 	.word	0x00007380
        /*0700*/ 	.word	0x00000068
        /*0704*/ 	.word	0x000000e0
        /*0708*/ 	.short	0x010a
        /*070a*/ 	.byte	0xff
	.zero		1


	//   ....[94]....
        /*070c*/ 	.word	0x00007470
        /*0710*/ 	.word	0x00000000
        /*0714*/ 	.word	0x00000080
        /*0718*/ 	.short	0x010a
        /*071a*/ 	.byte	0xff
	.zero		1


	//   ....[95]....
        /*071c*/ 	.word	0x00007590
        /*0720*/ 	.word	0x00000068
        /*0724*/ 	.word	0x000000e0
        /*0728*/ 	.short	0x010a
        /*072a*/ 	.byte	0xff
	.zero		1


	//   ....[96]....
        /*072c*/ 	.word	0x00008410
        /*0730*/ 	.word	0x00000000
        /*0734*/ 	.word	0x00000000
        /*0738*/ 	.short	0x0101
        /*073a*/ 	.byte	0xff
	.zero		1


	//   ....[97]....
        /*073c*/ 	.word	0x00008420
        /*0740*/ 	.word	0x00000014
        /*0744*/ 	.word	0x00000080
        /*0748*/ 	.short	0x010a
        /*074a*/ 	.byte	0xff
	.zero		1


	//   ....[98]....
        /*074c*/ 	.word	0x000084e0
        /*0750*/ 	.word	0x00000014
        /*0754*/ 	.word	0x00000080
        /*0758*/ 	.short	0x010a
        /*075a*/ 	.byte	0xff
	.zero		1


	//   ....[99]....
        /*075c*/ 	.word	0x000093c0
        /*0760*/ 	.word	0x0000002e
        /*0764*/ 	.word	0x00000000
        /*0768*/ 	.short	0x0101
        /*076a*/ 	.byte	0xff
	.zero		1


	//   ....[100]....
        /*076c*/ 	.word	0x00009400
        /*0770*/ 	.word	0x00000015
        /*0774*/ 	.word	0x00000080
        /*0778*/ 	.short	0x010a
        /*077a*/ 	.byte	0xff
	.zero		1


	//   ....[101]....
        /*077c*/ 	.word	0x000094d0
        /*0780*/ 	.word	0x00000015
        /*0784*/ 	.word	0x00000080
        /*0788*/ 	.short	0x010a
        /*078a*/ 	.byte	0xff
	.zero		1


	//   ....[102]....
        /*078c*/ 	.word	0x0000a3c0
        /*0790*/ 	.word	0x0000002e
        /*0794*/ 	.word	0x00000000
        /*0798*/ 	.short	0x0101
        /*079a*/ 	.byte	0xff
	.zero		1


	//   ....[103]....
        /*079c*/ 	.word	0x0000a3e0
        /*07a0*/ 	.word	0x00000002
        /*07a4*/ 	.word	0x00000080
        /*07a8*/ 	.short	0x010a
        /*07aa*/ 	.byte	0xff
	.zero		1


	//   ....[104]....
        /*07ac*/ 	.word	0x0000a490
        /*07b0*/ 	.word	0x00000002
        /*07b4*/ 	.word	0x00000080
        /*07b8*/ 	.short	0x010a
        /*07ba*/ 	.byte	0xff
	.zero		1


	//   ....[105]....
        /*07bc*/ 	.word	0x0000ad30
        /*07c0*/ 	.word	0x000000ff
        /*07c4*/ 	.word	0x00000000
        /*07c8*/ 	.short	0x0101
        /*07ca*/ 	.byte	0x04
	.zero		1


	//   ....[106]....
        /*07cc*/ 	.word	0x0000b390
        /*07d0*/ 	.word	0x00000000
        /*07d4*/ 	.word	0x00000000
        /*07d8*/ 	.short	0x0101
        /*07da*/ 	.byte	0xff
	.zero		1


	//   ....[107]....
        /*07dc*/ 	.word	0x0000b640
        /*07e0*/ 	.word	0x000000ff
        /*07e4*/ 	.word	0x00000000
        /*07e8*/ 	.short	0x0101
        /*07ea*/ 	.byte	0x04
	.zero		1


	//   ....[108]....
        /*07ec*/ 	.word	0x0000b660
        /*07f0*/ 	.word	0x00000000
        /*07f4*/ 	.word	0x00000110
        /*07f8*/ 	.short	0x010a
        /*07fa*/ 	.byte	0xff
	.zero		1


	//   ....[109]....
        /*07fc*/ 	.word	0x0000b6c0
        /*0800*/ 	.word	0x00000000
        /*0804*/ 	.word	0x00000040
        /*0808*/ 	.short	0x010a
        /*080a*/ 	.byte	0xff
	.zero		1


	//   ....[110]....
        /*080c*/ 	.word	0x0000b720
        /*0810*/ 	.word	0x00000000
        /*0814*/ 	.word	0x00000040
        /*0818*/ 	.short	0x010a
        /*081a*/ 	.byte	0xff
	.zero		1


	//   ....[111]....
        /*081c*/ 	.word	0x0000b770
        /*0820*/ 	.word	0x00000003
        /*0824*/ 	.word	0x000000c0
        /*0828*/ 	.short	0x010a
        /*082a*/ 	.byte	0xff
	.zero		1


	//   ....[112]....
        /*082c*/ 	.word	0x0000b7d0
        /*0830*/ 	.word	0x00000000
        /*0834*/ 	.word	0x00000000
        /*0838*/ 	.short	0x010a
        /*083a*/ 	.byte	0xff
	.zero		1


	//   ....[113]....
        /*083c*/ 	.word	0x0000b830
        /*0840*/ 	.word	0x00000000
        /*0844*/ 	.word	0x00000000
        /*0848*/ 	.short	0x010a
        /*084a*/ 	.byte	0xff
	.zero		1


	//   ....[114]....
        /*084c*/ 	.word	0x0000b890
        /*0850*/ 	.word	0x00000000
        /*0854*/ 	.word	0x00000000
        /*0858*/ 	.short	0x010a
        /*085a*/ 	.byte	0xff
	.zero		1


	//   ....[115]....
        /*085c*/ 	.word	0x0000b8f0
        /*0860*/ 	.word	0x00000000
        /*0864*/ 	.word	0x00000000
        /*0868*/ 	.short	0x010a
        /*086a*/ 	.byte	0xff
	.zero		1


	//   ....[116]....
        /*086c*/ 	.word	0x0000b950
        /*0870*/ 	.word	0x00000000
        /*0874*/ 	.word	0x00000000
        /*0878*/ 	.short	0x010a
        /*087a*/ 	.byte	0xff
	.zero		1


	//   ....[117]....
        /*087c*/ 	.word	0x0000b9b0
        /*0880*/ 	.word	0x00000000
        /*0884*/ 	.word	0x00000000
        /*0888*/ 	.short	0x010a
        /*088a*/ 	.byte	0xff
	.zero		1


	//   ....[118]....
        /*088c*/ 	.word	0x0000ba10
        /*0890*/ 	.word	0x00000000
        /*0894*/ 	.word	0x00000000
        /*0898*/ 	.short	0x010a
        /*089a*/ 	.byte	0xff
	.zero		1


	//   ....[119]....
        /*089c*/ 	.word	0x0000ba60
        /*08a0*/ 	.word	0x00000002
        /*08a4*/ 	.word	0x00000100
        /*08a8*/ 	.short	0x010a
        /*08aa*/ 	.byte	0xff
	.zero		1


	//   ....[120]....
        /*08ac*/ 	.word	0x0000bac0
        /*08b0*/ 	.word	0x00000002
        /*08b4*/ 	.word	0x000000d0
        /*08b8*/ 	.short	0x010a
        /*08ba*/ 	.byte	0xff
	.zero		1


	//   ....[121]....
        /*08bc*/ 	.word	0x0000bb10
        /*08c0*/ 	.word	0x00000002
        /*08c4*/ 	.word	0x000000c0
        /*08c8*/ 	.short	0x010a
        /*08ca*/ 	.byte	0xff
	.zero		1


	//   ....[122]....
        /*08cc*/ 	.word	0x0000bb70
        /*08d0*/ 	.word	0x00000000
        /*08d4*/ 	.word	0x000000d0
        /*08d8*/ 	.short	0x010a
        /*08da*/ 	.byte	0xff
	.zero		1


	//   ....[123]....
        /*08dc*/ 	.word	0x0000bbc0
        /*08e0*/ 	.word	0x00000002
        /*08e4*/ 	.word	0x000000c0
        /*08e8*/ 	.short	0x010a
        /*08ea*/ 	.byte	0xff
	.zero		1


	//   ....[124]....
        /*08ec*/ 	.word	0x0000bc20
        /*08f0*/ 	.word	0x00000000
        /*08f4*/ 	.word	0x000000f0
        /*08f8*/ 	.short	0x010a
        /*08fa*/ 	.byte	0xff
	.zero		1


	//   ....[125]....
        /*08fc*/ 	.word	0x0000bc80
        /*0900*/ 	.word	0x00000000
        /*0904*/ 	.word	0x00000000
        /*0908*/ 	.short	0x010a
        /*090a*/ 	.byte	0xff
	.zero		1


	//   ....[126]....
        /*090c*/ 	.word	0x0000bce0
        /*0910*/ 	.word	0x00000000
        /*0914*/ 	.word	0x00000000
        /*0918*/ 	.short	0x010a
        /*091a*/ 	.byte	0xff
	.zero		1


	//   ....[127]....
        /*091c*/ 	.word	0x0000bd40
        /*0920*/ 	.word	0x00000000
        /*0924*/ 	.word	0x00000000
        /*0928*/ 	.short	0x010a
        /*092a*/ 	.byte	0xff
	.zero		1


	//   ....[128]....
        /*092c*/ 	.word	0x0000bd90
        /*0930*/ 	.word	0x00000008
        /*0934*/ 	.word	0x000000c0
        /*0938*/ 	.short	0x010a
        /*093a*/ 	.byte	0xff
	.zero		1


	//   ....[129]....
        /*093c*/ 	.word	0x0000bdf0
        /*0940*/ 	.word	0x00000000
        /*0944*/ 	.word	0x000000b8
        /*0948*/ 	.short	0x010a
        /*094a*/ 	.byte	0xff
	.zero		1


	//   ....[130]....
        /*094c*/ 	.word	0x0000be50
        /*0950*/ 	.word	0x00000000
        /*0954*/ 	.word	0x00000098
        /*0958*/ 	.short	0x010a
        /*095a*/ 	.byte	0xff
	.zero		1


	//   ....[131]....
        /*095c*/ 	.word	0x0000beb0
        /*0960*/ 	.word	0x00000000
        /*0964*/ 	.word	0x00000098
        /*0968*/ 	.short	0x010a
        /*096a*/ 	.byte	0xff
	.zero		1


	//   ....[132]....
        /*096c*/ 	.word	0x0000bf10
        /*0970*/ 	.word	0x00000000
        /*0974*/ 	.word	0x00000098
        /*0978*/ 	.short	0x010a
        /*097a*/ 	.byte	0xff
	.zero		1


	//   ....[133]....
        /*097c*/ 	.word	0x0000bf70
        /*0980*/ 	.word	0x00000002
        /*0984*/ 	.word	0x00000098
        /*0988*/ 	.short	0x010a
        /*098a*/ 	.byte	0xff
	.zero		1


	//   ....[134]....
        /*098c*/ 	.word	0x0000bfd0
        /*0990*/ 	.word	0x00000000
        /*0994*/ 	.word	0x00000000
        /*0998*/ 	.short	0x010a
        /*099a*/ 	.byte	0xff
	.zero		1


	//   ....[135]....
        /*099c*/ 	.word	0x0000c030
        /*09a0*/ 	.word	0x00000000
        /*09a4*/ 	.word	0x00000000
        /*09a8*/ 	.short	0x010a
        /*09aa*/ 	.byte	0xff
	.zero		1


	//   ....[136]....
        /*09ac*/ 	.word	0x0000c080
        /*09b0*/ 	.word	0x00000000
        /*09b4*/ 	.word	0x000000c0
        /*09b8*/ 	.short	0x010a
        /*09ba*/ 	.byte	0xff
	.zero		1


	//   ....[137]....
        /*09bc*/ 	.word	0x0000c0d0
        /*09c0*/ 	.word	0x00000000
        /*09c4*/ 	.word	0x00000080
        /*09c8*/ 	.short	0x010a
        /*09ca*/ 	.byte	0xff
	.zero		1


	//   ....[138]....
        /*09cc*/ 	.word	0x0000c120
        /*09d0*/ 	.word	0x00000068
        /*09d4*/ 	.word	0x000000e0
        /*09d8*/ 	.short	0x010a
        /*09da*/ 	.byte	0xff
	.zero		1


	//   ....[139]....
        /*09dc*/ 	.word	0x0000c170
        /*09e0*/ 	.word	0x00000014
        /*09e4*/ 	.word	0x00000080
        /*09e8*/ 	.short	0x010a
        /*09ea*/ 	.byte	0xff
	.zero		1


	//   ....[140]....
        /*09ec*/ 	.word	0x0000c1c0
        /*09f0*/ 	.word	0x00000015
        /*09f4*/ 	.word	0x00000080
        /*09f8*/ 	.short	0x010a
        /*09fa*/ 	.byte	0xff
	.zero		1


	//   ....[141]....
        /*09fc*/ 	.word	0x0000c210
        /*0a00*/ 	.word	0x00000002
        /*0a04*/ 	.word	0x00000080
        /*0a08*/ 	.short	0x010a
        /*0a0a*/ 	.byte	0xff
	.zero		1


	//----- nvinfo : EIATTR_NUM_MBARRIERS
	.align		4
.L_47:
        /*0a0c*/ 	.byte	0x03, 0x38
        /*0a0e*/ 	.short	0x0024


	//----- nvinfo : EIATTR_EXIT_INSTR_OFFSETS
	.align		4
        /*0a10*/ 	.byte	0x04, 0x1c
        /*0a12*/ 	.short	(.L_49 - .L_48)


	//   ....[0]....
.L_48:
        /*0a14*/ 	.word	0x00003000


	//   ....[1]....
        /*0a18*/ 	.word	0x000034f0


	//   ....[2]....
        /*0a1c*/ 	.word	0x00003550


	//   ....[3]....
        /*0a20*/ 	.word	0x00004bc0


	//   ....[4]....
        /*0a24*/ 	.word	0x00006240


	//   ....[5]....
        /*0a28*/ 	.word	0x00006280


	//   ....[6]....
        /*0a2c*/ 	.word	0x0000b530


	//   ....[7]....
        /*0a30*/ 	.word	0x0000b5b0


	//   ....[8]....
        /*0a34*/ 	.word	0x0000b5e0


	//   ....[9]....
        /*0a38*/ 	.word	0x0000b650


	//----- nvinfo : EIATTR_MAX_THREADS
	.align		4
.L_49:
        /*0a3c*/ 	.byte	0x04, 0x05
        /*0a3e*/ 	.short	(.L_51 - .L_50)
.L_50:
        /*0a40*/ 	.word	0x00000100
        /*0a44*/ 	.word	0x00000001
        /*0a48*/ 	.word	0x00000001


	//----- nvinfo : EIATTR_CRS_STACK_SIZE
	.align		4
.L_51:
        /*0a4c*/ 	.byte	0x04, 0x1e
        /*0a4e*/ 	.short	(.L_53 - .L_52)
.L_52:
        /*0a50*/ 	.word	0x00000000


	//----- nvinfo : EIATTR_CBANK_PARAM_SIZE
	.align		4
.L_53:
        /*0a54*/ 	.byte	0x03, 0x19
        /*0a56*/ 	.short	0x0c00


	//----- nvinfo : EIATTR_PARAM_CBANK
	.align		4
        /*0a58*/ 	.byte	0x04, 0x0a
        /*0a5a*/ 	.short	(.L_55 - .L_54)
	.align		4
.L_54:
        /*0a5c*/ 	.word	index@(.nv.constant0._ZN7cutlass13device_kernelINS_4gemm6kernel13GemmUniversalIN4cute5tupleIJiiiiEEENS1_10collective13CollectiveMmaINS1_46MainloopSm100TmaUmmaWarpSpecializedBlockScaledILi8ELi2ELi2ENS5_IJNS4_1CILi8EEENSA_ILi1EEESC_EEEEENS5_IJNSA_ILi128EEENSA_ILi64EEESF_EEENS5_IJNS_12float_e5m2_tENS_13float_ue8m0_tEEEENS5_IJNS5_IJlSC_lEEENS4_6LayoutINS5_IJNS5_IJNS5_IJNSA_ILi32EEENSA_ILi4EEEEEEiEEESQ_NS5_IJSC_iEEEEEENS5_IJNS5_IJNS5_IJNSA_ILi16EEESO_EEEiEEENS5_IJNS5_IJNSA_ILi0EEESC_EEENSA_ILi512EEEEEENS5_IJSW_iEEEEEEEEEEESK_S13_NS4_8TiledMMAINS4_8MMA_AtomIJNS4_21SM100_MMA_MXF8F6F4_SSISI_SI_fSJ_Li128ELi64ELNS4_4UMMA5MajorE0ELS18_0ELNS17_7ScaleInE0ELS19_0EEEEEENSM_INS5_IJSC_SC_SC_EEENS5_IJSW_SW_SW_EEEEENS5_IJNS4_10UnderscoreES1F_S1F_EEEEENS5_IJNS4_13SM90_TMA_LOADES1I_EEENS5_IJNS4_14ComposedLayoutINS4_7SwizzleILi3ELi4ELi3EEENS4_18smem_ptr_flag_bitsILi8EEENSM_INS5_IJSB_SF_EEENS5_IJSF_SC_EEEEEEENSM_INS5_IJNS5_IJNS5_IJSP_SC_EEENS5_IJSN_SC_EEEEEESC_NS5_IJSO_SC_EEEEEENS5_IJNS5_IJNS5_IJSU_SY_EEESX_EEESW_NS5_IJSC_SY_EEEEEEEEEEEvNS4_8identityENS5_IJNS4_23SM90_TMA_LOAD_MULTICASTES25_EEES23_vS24_EENS_8epilogue10collective18CollectiveEpilogueINS28_23Sm100TmaWarpSpecializedILi3ELi2ELi16ELb1ELb0EEEJNS5_IJSG_SG_SF_EEENS5_IJNSM_ISG_SC_EENSM_INS5_IJST_NSA_ILi2EEEEEENS5_IJSC_SN_EEEEEEEENS_10bfloat16_tESL_S2K_SL_NS28_6fusion15FusionCallbacksIS2C_NS2L_17LinearCombinationIS2K_fS2K_fLNS_15FloatRoundStyleE2EEES2D_S2J_JEEENS4_5SM1004TMEM4LOAD26SM100_TMEM_LOAD_32dp32b16xES1I_NS1K_INS1L_ILi1ELi4ELi3EEENS1N_ILi16EEENSM_INS5_IJSB_ST_EEENS5_IJST_SC_EEEEEEENS4_39AutoVectorizingCopyWithAssumedAlignmentILi128EEENS4_14SM90_TMA_STOREES30_S32_S32_EEEvvEEEEvNT_6ParamsE)
        /*0a60*/ 	.short	0x0380
        /*0a62*/ 	.short	0x0c00


	//----- nvinfo : EIATTR_SW_WAR
	.align		4
.L_55:
        /*0a64*/ 	.byte	0x04, 0x36
        /*0a66*/ 	.short	(.L_57 - .L_56)
.L_56:
        /*0a68*/ 	.word	0x00000008
.L_57:


//--------------------- .nv.callgraph             --------------------------
	.section	.nv.callgraph,"",@"SHT_CUDA_CALLGRAPH"
	.align	4
	.sectionentsize	8
	.align		4
        /*0000*/ 	.word	0x00000000
	.align		4
        /*0004*/ 	.word	0xffffffff
	.align		4
        /*0008*/ 	.word	index@(_ZN7cutlass13device_kernelINS_4gemm6kernel13GemmUniversalIN4cute5tupleIJiiiiEEENS1_10collective13CollectiveMmaINS1_46MainloopSm100TmaUmmaWarpSpecializedBlockScaledILi8ELi2ELi2ENS5_IJNS4_1CILi8EEENSA_ILi1EEESC_EEEEENS5_IJNSA_ILi128EEENSA_ILi64EEESF_EEENS5_IJNS_12float_e5m2_tENS_13float_ue8m0_tEEEENS5_IJNS5_IJlSC_lEEENS4_6LayoutINS5_IJNS5_IJNS5_IJNSA_ILi32EEENSA_ILi4EEEEEEiEEESQ_NS5_IJSC_iEEEEEENS5_IJNS5_IJNS5_IJNSA_ILi16EEESO_EEEiEEENS5_IJNS5_IJNSA_ILi0EEESC_EEENSA_ILi512EEEEEENS5_IJSW_iEEEEEEEEEEESK_S13_NS4_8TiledMMAINS4_8MMA_AtomIJNS4_21SM100_MMA_MXF8F6F4_SSISI_SI_fSJ_Li128ELi64ELNS4_4UMMA5MajorE0ELS18_0ELNS17_7ScaleInE0ELS19_0EEEEEENSM_INS5_IJSC_SC_SC_EEENS5_IJSW_SW_SW_EEEEENS5_IJNS4_10UnderscoreES1F_S1F_EEEEENS5_IJNS4_13SM90_TMA_LOADES1I_EEENS5_IJNS4_14ComposedLayoutINS4_7SwizzleILi3ELi4ELi3EEENS4_18smem_ptr_flag_bitsILi8EEENSM_INS5_IJSB_SF_EEENS5_IJSF_SC_EEEEEEENSM_INS5_IJNS5_IJNS5_IJSP_SC_EEENS5_IJSN_SC_EEEEEESC_NS5_IJSO_SC_EEEEEENS5_IJNS5_IJNS5_IJSU_SY_EEESX_EEESW_NS5_IJSC_SY_EEEEEEEEEEEvNS4_8identityENS5_IJNS4_23SM90_TMA_LOAD_MULTICASTES25_EEES23_vS24_EENS_8epilogue10collective18CollectiveEpilogueINS28_23Sm100TmaWarpSpecializedILi3ELi2ELi16ELb1ELb0EEEJNS5_IJSG_SG_SF_EEENS5_IJNSM_ISG_SC_EENSM_INS5_IJST_NSA_ILi2EEEEEENS5_IJSC_SN_EEEEEEEENS_10bfloat16_tESL_S2K_SL_NS28_6fusion15FusionCallbacksIS2C_NS2L_17LinearCombinationIS2K_fS2K_fLNS_15FloatRoundStyleE2EEES2D_S2J_JEEENS4_5SM1004TMEM4LOAD26SM100_TMEM_LOAD_32dp32b16xES1I_NS1K_INS1L_ILi1ELi4ELi3EEENS1N_ILi16EEENSM_INS5_IJSB_ST_EEENS5_IJST_SC_EEEEEEENS4_39AutoVectorizingCopyWithAssumedAlignmentILi128EEENS4_14SM90_TMA_STOREES30_S32_S32_EEEvvEEEEvNT_6ParamsE)
	.align		4
        /*000c*/ 	.word	index@(__assertfail)
	.align		4
        /*0010*/ 	.word	0x00000000
	.align		4
        /*0014*/ 	.word	0xfffffffe
	.align		4
        /*0018*/ 	.word	0x00000000
	.align		4
        /*001c*/ 	.word	0xfffffffd
	.align		4
        /*0020*/ 	.word	0x00000000
	.align		4
        /*0024*/ 	.word	0xfffffffc


//--------------------- .nv.constant4             --------------------------
	.section	.nv.constant4,"a",@progbits
	.align	8
	.align		8
.nv.constant4:
        /*0000*/ 	.dword	__assertfail
	.align		8
        /*0008*/ 	.dword	__unnamed_1
	.align		8
        /*0010*/ 	.dword	__unnamed_2
	.align		8
        /*0018*/ 	.dword	_ZN40_INTERNAL_e6ec4dd0_4_k_cu_c75f022a_186334cuda3std3__45__cpo5beginE
	.align		8
        /*0020*/ 	.dword	_ZN40_INTERNAL_e6ec4dd0_4_k_cu_c75f022a_186334cuda3std3__45__cpo3endE
	.align		8
        /*0028*/ 	.dword	_ZN40_INTERNAL_e6ec4dd0_4_k_cu_c75f022a_186334cuda3std3__45__cpo6cbeginE
	.align		8
        /*0030*/ 	.dword	_ZN40_INTERNAL_e6ec4dd0_4_k_cu_c75f022a_186334cuda3std3__45__cpo4cendE
	.align		8
        /*0038*/ 	.dword	_ZN40_INTERNAL_e6ec4dd0_4_k_cu_c75f022a_186334cuda3std3__442_GLOBAL__N__e6ec4dd0_4_k_cu_c75f022a_186336ignoreE
	.align		8
        /*0040*/ 	.dword	_ZN40_INTERNAL_e6ec4dd0_4_k_cu_c75f022a_186334cuda3std3__419piecewise_constructE
	.align		8
        /*0048*/ 	.dword	_ZN40_INTERNAL_e6ec4dd0_4_k_cu_c75f022a_186334cuda3std3__48in_placeE
	.align		8
        /*0050*/ 	.dword	_ZN40_INTERNAL_e6ec4dd0_4_k_cu_c75f022a_186334cuda3std6ranges3__45__cpo4swapE
	.align		8
        /*0058*/ 	.dword	_ZN40_INTERNAL_e6ec4dd0_4_k_cu_c75f022a_186334cuda3std6ranges3__45__cpo9iter_moveE
	.align		8
        /*0060*/ 	.dword	_ZN40_INTERNAL_e6ec4dd0_4_k_cu_c75f022a_186334cute7productE
	.align		8
        /*0068*/ 	.dword	_ZN40_INTERNAL_e6ec4dd0_4_k_cu_c75f022a_186334cute1_E
	.align		8
        /*0070*/ 	.dword	$str$25
	.align		8
        /*0078*/ 	.dword	$str$26
	.align		8
        /*0080*/ 	.dword	$str$27
	.align		8
        /*0088*/ 	.dword	$str$28


//--------------------- .text._ZN7cutlass13device_kernelINS_4gemm6kernel13GemmUniversalIN4cute5tupleIJiiiiEEENS1_10collective13CollectiveMmaINS1_46MainloopSm100TmaUmmaWarpSpecializedBlockScaledILi8ELi2ELi2ENS5_IJNS4_1CILi8EEENSA_ILi1EEESC_EEEEENS5_IJNSA_ILi128EEENSA_ILi64EEESF_EEENS5_IJNS_12float_e5m2_tENS_13float_ue8m0_tEEEENS5_IJNS5_IJlSC_lEEENS4_6LayoutINS5_IJNS5_IJNS5_IJNSA_ILi32EEENSA_ILi4EEEEEEiEEESQ_NS5_IJSC_iEEEEEENS5_IJNS5_IJNS5_IJNSA_ILi16EEESO_EEEiEEENS5_IJNS5_IJNSA_ILi0EEESC_EEENSA_ILi512EEEEEENS5_IJSW_iEEEEEEEEEEESK_S13_NS4_8TiledMMAINS4_8MMA_AtomIJNS4_21SM100_MMA_MXF8F6F4_SSISI_SI_fSJ_Li128ELi64ELNS4_4UMMA5MajorE0ELS18_0ELNS17_7ScaleInE0ELS19_0EEEEEENSM_INS5_IJSC_SC_SC_EEENS5_IJSW_SW_SW_EEEEENS5_IJNS4_10UnderscoreES1F_S1F_EEEEENS5_IJNS4_13SM90_TMA_LOADES1I_EEENS5_IJNS4_14ComposedLayoutINS4_7SwizzleILi3ELi4ELi3EEENS4_18smem_ptr_flag_bitsILi8EEENSM_INS5_IJSB_SF_EEENS5_IJSF_SC_EEEEEEENSM_INS5_IJNS5_IJNS5_IJSP_SC_EEENS5_IJSN_SC_EEEEEESC_NS5_IJSO_SC_EEEEEENS5_IJNS5_IJNS5_IJSU_SY_EEESX_EEESW_NS5_IJSC_SY_EEEEEEEEEEEvNS4_8identityENS5_IJNS4_23SM90_TMA_LOAD_MULTICASTES25_EEES23_vS24_EENS_8epilogue10collective18CollectiveEpilogueINS28_23Sm100TmaWarpSpecializedILi3ELi2ELi16ELb1ELb0EEEJNS5_IJSG_SG_SF_EEENS5_IJNSM_ISG_SC_EENSM_INS5_IJST_NSA_ILi2EEEEEENS5_IJSC_SN_EEEEEEEENS_10bfloat16_tESL_S2K_SL_NS28_6fusion15FusionCallbacksIS2C_NS2L_17LinearCombinationIS2K_fS2K_fLNS_15FloatRoundStyleE2EEES2D_S2J_JEEENS4_5SM1004TMEM4LOAD26SM100_TMEM_LOAD_32dp32b16xES1I_NS1K_INS1L_ILi1ELi4ELi3EEENS1N_ILi16EEENSM_INS5_IJSB_ST_EEENS5_IJST_SC_EEEEEEENS4_39AutoVectorizingCopyWithAssumedAlignmentILi128EEENS4_14SM90_TMA_STOREES30_S32_S32_EEEvvEEEEvNT_6ParamsE --------------------------
	.section	.text._ZN7cutlass13device_kernelINS_4gemm6kernel13GemmUniversalIN4cute5tupleIJiiiiEEENS1_10collective13CollectiveMmaINS1_46MainloopSm100TmaUmmaWarpSpecializedBlockScaledILi8ELi2ELi2ENS5_IJNS4_1CILi8EEENSA_ILi1EEESC_EEEEENS5_IJNSA_ILi128EEENSA_ILi64EEESF_EEENS5_IJNS_12float_e5m2_tENS_13float_ue8m0_tEEEENS5_IJNS5_IJlSC_lEEENS4_6LayoutINS5_IJNS5_IJNS5_IJNSA_ILi32EEENSA_ILi4EEEEEEiEEESQ_NS5_IJSC_iEEEEEENS5_IJNS5_IJNS5_IJNSA_ILi16EEESO_EEEiEEENS5_IJNS5_IJNSA_ILi0EEESC_EEENSA_ILi512EEEEEENS5_IJSW_iEEEEEEEEEEESK_S13_NS4_8TiledMMAINS4_8MMA_AtomIJNS4_21SM100_MMA_MXF8F6F4_SSISI_SI_fSJ_Li128ELi64ELNS4_4UMMA5MajorE0ELS18_0ELNS17_7ScaleInE0ELS19_0EEEEEENSM_INS5_IJSC_SC_SC_EEENS5_IJSW_SW_SW_EEEEENS5_IJNS4_10UnderscoreES1F_S1F_EEEEENS5_IJNS4_13SM90_TMA_LOADES1I_EEENS5_IJNS4_14ComposedLayoutINS4_7SwizzleILi3ELi4ELi3EEENS4_18smem_ptr_flag_bitsILi8EEENSM_INS5_IJSB_SF_EEENS5_IJSF_SC_EEEEEEENSM_INS5_IJNS5_IJNS5_IJSP_SC_EEENS5_IJSN_SC_EEEEEESC_NS5_IJSO_SC_EEEEEENS5_IJNS5_IJNS5_IJSU_SY_EEESX_EEESW_NS5_IJSC_SY_EEEEEEEEEEEvNS4_8identityENS5_IJNS4_23SM90_TMA_LOAD_MULTICASTES25_EEES23_vS24_EENS_8epilogue10collective18CollectiveEpilogueINS28_23Sm100TmaWarpSpecializedILi3ELi2ELi16ELb1ELb0EEEJNS5_IJSG_SG_SF_EEENS5_IJNSM_ISG_SC_EENSM_INS5_IJST_NSA_ILi2EEEEEENS5_IJSC_SN_EEEEEEEENS_10bfloat16_tESL_S2K_SL_NS28_6fusion15FusionCallbacksIS2C_NS2L_17LinearCombinationIS2K_fS2K_fLNS_15FloatRoundStyleE2EEES2D_S2J_JEEENS4_5SM1004TMEM4LOAD26SM100_TMEM_LOAD_32dp32b16xES1I_NS1K_INS1L_ILi1ELi4ELi3EEENS1N_ILi16EEENSM_INS5_IJSB_ST_EEENS5_IJST_SC_EEEEEEENS4_39AutoVectorizingCopyWithAssumedAlignmentILi128EEENS4_14SM90_TMA_STOREES30_S32_S32_EEEvvEEEEvNT_6ParamsE,"ax",@progbits
	.align	128
.text._ZN7cutlass13device_kernelINS_4gemm6kernel13GemmUniversalIN4cute5tupleIJiiiiEEENS1_10collective13CollectiveMmaINS1_46MainloopSm100TmaUmmaWarpSpecializedBlockScaledILi8ELi2ELi2ENS5_IJNS4_1CILi8EEENSA_ILi1EEESC_EEEEENS5_IJNSA_ILi128EEENSA_ILi64EEESF_EEENS5_IJNS_12float_e5m2_tENS_13float_ue8m0_tEEEENS5_IJNS5_IJlSC_lEEENS4_6LayoutINS5_IJNS5_IJNS5_IJNSA_ILi32EEENSA_ILi4EEEEEEiEEESQ_NS5_IJSC_iEEEEEENS5_IJNS5_IJNS5_IJNSA_ILi16EEESO_EEEiEEENS5_IJNS5_IJNSA_ILi0EEESC_EEENSA_ILi512EEEEEENS5_IJSW_iEEEEEEEEEEESK_S13_NS4_8TiledMMAINS4_8MMA_AtomIJNS4_21SM100_MMA_MXF8F6F4_SSISI_SI_fSJ_Li128ELi64ELNS4_4UMMA5MajorE0ELS18_0ELNS17_7ScaleInE0ELS19_0EEEEEENSM_INS5_IJSC_SC_SC_EEENS5_IJSW_SW_SW_EEEEENS5_IJNS4_10UnderscoreES1F_S1F_EEEEENS5_IJNS4_13SM90_TMA_LOADES1I_EEENS5_IJNS4_14ComposedLayoutINS4_7SwizzleILi3ELi4ELi3EEENS4_18smem_ptr_flag_bitsILi8EEENSM_INS5_IJSB_SF_EEENS5_IJSF_SC_EEEEEEENSM_INS5_IJNS5_IJNS5_IJSP_SC_EEENS5_IJSN_SC_EEEEEESC_NS5_IJSO_SC_EEEEEENS5_IJNS5_IJNS5_IJSU_SY_EEESX_EEESW_NS5_IJSC_SY_EEEEEEEEEEEvNS4_8identityENS5_IJNS4_23SM90_TMA_LOAD_MULTICASTES25_EEES23_vS24_EENS_8epilogue10collective18CollectiveEpilogueINS28_23Sm100TmaWarpSpecializedILi3ELi2ELi16ELb1ELb0EEEJNS5_IJSG_SG_SF_EEENS5_IJNSM_ISG_SC_EENSM_INS5_IJST_NSA_ILi2EEEEEENS5_IJSC_SN_EEEEEEEENS_10bfloat16_tESL_S2K_SL_NS28_6fusion15FusionCallbacksIS2C_NS2L_17LinearCombinationIS2K_fS2K_fLNS_15FloatRoundStyleE2EEES2D_S2J_JEEENS4_5SM1004TMEM4LOAD26SM100_TMEM_LOAD_32dp32b16xES1I_NS1K_INS1L_ILi1ELi4ELi3EEENS1N_ILi16EEENSM_INS5_IJSB_ST_EEENS5_IJST_SC_EEEEEEENS4_39AutoVectorizingCopyWithAssumedAlignmentILi128EEENS4_14SM90_TMA_STOREES30_S32_S32_EEEvvEEEEvNT_6ParamsE:
        .type           _ZN7cutlass13device_kernelINS_4gemm6kernel13GemmUniversalIN4cute5tupleIJiiiiEEENS1_10collective13CollectiveMmaINS1_46MainloopSm100TmaUmmaWarpSpecializedBlockScaledILi8ELi2ELi2ENS5_IJNS4_1CILi8EEENSA_ILi1EEESC_EEEEENS5_IJNSA_ILi128EEENSA_ILi64EEESF_EEENS5_IJNS_12float_e5m2_tENS_13float_ue8m0_tEEEENS5_IJNS5_IJlSC_lEEENS4_6LayoutINS5_IJNS5_IJNS5_IJNSA_ILi32EEENSA_ILi4EEEEEEiEEESQ_NS5_IJSC_iEEEEEENS5_IJNS5_IJNS5_IJNSA_ILi16EEESO_EEEiEEENS5_IJNS5_IJNSA_ILi0EEESC_EEENSA_ILi512EEEEEENS5_IJSW_iEEEEEEEEEEESK_S13_NS4_8TiledMMAINS4_8MMA_AtomIJNS4_21SM100_MMA_MXF8F6F4_SSISI_SI_fSJ_Li128ELi64ELNS4_4UMMA5MajorE0ELS18_0ELNS17_7ScaleInE0ELS19_0EEEEEENSM_INS5_IJSC_SC_SC_EEENS5_IJSW_SW_SW_EEEEENS5_IJNS4_10UnderscoreES1F_S1F_EEEEENS5_IJNS4_13SM90_TMA_LOADES1I_EEENS5_IJNS4_14ComposedLayoutINS4_7SwizzleILi3ELi4ELi3EEENS4_18smem_ptr_flag_bitsILi8EEENSM_INS5_IJSB_SF_EEENS5_IJSF_SC_EEEEEEENSM_INS5_IJNS5_IJNS5_IJSP_SC_EEENS5_IJSN_SC_EEEEEESC_NS5_IJSO_SC_EEEEEENS5_IJNS5_IJNS5_IJSU_SY_EEESX_EEESW_NS5_IJSC_SY_EEEEEEEEEEEvNS4_8identityENS5_IJNS4_23SM90_TMA_LOAD_MULTICASTES25_EEES23_vS24_EENS_8epilogue10collective18CollectiveEpilogueINS28_23Sm100TmaWarpSpecializedILi3ELi2ELi16ELb1ELb0EEEJNS5_IJSG_SG_SF_EEENS5_IJNSM_ISG_SC_EENSM_INS5_IJST_NSA_ILi2EEEEEENS5_IJSC_SN_EEEEEEEENS_10bfloat16_tESL_S2K_SL_NS28_6fusion15FusionCallbacksIS2C_NS2L_17LinearCombinationIS2K_fS2K_fLNS_15FloatRoundStyleE2EEES2D_S2J_JEEENS4_5SM1004TMEM4LOAD26SM100_TMEM_LOAD_32dp32b16xES1I_NS1K_INS1L_ILi1ELi4ELi3EEENS1N_ILi16EEENSM_INS5_IJSB_ST_EEENS5_IJST_SC_EEEEEEENS4_39AutoVectorizingCopyWithAssumedAlignmentILi128EEENS4_14SM90_TMA_STOREES30_S32_S32_EEEvvEEEEvNT_6ParamsE,@function
        .size           _ZN7cutlass13device_kernelINS_4gemm6kernel13GemmUniversalIN4cute5tupleIJiiiiEEENS1_10collective13CollectiveMmaINS1_46MainloopSm100TmaUmmaWarpSpecializedBlockScaledILi8ELi2ELi2ENS5_IJNS4_1CILi8EEENSA_ILi1EEESC_EEEEENS5_IJNSA_ILi128EEENSA_ILi64EEESF_EEENS5_IJNS_12float_e5m2_tENS_13float_ue8m0_tEEEENS5_IJNS5_IJlSC_lEEENS4_6LayoutINS5_IJNS5_IJNS5_IJNSA_ILi32EEENSA_ILi4EEEEEEiEEESQ_NS5_IJSC_iEEEEEENS5_IJNS5_IJNS5_IJNSA_ILi16EEESO_EEEiEEENS5_IJNS5_IJNSA_ILi0EEESC_EEENSA_ILi512EEEEEENS5_IJSW_iEEEEEEEEEEESK_S13_NS4_8TiledMMAINS4_8MMA_AtomIJNS4_21SM100_MMA_MXF8F6F4_SSISI_SI_fSJ_Li128ELi64ELNS4_4UMMA5MajorE0ELS18_0ELNS17_7ScaleInE0ELS19_0EEEEEENSM_INS5_IJSC_SC_SC_EEENS5_IJSW_SW_SW_EEEEENS5_IJNS4_10UnderscoreES1F_S1F_EEEEENS5_IJNS4_13SM90_TMA_LOADES1I_EEENS5_IJNS4_14ComposedLayoutINS4_7SwizzleILi3ELi4ELi3EEENS4_18smem_ptr_flag_bitsILi8EEENSM_INS5_IJSB_SF_EEENS5_IJSF_SC_EEEEEEENSM_INS5_IJNS5_IJNS5_IJSP_SC_EEENS5_IJSN_SC_EEEEEESC_NS5_IJSO_SC_EEEEEENS5_IJNS5_IJNS5_IJSU_SY_EEESX_EEESW_NS5_IJSC_SY_EEEEEEEEEEEvNS4_8identityENS5_IJNS4_23SM90_TMA_LOAD_MULTICASTES25_EEES23_vS24_EENS_8epilogue10collective18CollectiveEpilogueINS28_23Sm100TmaWarpSpecializedILi3ELi2ELi16ELb1ELb0EEEJNS5_IJSG_SG_SF_EEENS5_IJNSM_ISG_SC_EENSM_INS5_IJST_NSA_ILi2EEEEEENS5_IJSC_SN_EEEEEEEENS_10bfloat16_tESL_S2K_SL_NS28_6fusion15FusionCallbacksIS2C_NS2L_17LinearCombinationIS2K_fS2K_fLNS_15FloatRoundStyleE2EEES2D_S2J_JEEENS4_5SM1004TMEM4LOAD26SM100_TMEM_LOAD_32dp32b16xES1I_NS1K_INS1L_ILi1ELi4ELi3EEENS1N_ILi16EEENSM_INS5_IJSB_ST_EEENS5_IJST_SC_EEEEEEENS4_39AutoVectorizingCopyWithAssumedAlignmentILi128EEENS4_14SM90_TMA_STOREES30_S32_S32_EEEvvEEEEvNT_6ParamsE,(.L_x_208 - _ZN7cutlass13device_kernelINS_4gemm6kernel13GemmUniversalIN4cute5tupleIJiiiiEEENS1_10collective13CollectiveMmaINS1_46MainloopSm100TmaUmmaWarpSpecializedBlockScaledILi8ELi2ELi2ENS5_IJNS4_1CILi8EEENSA_ILi1EEESC_EEEEENS5_IJNSA_ILi128EEENSA_ILi64EEESF_EEENS5_IJNS_12float_e5m2_tENS_13float_ue8m0_tEEEENS5_IJNS5_IJlSC_lEEENS4_6LayoutINS5_IJNS5_IJNS5_IJNSA_ILi32EEENSA_ILi4EEEEEEiEEESQ_NS5_IJSC_iEEEEEENS5_IJNS5_IJNS5_IJNSA_ILi16EEESO_EEEiEEENS5_IJNS5_IJNSA_ILi0EEESC_EEENSA_ILi512EEEEEENS5_IJSW_iEEEEEEEEEEESK_S13_NS4_8TiledMMAINS4_8MMA_AtomIJNS4_21SM100_MMA_MXF8F6F4_SSISI_SI_fSJ_Li128ELi64ELNS4_4UMMA5MajorE0ELS18_0ELNS17_7ScaleInE0ELS19_0EEEEEENSM_INS5_IJSC_SC_SC_EEENS5_IJSW_SW_SW_EEEEENS5_IJNS4_10UnderscoreES1F_S1F_EEEEENS5_IJNS4_13SM90_TMA_LOADES1I_EEENS5_IJNS4_14ComposedLayoutINS4_7SwizzleILi3ELi4ELi3EEENS4_18smem_ptr_flag_bitsILi8EEENSM_INS5_IJSB_SF_EEENS5_IJSF_SC_EEEEEEENSM_INS5_IJNS5_IJNS5_IJSP_SC_EEENS5_IJSN_SC_EEEEEESC_NS5_IJSO_SC_EEEEEENS5_IJNS5_IJNS5_IJSU_SY_EEESX_EEESW_NS5_IJSC_SY_EEEEEEEEEEEvNS4_8identityENS5_IJNS4_23SM90_TMA_LOAD_MULTICASTES25_EEES23_vS24_EENS_8epilogue10collective18CollectiveEpilogueINS28_23Sm100TmaWarpSpecializedILi3ELi2ELi16ELb1ELb0EEEJNS5_IJSG_SG_SF_EEENS5_IJNSM_ISG_SC_EENSM_INS5_IJST_NSA_ILi2EEEEEENS5_IJSC_SN_EEEEEEEENS_10bfloat16_tESL_S2K_SL_NS28_6fusion15FusionCallbacksIS2C_NS2L_17LinearCombinationIS2K_fS2K_fLNS_15FloatRoundStyleE2EEES2D_S2J_JEEENS4_5SM1004TMEM4LOAD26SM100_TMEM_LOAD_32dp32b16xES1I_NS1K_INS1L_ILi1ELi4ELi3EEENS1N_ILi16EEENSM_INS5_IJSB_ST_EEENS5_IJST_SC_EEEEEEENS4_39AutoVectorizingCopyWithAssumedAlignmentILi128EEENS4_14SM90_TMA_STOREES30_S32_S32_EEEvvEEEEvNT_6ParamsE)
        .other          _ZN7cutlass13device_kernelINS_4gemm6kernel13GemmUniversalIN4cute5tupleIJiiiiEEENS1_10collective13CollectiveMmaINS1_46MainloopSm100TmaUmmaWarpSpecializedBlockScaledILi8ELi2ELi2ENS5_IJNS4_1CILi8EEENSA_ILi1EEESC_EEEEENS5_IJNSA_ILi128EEENSA_ILi64EEESF_EEENS5_IJNS_12float_e5m2_tENS_13float_ue8m0_tEEEENS5_IJNS5_IJlSC_lEEENS4_6LayoutINS5_IJNS5_IJNS5_IJNSA_ILi32EEENSA_ILi4EEEEEEiEEESQ_NS5_IJSC_iEEEEEENS5_IJNS5_IJNS5_IJNSA_ILi16EEESO_EEEiEEENS5_IJNS5_IJNSA_ILi0EEESC_EEENSA_ILi512EEEEEENS5_IJSW_iEEEEEEEEEEESK_S13_NS4_8TiledMMAINS4_8MMA_AtomIJNS4_21SM100_MMA_MXF8F6F4_SSISI_SI_fSJ_Li128ELi64ELNS4_4UMMA5MajorE0ELS18_0ELNS17_7ScaleInE0ELS19_0EEEEEENSM_INS5_IJSC_SC_SC_EEENS5_IJSW_SW_SW_EEEEENS5_IJNS4_10UnderscoreES1F_S1F_EEEEENS5_IJNS4_13SM90_TMA_LOADES1I_EEENS5_IJNS4_14ComposedLayoutINS4_7SwizzleILi3ELi4ELi3EEENS4_18smem_ptr_flag_bitsILi8EEENSM_INS5_IJSB_SF_EEENS5_IJSF_SC_EEEEEEENSM_INS5_IJNS5_IJNS5_IJSP_SC_EEENS5_IJSN_SC_EEEEEESC_NS5_IJSO_SC_EEEEEENS5_IJNS5_IJNS5_IJSU_SY_EEESX_EEESW_NS5_IJSC_SY_EEEEEEEEEEEvNS4_8identityENS5_IJNS4_23SM90_TMA_LOAD_MULTICASTES25_EEES23_vS24_EENS_8epilogue10collective18CollectiveEpilogueINS28_23Sm100TmaWarpSpecializedILi3ELi2ELi16ELb1ELb0EEEJNS5_IJSG_SG_SF_EEENS5_IJNSM_ISG_SC_EENSM_INS5_IJST_NSA_ILi2EEEEEENS5_IJSC_SN_EEEEEEEENS_10bfloat16_tESL_S2K_SL_NS28_6fusion15FusionCallbacksIS2C_NS2L_17LinearCombinationIS2K_fS2K_fLNS_15FloatRoundStyleE2EEES2D_S2J_JEEENS4_5SM1004TMEM4LOAD26SM100_TMEM_LOAD_32dp32b16xES1I_NS1K_INS1L_ILi1ELi4ELi3EEENS1N_ILi16EEENSM_INS5_IJSB_ST_EEENS5_IJST_SC_EEEEEEENS4_39AutoVectorizingCopyWithAssumedAlignmentILi128EEENS4_14SM90_TMA_STOREES30_S32_S32_EEEvvEEEEvNT_6ParamsE,@"STO_CUDA_ENTRY STV_DEFAULT"
_ZN7cutlass13device_kernelINS_4gemm6kernel13GemmUniversalIN4cute5tupleIJiiiiEEENS1_10collective13CollectiveMmaINS1_46MainloopSm100TmaUmmaWarpSpecializedBlockScaledILi8ELi2ELi2ENS5_IJNS4_1CILi8EEENSA_ILi1EEESC_EEEEENS5_IJNSA_ILi128EEENSA_ILi64EEESF_EEENS5_IJNS_12float_e5m2_tENS_13float_ue8m0_tEEEENS5_IJNS5_IJlSC_lEEENS4_6LayoutINS5_IJNS5_IJNS5_IJNSA_ILi32EEENSA_ILi4EEEEEEiEEESQ_NS5_IJSC_iEEEEEENS5_IJNS5_IJNS5_IJNSA_ILi16EEESO_EEEiEEENS5_IJNS5_IJNSA_ILi0EEESC_EEENSA_ILi512EEEEEENS5_IJSW_iEEEEEEEEEEESK_S13_NS4_8TiledMMAINS4_8MMA_AtomIJNS4_21SM100_MMA_MXF8F6F4_SSISI_SI_fSJ_Li128ELi64ELNS4_4UMMA5MajorE0ELS18_0ELNS17_7ScaleInE0ELS19_0EEEEEENSM_INS5_IJSC_SC_SC_EEENS5_IJSW_SW_SW_EEEEENS5_IJNS4_10UnderscoreES1F_S1F_EEEEENS5_IJNS4_13SM90_TMA_LOADES1I_EEENS5_IJNS4_14ComposedLayoutINS4_7SwizzleILi3ELi4ELi3EEENS4_18smem_ptr_flag_bitsILi8EEENSM_INS5_IJSB_SF_EEENS5_IJSF_SC_EEEEEEENSM_INS5_IJNS5_IJNS5_IJSP_SC_EEENS5_IJSN_SC_EEEEEESC_NS5_IJSO_SC_EEEEEENS5_IJNS5_IJNS5_IJSU_SY_EEESX_EEESW_NS5_IJSC_SY_EEEEEEEEEEEvNS4_8identityENS5_IJNS4_23SM90_TMA_LOAD_MULTICASTES25_EEES23_vS24_EENS_8epilogue10collective18CollectiveEpilogueINS28_23Sm100TmaWarpSpecializedILi3ELi2ELi16ELb1ELb0EEEJNS5_IJSG_SG_SF_EEENS5_IJNSM_ISG_SC_EENSM_INS5_IJST_NSA_ILi2EEEEEENS5_IJSC_SN_EEEEEEEENS_10bfloat16_tESL_S2K_SL_NS28_6fusion15FusionCallbacksIS2C_NS2L_17LinearCombinationIS2K_fS2K_fLNS_15FloatRoundStyleE2EEES2D_S2J_JEEENS4_5SM1004TMEM4LOAD26SM100_TMEM_LOAD_32dp32b16xES1I_NS1K_INS1L_ILi1ELi4ELi3EEENS1N_ILi16EEENSM_INS5_IJSB_ST_EEENS5_IJST_SC_EEEEEEENS4_39AutoVectorizingCopyWithAssumedAlignmentILi128EEENS4_14SM90_TMA_STOREES30_S32_S32_EEEvvEEEEvNT_6ParamsE:
[----:B------:R-:W1:Y:S01]  /*0000*/  LDC R1, c[0x0][0x37c] ;  /* 0x0000df00ff017b82 */ /* 0x000e620000000800 */
[----:B------:R-:W2:Y:S01]  /*0010*/  S2R R81, SR_TID.X ;  /* 0x0000000000517919 */ /* 0x000ea20000002100 */
[----:B------:R-:W3:Y:S01]  /*0020*/  LDCU.64 UR12, c[0x0][0xc90] ;  /* 0x00019200ff0c77ac */ /* 0x000ee20008000a00 */
[----:B------:R-:W-:Y:S02]  /*0030*/  PRMT R85, RZ, 0x7610, R85 ;  /* 0x00007610ff557816 */ /* 0x000fe40000000055 */
[----:B------:R-:W-:Y:S01]  /*0040*/  ELECT P4, URZ, PT ;  /* 0x0000000000ff782f */ /* 0x000fe20003880000 */
[----:B---3--:R-:W-:-:S04]  /*0050*/  UISETP.NE.U32.AND UP0, UPT, UR12, URZ, UPT ;  /* 0x000000ff0c00728c */ /* 0x008fc8000bf05070 */
[----:B------:R-:W-:Y:S01]  /*0060*/  UISETP.NE.AND.EX UP0, UPT, UR13, URZ, UPT, UP0 ;  /* 0x000000ff0d00728c */ /* 0x000fe2000bf05300 */
[----:B--2---:R-:W-:-:S05]  /*0070*/  SHF.R.U32.HI R86, RZ, 0x5, R81 ;  /* 0x00000005ff567819 */ /* 0x004fca0000011651 */
[----:B------:R-:W2:Y:S02]  /*0080*/  SHFL.IDX PT, R0, R86, RZ, 0x1f ;  /* 0x00001fff56007589 */ /* 0x000ea400000e0000 */
[----:B--2---:R-:W-:Y:S01]  /*0090*/  R2UR UR20, R0 ;  /* 0x00000000001472ca */ /* 0x004fe200000e0000 */
[----:B-1----:R-:W-:-:S14]  /*00a0*/  BRA.U UP0, `(.L_x_0) ;  /* 0x0000000100307547 */ /* 0x002fdc000b800000 */
[----:B------:R-:W1:Y:S02]  /*00b0*/  LDCU.64 UR4, c[0x0][0xc88] ;  /* 0x00019100ff0477ac */ /* 0x000e640008000a00 */
[----:B-1----:R-:W-:-:S04]  /*00c0*/  UISETP.NE.U32.AND UP0, UPT, UR4, URZ, UPT ;  /* 0x000000ff0400728c */ /* 0x002fc8000bf05070 */
[----:B------:R-:W-:-:S09]  /*00d0*/  UISETP.NE.AND.EX UP0, UPT, UR5, URZ, UPT, UP0 ;  /* 0x000000ff0500728c */ /* 0x000fd2000bf05300 */
[----:B------:R-:W-:Y:S05]  /*00e0*/  BRA.U !UP0, `(.L_x_1) ;  /* 0x0000000108147547 */ /* 0x000fea000b800000 */
[----:B------:R-:W1:Y:S01]  /*00f0*/  LDC.64 R2, c[0x0][0xc88] ;  /* 0x00032200ff027b82 */ /* 0x000e620000000a00 */
[----:B------:R-:W1:Y:S02]  /*0100*/  LDCU.64 UR4, c[0x0][0x358] ;  /* 0x00006b00ff0477ac */ /* 0x000e640008000a00 */
[----:B-1----:R1:W5:Y:S01]  /*0110*/  LDG.E R45, desc[UR4][R2.64] ;  /* 0x00000004022d7981 */ /* 0x002362000c1e1900 */
[----:B------:R-:W-:Y:S01]  /*0120*/  HFMA2 R85, -RZ, RZ, 0, 5.9604644775390625e-08 ;  /* 0x00000001ff557431 */ /* 0x000fe200000001ff */
[----:B------:R-:W-:Y:S05]  /*0130*/  BRA `(.L_x_0) ;  /* 0x00000000000c7947 */ /* 0x000fea0003800000 */
.L_x_1:
[----:B------:R-:W1:Y:S01]  /*0140*/  LDCU UR4, c[0x0][0xc80] ;  /* 0x00019000ff0477ac */ /* 0x000e620008000800 */
[----:B------:R-:W-:Y:S01]  /*0150*/  HFMA2 R85, -RZ, RZ, 0, 5.9604644775390625e-08 ;  /* 0x00000001ff557431 */ /* 0x000fe200000001ff */
[----:B-1----:R-:W-:-:S07]  /*0160*/  MOV R45, UR4 ;  /* 0x00000004002d7c02 */ /* 0x002fce0008000f00 */
.L_x_0:
[----:B------:R-:W2:Y:S02]  /*0170*/  LDCU.64 UR4, c[0x0][0xcb0] ;  /* 0x00019600ff0477ac */ /* 0x000ea40008000a00 */
[----:B--2---:R-:W-:-:S04]  /*0180*/  UISETP.NE.U32.AND UP0, UPT, UR4, URZ, UPT ;  /* 0x000000ff0400728c */ /* 0x004fc8000bf05070 */
[----:B------:R-:W-:-:S09]  /*0190*/  UISETP.NE.AND.EX UP0, UPT, UR5, URZ, UPT, UP0 ;  /* 0x000000ff0500728c */ /* 0x000fd2000bf05300 */
[----:B------:R-:W-:Y:S05]  /*01a0*/  BRA.U UP0, `(.L_x_2) ;  /* 0x0000000100287547 */ /* 0x000fea000b800000 */
[----:B------:R-:W2:Y:S02]  /*01b0*/  LDCU.64 UR4, c[0x0][0xca8] ;  /* 0x00019500ff0477ac */ /* 0x000ea40008000a00 */
[----:B--2---:R-:W-:-:S04]  /*01c0*/  UISETP.NE.U32.AND UP0, UPT, UR4, URZ, UPT ;  /* 0x000000ff0400728c */ /* 0x004fc8000bf05070 */
[----:B------:R-:W-:-:S09]  /*01d0*/  UISETP.NE.AND.EX UP0, UPT, UR5, URZ, UPT, UP0 ;  /* 0x000000ff0500728c */ /* 0x000fd2000bf05300 */
[----:B------:R-:W-:Y:S05]  /*01e0*/  BRA.U !UP0, `(.L_x_3) ;  /* 0x0000000108107547 */ /* 0x000fea000b800000 */
[----:B-1----:R-:W1:Y:S01]  /*01f0*/  LDC.64 R2, c[0x0][0xca8] ;  /* 0x00032a00ff027b82 */ /* 0x002e620000000a00 */
[----:B------:R-:W1:Y:S02]  /*0200*/  LDCU.64 UR4, c[0x0][0x358] ;  /* 0x00006b00ff0477ac */ /* 0x000e640008000a00 */
[----:B-1----:R2:W5:Y:S01]  /*0210*/  LDG.E R43, desc[UR4][R2.64] ;  /* 0x00000004022b7981 */ /* 0x002562000c1e1900 */
[----:B------:R-:W-:Y:S05]  /*0220*/  BRA `(.L_x_2) ;  /* 0x0000000000087947 */ /* 0x000fea0003800000 */
.L_x_3:
[----:B------:R-:W2:Y:S02]  /*0230*/  LDCU UR4, c[0x0][0xca0] ;  /* 0x00019400ff0477ac */ /* 0x000ea40008000800 */
[----:B--2---:R-:W-:Y:S02]  /*0240*/  MOV R43, UR4 ;  /* 0x00000004002b7c02 */ /* 0x004fe40008000f00 */
.L_x_2:
[----:B------:R-:W-:Y:S01]  /*0250*/  IMAD.U32 R0, RZ, RZ, UR20 ;  /* 0x00000014ff007e24 */ /* 0x000fe2000f8e00ff */
[----:B------:R-:W-:Y:S04]  /*0260*/  BSSY.RECONVERGENT B0, `(.L_x_4) ;  /* 0x0000012000007945 */ /* 0x000fe80003800200 */
[C---:B------:R-:W-:Y:S02]  /*0270*/  ISETP.NE.OR P1, PT, R0.reuse, 0x1, !P4 ;  /* 0x000000010000780c */ /* 0x040fe40006725670 */
[----:B------:R-:W-:-:S11]  /*0280*/  ISETP.NE.OR P0, PT, R0, 0x3, !P4 ;  /* 0x000000030000780c */ /* 0x000fd60006705670 */
[----:B------:R-:W-:Y:S05]  /*0290*/  @P1 BRA `(.L_x_5) ;  /* 0x0000000000381947 */ /* 0x000fea0003800000 */
[----:B------:R-:W3:Y:S02]  /*02a0*/  LDCU.64 UR4, c[0x0][0x348] ;  /* 0x00006900ff0477ac */ /* 0x000ee40008000a00 */
[----:B---3--:R-:W-:Y:S02]  /*02b0*/  UIADD3 UR10, UP3, UPT, UR4, 0x80, URZ ;  /* 0x00000080040a7890 */ /* 0x008fe4000ff7e0ff */
[----:B------:R-:W-:Y:S02]  /*02c0*/  UIADD3 UR8, UP2, UPT, UR4, 0x180, URZ ;  /* 0x0000018004087890 */ /* 0x000fe4000ff5e0ff */
[----:B------:R-:W-:Y:S02]  /*02d0*/  UIADD3 UR6, UP1, UPT, UR4, 0x280, URZ ;  /* 0x0000028004067890 */ /* 0x000fe4000ff3e0ff */
[----:B------:R-:W-:Y:S02]  /*02e0*/  UIADD3 UR4, UP0, UPT, UR4, 0x380, URZ ;  /* 0x0000038004047890 */ /* 0x000fe4000ff1e0ff */
[----:B------:R-:W-:-:S02]  /*02f0*/  UIADD3.X UR11, UPT, UPT, URZ, UR5, URZ, UP3, !UPT ;  /* 0x00000005ff0b7290 */ /* 0x000fc40009ffe4ff */
[----:B------:R-:W-:Y:S02]  /*0300*/  UIADD3.X UR9, UPT, UPT, URZ, UR5, URZ, UP2, !UPT ;  /* 0x00000005ff097290 */ /* 0x000fe400097fe4ff */
[----:B------:R-:W-:Y:S02]  /*0310*/  UIADD3.X UR7, UPT, UPT, URZ, UR5, URZ, UP1, !UPT ;  /* 0x00000005ff077290 */ /* 0x000fe40008ffe4ff */
[----:B------:R-:W-:-:S03]  /*0320*/  UIADD3.X UR5, UPT, UPT, URZ, UR5, URZ, UP0, !UPT ;  /* 0x00000005ff057290 */ /* 0x000fc600087fe4ff */
[----:B------:R3:W-:Y:S02]  /*0330*/  UTMACCTL.PF [UR10] ;  /* 0x000000000a0079b9 */ /* 0x0007e40008040000 */
[----:B------:R3:W-:Y:S02]  /*0340*/  UTMACCTL.PF [UR8] ;  /* 0x00000000080079b9 */ /* 0x0007e40008040000 */
[----:B------:R3:W-:Y:S02]  /*0350*/  UTMACCTL.PF [UR6] ;  /* 0x00000000060079b9 */ /* 0x0007e40008040000 */
[----:B------:R3:W-:Y:S02]  /*0360*/  UTMACCTL.PF [UR4] ;  /* 0x00000000040079b9 */ /* 0x0007e40008040000 */
[----:B---3--:R-:W-:Y:S01]  /*0370*/  NOP ;  /* 0x0000000000007918 */ /* 0x008fe20000000000 */
.L_x_5:
[----:B------:R-:W-:Y:S05]  /*0380*/  BSYNC.RECONVERGENT B0 ;  /* 0x0000000000007941 */ /* 0x000fea0003800200 */
.L_x_4:
[----:B------:R-:W-:Y:S04]  /*0390*/  BSSY.RECONVERGENT B0, `(.L_x_6) ;  /* 0x000000a000007945 */ /* 0x000fe80003800200 */
[----:B------:R-:W-:Y:S05]  /*03a0*/  @P0 BRA `(.L_x_7) ;  /* 0x0000000000200947 */ /* 0x000fea0003800000 */
[----:B------:R-:W3:Y:S02]  /*03b0*/  LDCU.64 UR4, c[0x0][0x348] ;  /* 0x00006900ff0477ac */ /* 0x000ee40008000a00 */
[----:B---3--:R-:W-:Y:S02]  /*03c0*/  UIADD3 UR6, UP1, UPT, UR4, 0x980, URZ ;  /* 0x0000098004067890 */ /* 0x008fe4000ff3e0ff */
[----:B------:R-:W-:Y:S02]  /*03d0*/  UIADD3 UR4, UP0, UPT, UR4, 0xa80, URZ ;  /* 0x00000a8004047890 */ /* 0x000fe4000ff1e0ff */
[----:B------:R-:W-:Y:S02]  /*03e0*/  UIADD3.X UR7, UPT, UPT, URZ, UR5, URZ, UP1, !UPT ;  /* 0x00000005ff077290 */ /* 0x000fe40008ffe4ff */
[----:B------:R-:W-:-:S07]  /*03f0*/  UIADD3.X UR5, UPT, UPT, URZ, UR5, URZ, UP0, !UPT ;  /* 0x00000005ff057290 */ /* 0x000fce00087fe4ff */
[----:B------:R3:W-:Y:S02]  /*0400*/  UTMACCTL.PF [UR6] ;  /* 0x00000000060079b9 */ /* 0x0007e40008040000 */
[----:B------:R3:W-:Y:S02]  /*0410*/  UTMACCTL.PF [UR4] ;  /* 0x00000000040079b9 */ /* 0x0007e40008040000 */
[----:B---3--:R-:W-:Y:S01]  /*0420*/  NOP ;  /* 0x0000000000007918 */ /* 0x008fe20000000000 */
.L_x_7:
[----:B------:R-:W-:Y:S05]  /*0430*/  BSYNC.RECONVERGENT B0 ;  /* 0x0000000000007941 */ /* 0x000fea0003800200 */
.L_x_6:
[----:B------:R-:W3:Y:S01]  /*0440*/  LDCU.64 UR4, c[0x0][0xc88] ;  /* 0x00019100ff0477ac */ /* 0x000ee20008000a00 */
[----:B------:R-:W-:Y:S02]  /*0450*/  UISETP.EQ.U32.AND UP2, UPT, UR12, URZ, UPT ;  /* 0x000000ff0c00728c */ /* 0x000fe4000bf42070 */
[----:B------:R-:W-:Y:S02]  /*0460*/  UPLOP3.LUT UP3, UPT, UPT, UPT, UPT, 0x80, 0x8 ;  /* 0x000000000008789c */ /* 0x000fe40003f6f070 */
[----:B---3--:R-:W-:-:S04]  /*0470*/  UISETP.NE.U32.AND UP0, UPT, UR4, URZ, UPT ;  /* 0x000000ff0400728c */ /* 0x008fc8000bf05070 */
[----:B------:R-:W-:-:S04]  /*0480*/  UISETP.NE.AND.EX UP1, UPT, UR5, URZ, UPT, UP0 ;  /* 0x000000ff0500728c */ /* 0x000fc8000bf25300 */
[----:B------:R-:W-:-:S04]  /*0490*/  UISETP.EQ.OR.EX UP4, UPT, UR13, URZ, !UP1, UP2 ;  /* 0x000000ff0d00728c */ /* 0x000fc8000cf82720 */
[----:B------:R-:W-:-:S06]  /*04a0*/  UP2UR UR4, UPR, URZ, 0x10 ;  /* 0x00000010ff047883 */ /* 0x000fcc0008000000 */
[----:B------:R-:W-:Y:S01]  /*04b0*/  MOV R96, UR4 ;  /* 0x0000000400607c02 */ /* 0x000fe20008000f00 */
[----:B------:R-:W-:Y:S06]  /*04c0*/  BRA.U !UP4, `(.L_x_8) ;  /* 0x000000010c207547 */ /* 0x000fec000b800000 */
[----:B------:R-:W-:Y:S01]  /*04d0*/  UISETP.NE.U32.AND UP0, UPT, UR12, URZ, UPT ;  /* 0x000000ff0c00728c */ /* 0x000fe2000bf05070 */
[----:B-----5:R-:W-:Y:S01]  /*04e0*/  FSETP.NEU.AND P0, PT, R45, RZ, PT ;  /* 0x000000ff2d00720b */ /* 0x020fe20003f0d000 */
[----:B------:R-:W-:Y:S02]  /*04f0*/  USEL UR4, URZ, 0xffffffff, UP1 ;  /* 0xffffffffff047887 */ /* 0x000fe40008800000 */
[----:B------:R-:W-:-:S10]  /*0500*/  UISETP.NE.AND.EX UP2, UPT, UR13, URZ, UPT, UP0 ;  /* 0x000000ff0d00728c */ /* 0x000fd4000bf45300 */
[----:B------:R-:W-:Y:S01]  /*0510*/  VOTEU.ANY UP0, P0 ;  /* 0x0000000000ff7886 */ /* 0x000fe20000000100 */
[----:B------:R-:W-:-:S04]  /*0520*/  @!UP2 USEL UR4, URZ, 0xffffffff, UP0 ;  /* 0xffffffffff04a887 */ /* 0x000fc80008000000 */
[----:B------:R-:W-:-:S04]  /*0530*/  ULOP3.LUT UR4, UR4, 0x1, URZ, 0xc0, !UPT ;  /* 0x0000000104047892 */ /* 0x000fc8000f8ec0ff */
[----:B------:R-:W-:-:S11]  /*0540*/  UISETP.NE.U32.AND UP3, UPT, UR4, 0x1, UPT ;  /* 0x000000010400788c */ /* 0x000fd6000bf65070 */
.L_x_8:
[----:B-12---:R-:W1:Y:S02]  /*0550*/  SHFL.IDX PT, R2, R86, RZ, 0x1f ;  /* 0x00001fff56027589 */ /* 0x006e6400000e0000 */
[----:B-1----:R-:W-:-:S13]  /*0560*/  ISETP.NE.AND P0, PT, R2, RZ, PT ;  /* 0x000000ff0200720c */ /* 0x002fda0003f05270 */
[----:B------:R-:W-:Y:S05]  /*0570*/  @P0 BRA `(.L_x_9) ;  /* 0x0000000000840947 */ /* 0x000fea0003800000 */
[----:B------:R-:W-:Y:S01]  /*0580*/  ELECT P0, URZ, PT ;  /* 0x0000000000ff782f */ /* 0x000fe20003800000 */
[----:B------:R-:W-:-:S12]  /*0590*/  BSSY.RECONVERGENT B0, `(.L_x_9) ;  /* 0x000001f000007945 */ /* 0x000fd80003800200 */
[----:B------:R-:W-:Y:S05]  /*05a0*/  @!P0 BRA `(.L_x_10) ;  /* 0x0000000000748947 */ /* 0x000fea0003800000 */
[----:B------:R-:W1:Y:S01]  /*05b0*/  S2UR UR4, SR_CgaCtaId ;  /* 0x00000000000479c3 */ /* 0x000e620000008800 */
[----:B------:R-:W-:Y:S01]  /*05c0*/  UMOV UR5, 0x400 ;  /* 0x0000040000057882 */ /* 0x000fe20000000000 */
[----:B------:R-:W-:Y:S01]  /*05d0*/  UMOV UR8, 0x1 ;  /* 0x0000000100087882 */ /* 0x000fe20000000000 */
[----:B------:R-:W-:Y:S01]  /*05e0*/  UMOV UR6, 0x8 ;  /* 0x0000000800067882 */ /* 0x000fe20000000000 */
[----:B------:R-:W-:-:S04]  /*05f0*/  UIADD3 UR8, UPT, UPT, -UR8, 0x100000, URZ ;  /* 0x0010000008087890 */ /* 0x000fc8000fffe1ff */
[----:B------:R-:W-:Y:S02]  /*0600*/  USHF.L.U32 UR9, UR8, 0xb, URZ ;  /* 0x0000000b08097899 */ /* 0x000fe400080006ff */
[----:B------:R-:W-:Y:S02]  /*0610*/  USHF.L.U32 UR8, UR8, 0x1, URZ ;  /* 0x0000000108087899 */ /* 0x000fe400080006ff */
[----:B------:R-:W-:-:S04]  /*0620*/  UIADD3 UR6, UPT, UPT, -UR6, 0x100000, URZ ;  /* 0x0010000006067890 */ /* 0x000fc8000fffe1ff */
[----:B------:R-:W-:Y:S02]  /*0630*/  USHF.L.U32 UR7, UR6, 0xb, URZ ;  /* 0x0000000b06077899 */ /* 0x000fe400080006ff */
[----:B------:R-:W-:Y:S02]  /*0640*/  USHF.L.U32 UR6, UR6, 0x1, URZ ;  /* 0x0000000106067899 */ /* 0x000fe400080006ff */
[----:B-1----:R-:W-:Y:S01]  /*0650*/  ULEA UR4, UR4, UR5, 0x18 ;  /* 0x0000000504047291 */ /* 0x002fe2000f8ec0ff */
[----:B------:R-:W1:Y:S11]  /*0660*/  FENCE.VIEW.ASYNC.S ;  /* 0x00000000000073c6 */ /* 0x000e760000000000 */
[----:B-1----:R1:W2:Y:S01]  /*0670*/  SYNCS.EXCH.64 URZ, [UR4], UR8 ;  /* 0x0000000804ff75b2 */ /* 0x0022a20008000100 */
[----:B------:R1:W3:Y:S01]  /*0680*/  SYNCS.EXCH.64 URZ, [UR4+0x40], UR6 ;  /* 0x0000400604ff75b2 */ /* 0x0002e20008000100 */
[----:B------:R1:W4:Y:S01]  /*0690*/  SYNCS.EXCH.64 URZ, [UR4+0x8], UR8 ;  /* 0x0000080804ff75b2 */ /* 0x0003220008000100 */
[----:B------:R1:W1:Y:S01]  /*06a0*/  SYNCS.EXCH.64 URZ, [UR4+0x48], UR6 ;  /* 0x0000480604ff75b2 */ /* 0x0002620008000100 */
        /* <DEDUP_REMOVED lines=12> */
[----:B------:R-:W-:Y:S01]  /*0770*/  NOP ;  /* 0x0000000000007918 */ /* 0x000fe20000000000 */
.L_x_10:
[----:B-1----:R-:W-:Y:S05]  /*0780*/  BSYNC.RECONVERGENT B0 ;  /* 0x0000000000007941 */ /* 0x002fea0003800200 */
.L_x_9:
[----:B------:R-:W1:Y:S01]  /*0790*/  SHFL.IDX PT, R2, R86, RZ, 0x1f ;  /* 0x00001fff56027589 */ /* 0x000e6200000e0000 */
[----:B------:R-:W-:Y:S01]  /*07a0*/  NOP ;  /* 0x0000000000007918 */ /* 0x000fe20000000000 */
[----:B-1----:R-:W-:-:S13]  /*07b0*/  ISETP.NE.AND P0, PT, R2, 0x1, PT ;  /* 0x000000010200780c */ /* 0x002fda0003f05270 */
[----:B------:R-:W-:Y:S05]  /*07c0*/  @P0 BRA `(.L_x_11) ;  /* 0x0000000000500947 */ /* 0x000fea0003800000 */
        /* <DEDUP_REMOVED lines=9> */
[----:B------:R-:W-:Y:S01]  /*0860*/  USHF.L.U32 UR6, UR6, 0x1, URZ ;  /* 0x0000000106067899 */ /* 0x000fe200080006ff */
[----:B------:R-:W-:Y:S01]  /*0870*/  ELECT P0, URZ, PT ;  /* 0x0000000000ff782f */ /* 0x000fe20003800000 */
[----:B-1----:R-:W-:Y:S01]  /*0880*/  ULEA UR4, UR4, UR5, 0x18 ;  /* 0x0000000504047291 */ /* 0x002fe2000f8ec0ff */
[----:B------:R-:W1:Y:S11]  /*0890*/  FENCE.VIEW.ASYNC.S ;  /* 0x00000000000073c6 */ /* 0x000e760000000000 */
[----:B-1----:R1:W1:Y:S01]  /*08a0*/  SYNCS.EXCH.64 URZ, [UR4+0x80], UR8 ;  /* 0x0000800804ff75b2 */ /* 0x0022620008000100 */
[----:B------:R1:W1:Y:S01]  /*08b0*/  SYNCS.EXCH.64 URZ, [UR4+0x98], UR6 ;  /* 0x0000980604ff75b2 */ /* 0x0002620008000100 */
[----:B------:R1:W1:Y:S01]  /*08c0*/  SYNCS.EXCH.64 URZ, [UR4+0x88], UR8 ;  /* 0x0000880804ff75b2 */ /* 0x0002620008000100 */
[----:B------:R1:W1:Y:S01]  /*08d0*/  SYNCS.EXCH.64 URZ, [UR4+0xa0], UR6 ;  /* 0x0000a00604ff75b2 */ /* 0x0002620008000100 */
[----:B------:R1:W1:Y:S01]  /*08e0*/  SYNCS.EXCH.64 URZ, [UR4+0x90], UR8 ;  /* 0x0000900804ff75b2 */ /* 0x0002620008000100 */
[----:B------:R1:W1:Y:S01]  /*08f0*/  SYNCS.EXCH.64 URZ, [UR4+0xa8], UR6 ;  /* 0x0000a80604ff75b2 */ /* 0x0002620008000100 */
[----:B------:R-:W-:Y:S01]  /*0900*/  NOP ;  /* 0x0000000000007918 */ /* 0x000fe20000000000 */
.L_x_11:
[----:B------:R-:W2:Y:S01]  /*0910*/  SHFL.IDX PT, R2, R86, RZ, 0x1f ;  /* 0x00001fff56027589 */ /* 0x000ea200000e0000 */
[----:B------:R-:W-:Y:S01]  /*0920*/  NOP ;  /* 0x0000000000007918 */ /* 0x000fe20000000000 */
[----:B--2---:R-:W-:-:S13]  /*0930*/  ISETP.NE.AND P0, PT, R2, 0x3, PT ;  /* 0x000000030200780c */ /* 0x004fda0003f05270 */
[----:B------:R-:W-:Y:S05]  /*0940*/  @P0 BRA `(.L_x_12) ;  /* 0x0000000000300947 */ /* 0x000fea0003800000 */
[----:B-1----:R-:W1:Y:S01]  /*0950*/  S2UR UR4, SR_CgaCtaId ;  /* 0x00000000000479c3 */ /* 0x002e620000008800 */
[----:B------:R-:W-:Y:S01]  /*0960*/  UMOV UR6, 0x400 ;  /* 0x0000040000067882 */ /* 0x000fe20000000000 */
[----:B------:R-:W-:Y:S01]  /*0970*/  UMOV UR5, 0x20 ;  /* 0x0000002000057882 */ /* 0x000fe20000000000 */
[----:B------:R-:W-:Y:S01]  /*0980*/  ELECT P0, URZ, PT ;  /* 0x0000000000ff782f */ /* 0x000fe20003800000 */
[----:B-1----:R-:W-:Y:S02]  /*0990*/  ULEA UR6, UR4, UR6, 0x18 ;  /* 0x0000000604067291 */ /* 0x002fe4000f8ec0ff */
[----:B------:R-:W-:-:S04]  /*09a0*/  UIADD3 UR4, UPT, UPT, -UR5, 0x100000, URZ ;  /* 0x0010000005047890 */ /* 0x000fc8000fffe1ff */
[----:B------:R-:W-:Y:S02]  /*09b0*/  USHF.L.U32 UR5, UR4, 0xb, URZ ;  /* 0x0000000b04057899 */ /* 0x000fe400080006ff */
[----:B------:R-:W-:Y:S01]  /*09c0*/  USHF.L.U32 UR4, UR4, 0x1, URZ ;  /* 0x0000000104047899 */ /* 0x000fe200080006ff */
[----:B------:R-:W1:Y:S11]  /*09d0*/  FENCE.VIEW.ASYNC.S ;  /* 0x00000000000073c6 */ /* 0x000e760000000000 */
[----:B-1----:R2:W1:Y:S01]  /*09e0*/  SYNCS.EXCH.64 URZ, [UR6+0xb0], UR4 ;  /* 0x0000b00406ff75b2 */ /* 0x0024620008000100 */
[----:B------:R2:W1:Y:S02]  /*09f0*/  SYNCS.EXCH.64 URZ, [UR6+0xb8], UR4 ;  /* 0x0000b80406ff75b2 */ /* 0x0004640008000100 */
[----:B--2---:R-:W-:Y:S01]  /*0a00*/  NOP ;  /* 0x0000000000007918 */ /* 0x004fe20000000000 */
.L_x_12:
[----:B------:R-:W2:Y:S01]  /*0a10*/  SHFL.IDX PT, R2, R86, RZ, 0x1f ;  /* 0x00001fff56027589 */ /* 0x000ea200000e0000 */
[----:B------:R-:W-:Y:S01]  /*0a20*/  NOP ;  /* 0x0000000000007918 */ /* 0x000fe20000000000 */
[----:B--2---:R-:W-:-:S13]  /*0a30*/  ISETP.NE.AND P0, PT, R2, 0x4, PT ;  /* 0x000000040200780c */ /* 0x004fda0003f05270 */
[----:B------:R-:W-:Y:S05]  /*0a40*/  @P0 BRA `(.L_x_13) ;  /* 0x00000000004c0947 */ /* 0x000fea0003800000 */
[----:B-1----:R-:W1:Y:S01]  /*0a50*/  S2UR UR6, SR_CgaCtaId ;  /* 0x00000000000679c3 */ /* 0x002e620000008800 */
[----:B------:R-:W-:Y:S01]  /*0a60*/  UMOV UR4, 0x720 ;  /* 0x0000072000047882 */ /* 0x000fe20000000000 */
[----:B------:R-:W-:Y:S01]  /*0a70*/  UMOV UR5, 0x400 ;  /* 0x0000040000057882 */ /* 0x000fe20000000000 */
[----:B------:R-:W-:Y:S01]  /*0a80*/  USEL UR4, UR4, 0x620, UP3 ;  /* 0x0000062004047887 */ /* 0x000fe20009800000 */
[----:B------:R-:W-:Y:S01]  /*0a90*/  UMOV UR8, 0x1 ;  /* 0x0000000100087882 */ /* 0x000fe20000000000 */
[----:B------:R-:W-:Y:S01]  /*0aa0*/  ELECT P0, URZ, PT ;  /* 0x0000000000ff782f */ /* 0x000fe20003800000 */
[----:B------:R-:W-:-:S04]  /*0ab0*/  UIADD3 UR8, UPT, UPT, -UR8, 0x100000, URZ ;  /* 0x0010000008087890 */ /* 0x000fc8000fffe1ff */
[----:B------:R-:W-:Y:S02]  /*0ac0*/  USHF.L.U32 UR9, UR8, 0xb, URZ ;  /* 0x0000000b08097899 */ /* 0x000fe400080006ff */
[----:B------:R-:W-:Y:S02]  /*0ad0*/  USHF.L.U32 UR8, UR8, 0x1, URZ ;  /* 0x0000000108087899 */ /* 0x000fe400080006ff */
[----:B-1----:R-:W-:Y:S02]  /*0ae0*/  ULEA UR6, UR6, UR5, 0x18 ;  /* 0x0000000506067291 */ /* 0x002fe4000f8ec0ff */
[----:B------:R-:W-:-:S04]  /*0af0*/  UIADD3 UR4, UPT, UPT, -UR4, 0x100000, URZ ;  /* 0x0010000004047890 */ /* 0x000fc8000fffe1ff */
[----:B------:R-:W-:Y:S02]  /*0b00*/  USHF.L.U32 UR5, UR4, 0xb, URZ ;  /* 0x0000000b04057899 */ /* 0x000fe400080006ff */
[----:B------:R-:W-:Y:S01]  /*0b10*/  USHF.L.U32 UR4, UR4, 0x1, URZ ;  /* 0x0000000104047899 */ /* 0x000fe200080006ff */
[----:B------:R-:W1:Y:S03]  /*0b20*/  FENCE.VIEW.ASYNC.S ;  /* 0x00000000000073c6 */ /* 0x000e660000000000 */
[----:B-1----:R2:W1:Y:S08]  /*0b30*/  SYNCS.EXCH.64 URZ, [UR6+0xc0], UR8 ;  /* 0x0000c00806ff75b2 */ /* 0x0024700008000100 */
[----:B------:R2:W1:Y:S01]  /*0b40*/  SYNCS.EXCH.64 URZ, [UR6+0xd0], UR4 ;  /* 0x0000d00406ff75b2 */ /* 0x0004620008000100 */
[----:B------:R2:W1:Y:S01]  /*0b50*/  SYNCS.EXCH.64 URZ, [UR6+0xc8], UR8 ;  /* 0x0000c80806ff75b2 */ /* 0x0004620008000100 */
[----:B------:R2:W1:Y:S02]  /*0b60*/  SYNCS.EXCH.64 URZ, [UR6+0xd8], UR4 ;  /* 0x0000d80406ff75b2 */ /* 0x0004640008000100 */
[----:B--2---:R-:W-:Y:S01]  /*0b70*/  NOP ;  /* 0x0000000000007918 */ /* 0x004fe20000000000 */
.L_x_13:
[----:B------:R-:W2:Y:S01]  /*0b80*/  SHFL.IDX PT, R2, R86, RZ, 0x1f ;  /* 0x00001fff56027589 */ /* 0x000ea200000e0000 */
[----:B------:R-:W-:Y:S01]  /*0b90*/  NOP ;  /* 0x0000000000007918 */ /* 0x000fe20000000000 */
[----:B--2---:R-:W-:-:S13]  /*0ba0*/  ISETP.NE.AND P0, PT, R2, 0x5, PT ;  /* 0x000000050200780c */ /* 0x004fda0003f05270 */
[----:B------:R-:W-:Y:S05]  /*0bb0*/  @P0 BRA `(.L_x_14) ;  /* 0x0000000000480947 */ /* 0x000fea0003800000 */
[----:B-1----:R-:W1:Y:S01]  /*0bc0*/  S2UR UR4, SR_CgaCtaId ;  /* 0x00000000000479c3 */ /* 0x002e620000008800 */
        /* <DEDUP_REMOVED lines=15> */
[----:B------:R2:W1:Y:S02]  /*0cc0*/  SYNCS.EXCH.64 URZ, [UR4+0xf8], UR6 ;  /* 0x0000f80604ff75b2 */ /* 0x0004640008000100 */
[----:B--2---:R-:W-:Y:S01]  /*0cd0*/  NOP ;  /* 0x0000000000007918 */ /* 0x004fe20000000000 */
.L_x_14:
[----:B------:R-:W2:Y:S01]  /*0ce0*/  SHFL.IDX PT, R2, R86, RZ, 0x1f ;  /* 0x00001fff56027589 */ /* 0x000ea200000e0000 */
[----:B------:R-:W1:Y:S01]  /*0cf0*/  S2UR UR57, SR_CgaCtaId ;  /* 0x00000000003979c3 */ /* 0x000e620000008800 */
[----:B------:R-:W-:Y:S01]  /*0d00*/  NOP ;  /* 0x0000000000007918 */ /* 0x000fe20000000000 */
[----:B--2---:R-:W-:-:S13]  /*0d10*/  ISETP.NE.AND P0, PT, R2, 0x3, PT ;  /* 0x000000030200780c */ /* 0x004fda0003f05270 */
[----:B-1----:R-:W-:Y:S05]  /*0d20*/  @P0 BRA `(.L_x_15) ;  /* 0x0000000000340947 */ /* 0x002fea0003800000 */
[----:B------:R-:W-:Y:S01]  /*0d30*/  UMOV UR4, 0x400 ;  /* 0x0000040000047882 */ /* 0x000fe20000000000 */
[----:B------:R-:W-:Y:S01]  /*0d40*/  UMOV UR6, 0x20 ;  /* 0x0000002000067882 */ /* 0x000fe20000000000 */
[----:B------:R-:W-:Y:S02]  /*0d50*/  ULEA UR4, UR57, UR4, 0x18 ;  /* 0x0000000439047291 */ /* 0x000fe4000f8ec0ff */
[----:B------:R-:W-:-:S04]  /*0d60*/  UIADD3 UR6, UPT, UPT, -UR6, 0x100000, URZ ;  /* 0x0010000006067890 */ /* 0x000fc8000fffe1ff */
[----:B------:R-:W-:Y:S02]  /*0d70*/  USHF.L.U32 UR7, UR6, 0xb, URZ ;  /* 0x0000000b06077899 */ /* 0x000fe400080006ff */
[----:B------:R-:W-:Y:S01]  /*0d80*/  USHF.L.U32 UR6, UR6, 0x1, URZ ;  /* 0x0000000106067899 */ /* 0x000fe200080006ff */
[----:B------:R-:W-:Y:S01]  /*0d90*/  ELECT P0, URZ, PT ;  /* 0x0000000000ff782f */ /* 0x000fe20003800000 */
[----:B------:R-:W1:Y:S10]  /*0da0*/  FENCE.VIEW.ASYNC.S ;  /* 0x00000000000073c6 */ /* 0x000e740000000000 */
[----:B-1----:R1:W2:Y:S01]  /*0db0*/  SYNCS.EXCH.64 URZ, [UR4+0x100], UR6 ;  /* 0x0001000604ff75b2 */ /* 0x0022a20008000100 */
[----:B------:R1:W1:Y:S01]  /*0dc0*/  SYNCS.EXCH.64 URZ, [UR4+0x110], UR6 ;  /* 0x0001100604ff75b2 */ /* 0x0002620008000100 */
[----:B------:R1:W1:Y:S01]  /*0dd0*/  SYNCS.EXCH.64 URZ, [UR4+0x108], UR6 ;  /* 0x0001080604ff75b2 */ /* 0x0002620008000100 */
[----:B------:R1:W1:Y:S01]  /*0de0*/  SYNCS.EXCH.64 URZ, [UR4+0x118], UR6 ;  /* 0x0001180604ff75b2 */ /* 0x0002620008000100 */
[----:B------:R-:W-:Y:S01]  /*0df0*/  NOP ;  /* 0x0000000000007918 */ /* 0x000fe20000000000 */
.L_x_15:
[----:B-1----:R-:W1:Y:S01]  /*0e00*/  LDCU UR4, c[0x0][0x36c] ;  /* 0x00006d80ff0477ac */ /* 0x002e620008000800 */
[----:B------:R-:W-:Y:S01]  /*0e10*/  ISETP.NE.OR P4, PT, R0, 0x2, !P4 ;  /* 0x000000020000780c */ /* 0x000fe20006785670 */
[----:B------:R-:W-:Y:S01]  /*0e20*/  NOP ;  /* 0x0000000000007918 */ /* 0x000fe20000000000 */
[----:B------:R-:W-:Y:S01]  /*0e30*/  LOP3.LUT R0, R81, 0x1f, RZ, 0xc0, !PT ;  /* 0x0000001f51007812 */ /* 0x000fe200078ec0ff */
[----:B------:R-:W-:Y:S02]  /*0e40*/  UISETP.NE.AND UP4, UPT, UR20, 0x2, UPT ;  /* 0x000000021400788c */ /* 0x000fe4000bf85270 */
[----:B------:R-:W-:Y:S02]  /*0e50*/  UISETP.NE.AND UP5, UPT, UR20, URZ, UPT ;  /* 0x000000ff1400728c */ /* 0x000fe4000bfa5270 */
[----:B-1----:R-:W-:-:S09]  /*0e60*/  UISETP.EQ.U32.AND UP6, UPT, UR4, 0x1, UPT ;  /* 0x000000010400788c */ /* 0x002fd2000bfc2070 */
[----:B------:R-:W-:Y:S05]  /*0e70*/  BRA.U !UP6, `(.L_x_16) ;  /* 0x000000010e087547 */ /* 0x000fea000b800000 */
[----:B--234-:R-:W-:Y:S01]  /*0e80*/  UCGABAR_ARV ;  /* 0x00000000000079c7 */ /* 0x01cfe20008000000 */
[----:B------:R-:W-:Y:S05]  /*0e90*/  BRA `(.L_x_17) ;  /* 0x0000000000047947 */ /* 0x000fea0003800000 */
.L_x_16:
[----:B--234-:R-:W-:Y:S01]  /*0ea0*/  NOP ;  /* 0x0000000000007918 */ /* 0x01cfe20000000000 */
.L_x_17:
[----:B------:R-:W1:Y:S01]  /*0eb0*/  S2UR UR27, SR_CTAID.X ;  /* 0x00000000001b79c3 */ /* 0x000e620000002500 */
[----:B------:R-:W-:-:S05]  /*0ec0*/  CS2R.32 R92, SR_CgaSize ;  /* 0x00000000005c7805 */ /* 0x000fca0000008a00 */
[----:B------:R-:W-:-:S05]  /*0ed0*/  IMAD R92, R92, -0xa0, RZ ;  /* 0xffffff605c5c7824 */ /* 0x000fca00078e02ff */
[----:B------:R-:W-:-:S14]  /*0ee0*/  R2UR UR5, R92 ;  /* 0x000000005c0572ca */ /* 0x000fdc00000e0000 */
[----:B------:R-:W2:Y:S01]  /*0ef0*/  LDCU UR5, c[0x0][UR5+0x2b0] ;  /* 0x00005600050577ac */ /* 0x000ea20008000800 */
[----:B------:R-:W-:-:S05]  /*0f00*/  CS2R.32 R92, SR_CgaSize ;  /* 0x00000000005c7805 */ /* 0x000fca0000008a00 */
[----:B------:R-:W-:-:S05]  /*0f10*/  IMAD R92, R92, -0xa0, RZ ;  /* 0xffffff605c5c7824 */ /* 0x000fca00078e02ff */
[----:B------:R-:W-:-:S14]  /*0f20*/  R2UR UR4, R92 ;  /* 0x000000005c0472ca */ /* 0x000fdc00000e0000 */
[----:B------:R-:W3:Y:S01]  /*0f30*/  LDCU UR4, c[0x0][UR4+0x2b4] ;  /* 0x00005680040477ac */ /* 0x000ee20008000800 */
[----:B------:R-:W4:Y:S01]  /*0f40*/  S2UR UR26, SR_CTAID.Y ;  /* 0x00000000001a79c3 */ /* 0x000f220000002600 */
[----:B------:R-:W-:-:S05]  /*0f50*/  CS2R.32 R92, SR_CgaSize ;  /* 0x00000000005c7805 */ /* 0x000fca0000008a00 */
[----:B------:R-:W-:-:S05]  /*0f60*/  IMAD R92, R92, -0xa0, RZ ;  /* 0xffffff605c5c7824 */ /* 0x000fca00078e02ff */
[----:B------:R-:W-:-:S14]  /*0f70*/  R2UR UR7, R92 ;  /* 0x000000005c0772ca */ /* 0x000fdc00000e0000 */
[----:B------:R-:W3:Y:S01]  /*0f80*/  LDCU UR7, c[0x0][UR7+0x2a0] ;  /* 0x00005400070777ac */ /* 0x000ee20008000800 */
[----:B------:R-:W-:-:S05]  /*0f90*/  CS2R.32 R92, SR_CgaSize ;  /* 0x00000000005c7805 */ /* 0x000fca0000008a00 */
[----:B------:R-:W-:-:S05]  /*0fa0*/  IMAD R92, R92, -0xa0, RZ ;  /* 0xffffff605c5c7824 */ /* 0x000fca00078e02ff */
[----:B------:R-:W-:-:S14]  /*0fb0*/  R2UR UR8, R92 ;  /* 0x000000005c0872ca */ /* 0x000fdc00000e0000 */
[----:B------:R-:W3:Y:S01]  /*0fc0*/  LDCU UR8, c[0x0][UR8+0x2a4] ;  /* 0x00005480080877ac */ /* 0x000ee20008000800 */
[----:B------:R-:W-:Y:S02]  /*0fd0*/  USHF.L.U32 UR37, UR57, 0x6, URZ ;  /* 0x0000000639257899 */ /* 0x000fe400080006ff */
[----:B------:R-:W-:Y:S02]  /*0fe0*/  USHF.L.U32 UR39, UR57, 0xa, URZ ;  /* 0x0000000a39277899 */ /* 0x000fe400080006ff */
[----:B------:R-:W-:Y:S01]  /*0ff0*/  ULOP3.LUT UR37, UR37, 0x1c0, URZ, 0xc0, !UPT ;  /* 0x000001c025257892 */ /* 0x000fe2000f8ec0ff */
[----:B------:R-:W3:Y:S01]  /*1000*/  LDCU UR21, c[0x0][0xf24] ;  /* 0x0001e480ff1577ac */ /* 0x000ee20008000800 */
[----:B-1----:R-:W-:Y:S01]  /*1010*/  I2FP.F32.U32 R3, UR27 ;  /* 0x0000001b00037c45 */ /* 0x002fe20008201000 */
[----:B------:R-:W1:Y:S04]  /*1020*/  LDCU UR45, c[0x0][0xf24] ;  /* 0x0001e480ff2d77ac */ /* 0x000e680008000800 */
[----:B--2---:R-:W-:Y:S01]  /*1030*/  FMUL R3, R3, UR5 ;  /* 0x0000000503037c20 */ /* 0x004fe20008400000 */
[----:B------:R-:W2:Y:S01]  /*1040*/  LDCU UR23, c[0x0][0xf30] ;  /* 0x0001e600ff1777ac */ /* 0x000ea20008000800 */
[----:B----4-:R-:W-:-:S04]  /*1050*/  I2FP.F32.U32 R2, UR26 ;  /* 0x0000001a00027c45 */ /* 0x010fc80008201000 */
[----:B------:R-:W4:Y:S01]  /*1060*/  F2I.U32.TRUNC.NTZ R3, R3 ;  /* 0x0000000300037305 */ /* 0x000f22000020f000 */
[----:B------:R-:W-:Y:S01]  /*1070*/  ULOP3.LUT UR39, UR39, 0x1c00, URZ, 0xc0, !UPT ;  /* 0x00001c0027277892 */ /* 0x000fe2000f8ec0ff */
[----:B---3--:R-:W-:Y:S01]  /*1080*/  FMUL R2, R2, UR4 ;  /* 0x0000000402027c20 */ /* 0x008fe20008400000 */
[----:B------:R-:W-:-:S05]  /*1090*/  USHF.R.U32.HI UR10, URZ, 0x1, UR37 ;  /* 0x00000001ff0a7899 */ /* 0x000fca0008011625 */
[----:B------:R-:W3:Y:S01]  /*10a0*/  F2I.U32.TRUNC.NTZ R2, R2 ;  /* 0x0000000200027305 */ /* 0x000ee2000020f000 */
[----:B----4-:R-:W-:Y:S02]  /*10b0*/  R2UR UR4, R3 ;  /* 0x00000000030472ca */ /* 0x010fe400000e0000 */
[----:B---3--:R-:W-:Y:S02]  /*10c0*/  R2UR UR6, R2 ;  /* 0x00000000020672ca */ /* 0x008fe400000e0000 */
[----:B------:R-:W-:-:S09]  /*10d0*/  PRMT R2, RZ, 0x7610, R2 ;  /* 0x00007610ff027816 */ /* 0x000fd20000000002 */
[----:B------:R-:W-:-:S04]  /*10e0*/  UIADD3 UR5, UPT, UPT, -UR4, URZ, URZ ;  /* 0x000000ff04057290 */ /* 0x000fc8000fffe1ff */
[----:B------:R-:W-:Y:S02]  /*10f0*/  UIMAD UR5, UR7, UR5, UR27 ;  /* 0x00000005070572a4 */ /* 0x000fe4000f8e021b */
[----:B------:R-:W-:-:S04]  /*1100*/  UIADD3 UR4, UPT, UPT, -UR6, URZ, URZ ;  /* 0x000000ff06047290 */ /* 0x000fc8000fffe1ff */
[----:B------:R-:W-:Y:S01]  /*1110*/  IMAD.U32 R92, RZ, RZ, UR5 ;  /* 0x00000005ff5c7e24 */ /* 0x000fe2000f8e00ff */
[----:B------:R-:W-:-:S06]  /*1120*/  UIMAD UR4, UR8, UR4, UR26 ;  /* 0x00000004080472a4 */ /* 0x000fcc000f8e021a */
[----:B------:R-:W-:Y:S01]  /*1130*/  IMAD.U32 R91, RZ, RZ, UR4 ;  /* 0x00000004ff5b7e24 */ /* 0x000fe2000f8e00ff */
[----:B-12---:R-:W-:Y:S06]  /*1140*/  BRA.U UP5, `(.L_x_18) ;  /* 0x0000000105807547 */ /* 0x006fec000b800000 */
[----:B------:R-:W-:Y:S02]  /*1150*/  R2UR UR9, R91 ;  /* 0x000000005b0972ca */ /* 0x000fe400000e0000 */
[----:B------:R-:W-:-:S11]  /*1160*/  R2UR UR15, R92 ;  /* 0x000000005c0f72ca */ /* 0x000fd600000e0000 */
[----:B------:R-:W-:-:S04]  /*1170*/  UISETP.NE.AND UP0, UPT, UR9, URZ, UPT ;  /* 0x000000ff0900728c */ /* 0x000fc8000bf05270 */
[----:B------:R-:W-:Y:S02]  /*1180*/  USEL UR5, URZ, 0x2, UP0 ;  /* 0x00000002ff057887 */ /* 0x000fe40008000000 */
[----:B------:R-:W-:Y:S02]  /*1190*/  USEL UR4, URZ, 0x4, UP0 ;  /* 0x00000004ff047887 */ /* 0x000fe40008000000 */
[----:B------:R-:W-:Y:S02]  /*11a0*/  USEL UR7, URZ, 0x8, UP0 ;  /* 0x00000008ff077887 */ /* 0x000fe40008000000 */
[----:B------:R-:W-:Y:S02]  /*11b0*/  USEL UR6, URZ, 0x10, UP0 ;  /* 0x00000010ff067887 */ /* 0x000fe40008000000 */
[----:B------:R-:W-:Y:S02]  /*11c0*/  USEL UR8, URZ, 0x20, UP0 ;  /* 0x00000020ff087887 */ /* 0x000fe40008000000 */
[----:B------:R-:W-:-:S02]  /*11d0*/  USEL UR13, URZ, 0x40, UP0 ;  /* 0x00000040ff0d7887 */ /* 0x000fc40008000000 */
[----:B------:R-:W-:Y:S02]  /*11e0*/  USEL UR14, URZ, 0x80, UP0 ;  /* 0x00000080ff0e7887 */ /* 0x000fe40008000000 */
[----:B------:R-:W-:-:S04]  /*11f0*/  UISETP.NE.AND UP0, UPT, UR9, URZ, UPT ;  /* 0x000000ff0900728c */ /* 0x000fc8000bf05270 */
[----:B------:R-:W-:-:S04]  /*1200*/  UISETP.EQ.OR UP0, UPT, UR15, URZ, !UP0 ;  /* 0x000000ff0f00728c */ /* 0x000fc8000c702670 */
[----:B------:R-:W-:Y:S02]  /*1210*/  USEL UR12, URZ, 0x1, !UP0 ;  /* 0x00000001ff0c7887 */ /* 0x000fe4000c000000 */
[----:B------:R-:W-:-:S04]  /*1220*/  UISETP.NE.AND UP0, UPT, UR15, 0x1, UPT ;  /* 0x000000010f00788c */ /* 0x000fc8000bf05270 */
[----:B------:R-:W-:Y:S02]  /*1230*/  USEL UR11, UR5, 0x2, UP0 ;  /* 0x00000002050b7887 */ /* 0x000fe40008000000 */
[----:B------:R-:W-:-:S04]  /*1240*/  UISETP.NE.AND UP0, UPT, UR15, 0x2, UPT ;  /* 0x000000020f00788c */ /* 0x000fc8000bf05270 */
[----:B------:R-:W-:Y:S02]  /*1250*/  USEL UR4, UR4, 0x4, UP0 ;  /* 0x0000000404047887 */ /* 0x000fe40008000000 */
[----:B------:R-:W-:Y:S02]  /*1260*/  UISETP.NE.AND UP0, UPT, UR15, 0x3, UPT ;  /* 0x000000030f00788c */ /* 0x000fe4000bf05270 */
[----:B------:R-:W-:Y:S02]  /*1270*/  UIADD3 UR4, UPT, UPT, UR4, UR11, UR12 ;  /* 0x0000000b04047290 */ /* 0x000fe4000fffe00c */
        /* <DEDUP_REMOVED lines=10> */
[----:B------:R-:W-:-:S04]  /*1320*/  USEL UR5, UR14, 0x80, UP0 ;  /* 0x000000800e057887 */ /* 0x000fc80008000000 */
[----:B------:R-:W-:-:S06]  /*1330*/  UIADD3 UR4, UPT, UPT, UR4, UR5, URZ ;  /* 0x0000000504047290 */ /* 0x000fcc000fffe0ff */
[----:B------:R-:W-:-:S07]  /*1340*/  IMAD.U32 R2, RZ, RZ, UR4 ;  /* 0x00000004ff027e24 */ /* 0x000fce000f8e00ff */
.L_x_18:
[----:B------:R-:W1:Y:S01]  /*1350*/  S2UR UR36, SR_CTAID.Z ;  /* 0x00000000002479c3 */ /* 0x000e620000002700 */
[----:B------:R-:W-:-:S09]  /*1360*/  UISETP.GE.AND UP0, UPT, UR21, 0x1, UPT ;  /* 0x000000011500788c */ /* 0x000fd2000bf06270 */
[----:B------:R-:W-:Y:S05]  /*1370*/  BRA.U !UP0, `(.L_x_19) ;  /* 0x0000000108d07547 */ /* 0x000fea000b800000 */
[----:B------:R-:W2:Y:S01]  /*1380*/  LDCU UR22, c[0x0][0xf0c] ;  /* 0x0001e180ff1677ac */ /* 0x000ea20008000800 */
[----:B------:R-:W3:Y:S01]  /*1390*/  LDCU.128 UR12, c[0x0][0xf10] ;  /* 0x0001e200ff0c77ac */ /* 0x000ee20008000c00 */
[----:B------:R-:W4:Y:S01]  /*13a0*/  LDCU UR6, c[0x0][0x370] ;  /* 0x00006e00ff0677ac */ /* 0x000f220008000800 */
[----:B------:R-:W1:Y:S01]  /*13b0*/  LDCU UR7, c[0x0][0x374] ;  /* 0x00006e80ff0777ac */ /* 0x000e620008000800 */
[----:B------:R-:W1:Y:S01]  /*13c0*/  LDCU UR11, c[0x0][0xf20] ;  /* 0x0001e400ff0b77ac */ /* 0x000e620008000800 */
[----:B--2---:R-:W-:Y:S02]  /*13d0*/  UISETP.NE.AND UP0, UPT, UR22, 0x1, UPT ;  /* 0x000000011600788c */ /* 0x004fe4000bf05270 */
[----:B---3--:R-:W-:Y:S01]  /*13e0*/  UIMAD.WIDE.U32 UR4, UR27, UR12, URZ ;  /* 0x0000000c1b0472a5 */ /* 0x008fe2000f8e00ff */
[----:B------:R-:W2:Y:S01]  /*13f0*/  LDCU.64 UR8, c[0x0][0xf28] ;  /* 0x0001e500ff0877ac */ /* 0x000ea20008000a00 */
[----:B----4-:R-:W-:Y:S02]  /*1400*/  UIMAD.WIDE.U32 UR18, UR6, UR12, URZ ;  /* 0x0000000c061272a5 */ /* 0x010fe4000f8e00ff */
[----:B------:R-:W-:-:S02]  /*1410*/  USHF.R.U32.HI UR5, URZ, UR13, UR5 ;  /* 0x0000000dff057299 */ /* 0x000fc40008011605 */
[----:B------:R-:W-:Y:S02]  /*1420*/  UIMAD.WIDE.U32 UR16, UR26, UR15, URZ ;  /* 0x0000000f1a1072a5 */ /* 0x000fe4000f8e00ff */
[----:B------:R-:W-:Y:S01]  /*1430*/  USEL UR5, UR27, UR5, !UP0 ;  /* 0x000000051b057287 */ /* 0x000fe2000c000000 */
[----:B------:R-:W-:Y:S01]  /*1440*/  UMOV UR18, UR19 ;  /* 0x0000001300127c82 */ /* 0x000fe20008000000 */
[----:B------:R-:W-:Y:S02]  /*1450*/  UISETP.NE.AND UP2, UPT, UR21, 0x1, UPT ;  /* 0x000000011500788c */ /* 0x000fe4000bf45270 */
[----:B------:R-:W-:Y:S02]  /*1460*/  @UP0 USHF.R.U32.HI UR6, URZ, UR13, UR18 ;  /* 0x0000000dff060299 */ /* 0x000fe40008011612 */
[----:B------:R-:W-:Y:S02]  /*1470*/  UISETP.NE.AND UP0, UPT, UR14, 0x1, UPT ;  /* 0x000000010e00788c */ /* 0x000fe4000bf05270 */
[----:B-1----:R-:W-:Y:S01]  /*1480*/  UIMAD.WIDE.U32 UR12, UR7, UR15, URZ ;  /* 0x0000000f070c72a5 */ /* 0x002fe2000f8e00ff */
[----:B------:R-:W-:Y:S01]  /*1490*/  UMOV UR4, UR17 ;  /* 0x0000001100047c82 */ /* 0x000fe20008000000 */
[----:B--2---:R-:W-:-:S02]  /*14a0*/  UIMAD.WIDE.U32 UR16, UR6, UR8, URZ ;  /* 0x00000008061072a5 */ /* 0x004fc4000f8e00ff */
[----:B------:R-:W-:-:S03]  /*14b0*/  USHF.R.U32.HI UR4, URZ, UR11, UR4 ;  /* 0x0000000bff047299 */ /* 0x000fc60008011604 */
[----:B------:R-:W-:Y:S02]  /*14c0*/  UMOV UR12, UR13 ;  /* 0x0000000d000c7c82 */ /* 0x000fe40008000000 */
[----:B------:R-:W-:Y:S01]  /*14d0*/  @UP0 USHF.R.U32.HI UR7, URZ, UR11, UR12 ;  /* 0x0000000bff070299 */ /* 0x000fe2000801160c */
[----:B------:R-:W-:Y:S01]  /*14e0*/  UMOV UR16, UR17 ;  /* 0x0000001100107c82 */ /* 0x000fe20008000000 */
[----:B------:R-:W-:Y:S02]  /*14f0*/  USEL UR4, UR26, UR4, !UP0 ;  /* 0x000000041a047287 */ /* 0x000fe4000c000000 */
[----:B------:R-:W-:Y:S02]  /*1500*/  UIMAD.WIDE.U32 UR12, UR7, UR8, URZ ;  /* 0x00000008070c72a5 */ /* 0x000fe4000f8e00ff */
[----:B------:R-:W-:Y:S02]  /*1510*/  @UP2 USHF.R.U32.HI UR6, URZ, UR9, UR16 ;  /* 0x00000009ff062299 */ /* 0x000fe40008011610 */
[----:B------:R-:W-:-:S02]  /*1520*/  UIMAD.WIDE.U32 UR16, UR4, UR8, URZ ;  /* 0x00000008041072a5 */ /* 0x000fc4000f8e00ff */
[----:B------:R-:W-:Y:S01]  /*1530*/  UIMAD UR11, UR6, UR21, URZ ;  /* 0x00000015060b72a4 */ /* 0x000fe2000f8e02ff */
[----:B------:R-:W-:Y:S02]  /*1540*/  UMOV UR12, UR13 ;  /* 0x0000000d000c7c82 */ /* 0x000fe40008000000 */
[----:B------:R-:W-:Y:S02]  /*1550*/  @UP2 USHF.R.U32.HI UR7, URZ, UR9, UR12 ;  /* 0x00000009ff072299 */ /* 0x000fe4000801160c */
[----:B------:R-:W-:Y:S02]  /*1560*/  UIMAD.WIDE.U32 UR12, UR5, UR8, URZ ;  /* 0x00000008050c72a5 */ /* 0x000fe4000f8e00ff */
[----:B------:R-:W-:Y:S02]  /*1570*/  UIMAD UR7, UR7, UR21, URZ ;  /* 0x00000015070772a4 */ /* 0x000fe4000f8e02ff */
[----:B------:R-:W-:Y:S02]  /*1580*/  UIADD3 UR12, UPT, UPT, -UR5, URZ, URZ ;  /* 0x000000ff050c7290 */ /* 0x000fe4000fffe1ff */
[----:B------:R-:W-:-:S02]  /*1590*/  UISETP.GE.AND UP0, UPT, UR4, UR7, UPT ;  /* 0x000000070400728c */ /* 0x000fc4000bf06270 */
[----:B------:R-:W-:Y:S02]  /*15a0*/  UIMAD UR27, UR22, UR12, UR27 ;  /* 0x0000000c161b72a4 */ /* 0x000fe4000f8e021b */
[----:B------:R-:W-:Y:S01]  /*15b0*/  UISETP.GE.OR UP0, UPT, UR5, UR11, UP0 ;  /* 0x0000000b0500728c */ /* 0x000fe20008706670 */
[----:B------:R-:W-:Y:S01]  /*15c0*/  UMOV UR7, UR17 ;  /* 0x0000001100077c82 */ /* 0x000fe20008000000 */
[----:B------:R-:W-:Y:S02]  /*15d0*/  UIADD3 UR11, UPT, UPT, -UR4, URZ, URZ ;  /* 0x000000ff040b7290 */ /* 0x000fe4000fffe1ff */
[----:B------:R-:W-:Y:S02]  /*15e0*/  USHF.R.U32.HI UR7, URZ, UR9, UR7 ;  /* 0x00000009ff077299 */ /* 0x000fe40008011607 */
[----:B------:R-:W-:Y:S02]  /*15f0*/  UIMAD UR11, UR14, UR11, UR26 ;  /* 0x0000000b0e0b72a4 */ /* 0x000fe4000f8e021a */
[----:B------:R-:W-:-:S03]  /*1600*/  USEL UR7, UR4, UR7, !UP2 ;  /* 0x0000000704077287 */ /* 0x000fc6000d000000 */
[----:B------:R-:W-:Y:S02]  /*1610*/  @!UP0 UMOV UR8, UR13 ;  /* 0x0000000d00088c82 */ /* 0x000fe40008000000 */
[----:B------:R-:W-:Y:S02]  /*1620*/  @!UP0 USHF.R.U32.HI UR8, URZ, UR9, UR8 ;  /* 0x00000009ff088299 */ /* 0x000fe40008011608 */
[----:B------:R-:W-:Y:S02]  /*1630*/  UIADD3 UR9, UPT, UPT, -UR7, URZ, URZ ;  /* 0x000000ff07097290 */ /* 0x000fe4000fffe1ff */
[----:B------:R-:W-:Y:S02]  /*1640*/  @!UP0 USEL UR8, UR5, UR8, !UP2 ;  /* 0x0000000805088287 */ /* 0x000fe4000d000000 */
[----:B------:R-:W-:Y:S02]  /*1650*/  UIMAD UR9, UR21, UR9, UR4 ;  /* 0x00000009150972a4 */ /* 0x000fe4000f8e0204 */
[----:B------:R-:W-:-:S02]  /*1660*/  @!UP0 UIADD3 UR7, UPT, UPT, UR7, -UR8, URZ ;  /* 0x8000000807078290 */ /* 0x000fc4000fffe0ff */
[----:B------:R-:W-:Y:S02]  /*1670*/  @!UP0 UIMAD UR6, UR9, UR6, UR8 ;  /* 0x00000006090682a4 */ /* 0x000fe4000f8e0208 */
[----:B------:R-:W-:-:S04]  /*1680*/  @!UP0 UIMAD UR4, UR7, UR21, UR5 ;  /* 0x00000015070482a4 */ /* 0x000fc8000f8e0205 */
[----:B------:R-:W-:Y:S01]  /*1690*/  UIMAD UR26, UR4, UR14, UR11 ;  /* 0x0000000e041a72a4 */ /* 0x000fe2000f8e020b */
[----:B------:R-:W-:Y:S02]  /*16a0*/  @!UP0 UMOV UR5, UR6 ;  /* 0x0000000600058c82 */ /* 0x000fe40008000000 */
[----:B------:R-:W-:-:S12]  /*16b0*/  UIMAD UR27, UR5, UR22, UR27 ;  /* 0x00000016051b72a4 */ /* 0x000fd8000f8e021b */
.L_x_19:
[----:B------:R-:W-:-:S09]  /*16c0*/  UISETP.NE.AND UP0, UPT, UR23, 0x1, UPT ;  /* 0x000000011700788c */ /* 0x000fd2000bf05270 */
[----:B------:R-:W-:Y:S05]  /*16d0*/  BRA.U UP0, `(.L_x_20) ;  /* 0x0000000100407547 */ /* 0x000fea000b800000 */
[----:B------:R-:W2:Y:S01]  /*16e0*/  LDCU.128 UR12, c[0x0][0xf10] ;  /* 0x0001e200ff0c77ac */ /* 0x000ea20008000c00 */
[----:B------:R-:W3:Y:S01]  /*16f0*/  LDCU UR8, c[0x0][0xf0c] ;  /* 0x0001e180ff0877ac */ /* 0x000ee20008000800 */
[----:B------:R-:W4:Y:S01]  /*1700*/  LDCU UR9, c[0x0][0xf20] ;  /* 0x0001e400ff0977ac */ /* 0x000f220008000800 */
[----:B--2---:R-:W-:Y:S02]  /*1710*/  UIMAD.WIDE.U32 UR4, UR27, UR12, URZ ;  /* 0x0000000c1b0472a5 */ /* 0x004fe4000f8e00ff */
[----:B------:R-:W-:Y:S02]  /*1720*/  UIMAD.WIDE.U32 UR6, UR26, UR15, URZ ;  /* 0x0000000f1a0672a5 */ /* 0x000fe4000f8e00ff */
[----:B---3--:R-:W-:Y:S02]  /*1730*/  UISETP.NE.AND UP0, UPT, UR8, 0x1, UPT ;  /* 0x000000010800788c */ /* 0x008fe4000bf05270 */
[----:B------:R-:W-:-:S03]  /*1740*/  USHF.R.U32.HI UR5, URZ, UR13, UR5 ;  /* 0x0000000dff057299 */ /* 0x000fc60008011605 */
[----:B------:R-:W-:Y:S01]  /*1750*/  UMOV UR4, UR7 ;  /* 0x0000000700047c82 */ /* 0x000fe20008000000 */
[----:B------:R-:W-:Y:S02]  /*1760*/  USEL UR5, UR27, UR5, !UP0 ;  /* 0x000000051b057287 */ /* 0x000fe4000c000000 */
[----:B------:R-:W-:Y:S02]  /*1770*/  UISETP.NE.AND UP0, UPT, UR14, 0x1, UPT ;  /* 0x000000010e00788c */ /* 0x000fe4000bf05270 */
[----:B----4-:R-:W-:-:S04]  /*1780*/  USHF.R.U32.HI UR4, URZ, UR9, UR4 ;  /* 0x00000009ff047299 */ /* 0x010fc80008011604 */
[----:B------:R-:W-:-:S04]  /*1790*/  USEL UR4, UR26, UR4, !UP0 ;  /* 0x000000041a047287 */ /* 0x000fc8000c000000 */
[----:B------:R-:W-:Y:S02]  /*17a0*/  UIADD3 UR6, UPT, UPT, UR5, -UR4, URZ ;  /* 0x8000000405067290 */ /* 0x000fe4000fffe0ff */
[----:B------:R-:W-:Y:S02]  /*17b0*/  UIADD3 UR4, UPT, UPT, -UR5, UR4, URZ ;  /* 0x0000000405047290 */ /* 0x000fe4000fffe1ff */
[----:B------:R-:W-:Y:S02]  /*17c0*/  UIMAD UR26, UR6, UR14, UR26 ;  /* 0x0000000e061a72a4 */ /* 0x000fe4000f8e021a */
[----:B------:R-:W-:-:S12]  /*17d0*/  UIMAD UR27, UR4, UR8, UR27 ;  /* 0x00000008041b72a4 */ /* 0x000fd8000f8e021b */
.L_x_20:
[----:B------:R-:W-:Y:S01]  /*17e0*/  UISETP.NE.AND UP0, UPT, UR20, 0x2, UPT ;  /* 0x000000021400788c */ /* 0x000fe2000bf05270 */
[----:B------:R-:W-:Y:S09]  /*17f0*/  BRA.U !UP6, `(.L_x_21) ;  /* 0x000000010e0c7547 */ /* 0x000ff2000b800000 */
[----:B------:R-:W-:Y:S01]  /*1800*/  UCGABAR_WAIT ;  /* 0x0000000000007dc7 */ /* 0x000fe20008000000 */
[----:B------:R-:W-:Y:S01]  /*1810*/  CCTL.IVALL ;  /* 0x00000000ff00798f */ /* 0x000fe20002000000 */
[----:B------:R-:W-:Y:S05]  /*1820*/  BRA `(.L_x_22) ;  /* 0x0000000000047947 */ /* 0x000fea0003800000 */
.L_x_21:
[----:B------:R-:W-:Y:S06]  /*1830*/  BAR.SYNC.DEFER_BLOCKING 0x0 ;  /* 0x0000000000007b1d */ /* 0x000fec0000010000 */
.L_x_22:
[----:B------:R-:W-:Y:S05]  /*1840*/  BRA.U UP0, `(.L_x_23) ;  /* 0x0000001500f47547 */ /* 0x000fea000b800000 */
[----:B------:R-:W2:Y:S01]  /*1850*/  LDCU UR6, c[0x0][0x38c] ;  /* 0x00007180ff0677ac */ /* 0x000ea20008000800 */
[----:B------:R-:W-:Y:S01]  /*1860*/  PLOP3.LUT P2, PT, PT, PT, UP3, 0x80, 0x8 ;  /* 0x000000000008781c */ /* 0x000fe20003f4f038 */
[----:B------:R-:W-:Y:S01]  /*1870*/  IMAD.MOV.U32 R12, RZ, RZ, 0x1 ;  /* 0x00000001ff0c7424 */ /* 0x000fe200078e00ff */
[----:B------:R-:W-:Y:S01]  /*1880*/  ISETP.EQ.OR P3, PT, R0, RZ, P4 ;  /* 0x000000ff0000720c */ /* 0x000fe20002762670 */
[----:B------:R-:W-:Y:S01]  /*1890*/  UMOV UR7, 0x400 ;  /* 0x0000040000077882 */ /* 0x000fe20000000000 */
[----:B------:R-:W-:Y:S01]  /*18a0*/  UISETP.NE.AND UP1, UPT, UR20, URZ, UPT ;  /* 0x000000ff1400728c */ /* 0x000fe2000bf25270 */
[----:B------:R-:W-:Y:S01]  /*18b0*/  PLOP3.LUT P2, PT, P2, PT, PT, 0x8, 0x80 ;  /* 0x000000000080781c */ /* 0x000fe2000174e170 */
[----:B------:R-:W-:Y:S01]  /*18c0*/  USEL UR38, URZ, 0x1, UP4 ;  /* 0x00000001ff267887 */ /* 0x000fe2000a000000 */
[----:B------:R-:W-:Y:S01]  /*18d0*/  CS2R R10, SRZ ;  /* 0x00000000000a7805 */ /* 0x000fe2000001ff00 */
[----:B------:R-:W-:Y:S01]  /*18e0*/  IMAD.MOV.U32 R9, RZ, RZ, RZ ;  /* 0x000000ffff097224 */ /* 0x000fe200078e00ff */
[----:B------:R-:W3:Y:S01]  /*18f0*/  LDCU UR52, c[0x0][0x370] ;  /* 0x00006e00ff3477ac */ /* 0x000ee20008000800 */
[----:B------:R-:W-:Y:S01]  /*1900*/  IMAD.MOV.U32 R8, RZ, RZ, 0x1 ;  /* 0x00000001ff087424 */ /* 0x000fe200078e00ff */
[----:B------:R-:W4:Y:S01]  /*1910*/  LDCU.64 UR30, c[0x0][0x348] ;  /* 0x00006900ff1e77ac */ /* 0x000f220008000a00 */
[----:B--2---:R-:W-:-:S02]  /*1920*/  UIADD3 UR5, UPT, UPT, UR6, 0x7f, URZ ;  /* 0x0000007f06057890 */ /* 0x004fc4000fffe0ff */
[----:B------:R-:W-:Y:S02]  /*1930*/  UIADD3 UR58, UPT, UPT, UR6, 0xfe, URZ ;  /* 0x000000fe063a7890 */ /* 0x000fe4000fffe0ff */
[----:B------:R-:W-:Y:S02]  /*1940*/  USHF.R.S32.HI UR4, URZ, 0x1f, UR5 ;  /* 0x0000001fff047899 */ /* 0x000fe40008011405 */
[----:B------:R-:W-:Y:S02]  /*1950*/  USHF.R.U32.HI UR56, URZ, 0x7, UR39 ;  /* 0x00000007ff387899 */ /* 0x000fe40008011627 */
[----:B------:R-:W-:Y:S01]  /*1960*/  ULEA.HI UR4, UR4, UR5, URZ, 0x7 ;  /* 0x0000000504047291 */ /* 0x000fe2000f8f38ff */
[----:B------:R-:W2:Y:S03]  /*1970*/  LDCU UR51, c[0x0][0x374] ;  /* 0x00006e80ff3377ac */ /* 0x000ea60008000800 */
[----:B------:R-:W-:-:S02]  /*1980*/  USHF.R.S32.HI UR54, URZ, 0x7, UR4 ;  /* 0x00000007ff367899 */ /* 0x000fc40008011404 */
[----:B------:R-:W-:Y:S02]  /*1990*/  UIADD3 UR4, UPT, UPT, UR6, -0x1, URZ ;  /* 0xffffffff06047890 */ /* 0x000fe4000fffe0ff */
[----:B------:R-:W-:Y:S02]  /*19a0*/  UISETP.LT.U32.AND UP0, UPT, UR54, 0x8, UPT ;  /* 0x000000083600788c */ /* 0x000fe4000bf01070 */
[----:B------:R-:W-:Y:S02]  /*19b0*/  UISETP.GE.U32.AND UP2, UPT, UR4, -0xff, UPT ;  /* 0xffffff010400788c */ /* 0x000fe4000bf46070 */
[----:B------:R-:W-:Y:S02]  /*19c0*/  USEL UR53, UR54, 0x8, UP0 ;  /* 0x0000000836357887 */ /* 0x000fe40008000000 */
[----:B------:R-:W-:Y:S02]  /*19d0*/  ULEA UR6, UR57, UR7, 0x18 ;  /* 0x0000000739067291 */ /* 0x000fe4000f8ec0ff */
[----:B------:R-:W-:-:S02]  /*19e0*/  UIADD3 UR15, UPT, UPT, UR53, -0x1, URZ ;  /* 0xffffffff350f7890 */ /* 0x000fc4000fffe0ff */
[----:B------:R-:W-:Y:S02]  /*19f0*/  USEL UR38, UR38, 0x2, UP1 ;  /* 0x0000000226267887 */ /* 0x000fe40008800000 */
[----:B------:R-:W-:Y:S02]  /*1a00*/  UIADD3 UR48, UPT, UPT, UR6, 0x23300, UR39 ;  /* 0x0002330006307890 */ /* 0x000fe4000fffe027 */
[----:B------:R-:W-:Y:S02]  /*1a10*/  @UP2 UIADD3 UR15, UPT, UPT, UR53, URZ, URZ ;  /* 0x000000ff350f2290 */ /* 0x000fe4000fffe0ff */
[----:B------:R-:W-:Y:S02]  /*1a20*/  UIADD3 UR55, UPT, UPT, UR54, -UR53, URZ ;  /* 0x8000003536377290 */ /* 0x000fe4000fffe0ff */
[----:B------:R-:W-:Y:S01]  /*1a30*/  UIADD3 UR15, UPT, UPT, UR15, 0x1, URZ ;  /* 0x000000010f0f7890 */ /* 0x000fe2000fffe0ff */
[----:B--234-:R-:W-:-:S11]  /*1a40*/  UMOV UR14, URZ ;  /* 0x000000ff000e7c82 */ /* 0x01cfd60008000000 */
.L_x_47:
[----:B------:R-:W-:-:S09]  /*1a50*/  UISETP.NE.AND UP0, UPT, UR57, URZ, UPT ;  /* 0x000000ff3900728c */ /* 0x000fd2000bf05270 */
[----:B---3--:R-:W-:Y:S05]  /*1a60*/  BRA.U UP0, `(.L_x_24) ;  /* 0x0000000100287547 */ /* 0x008fea000b800000 */
[----:B------:R-:W-:Y:S02]  /*1a70*/  LEA R0, R9, UR6, 0x3 ;  /* 0x0000000609007c11 */ /* 0x000fe4000f8e18ff */
[----:B------:R-:W-:-:S04]  /*1a80*/  SHF.L.U32 R2, R8, 0x1f, RZ ;  /* 0x0000001f08027819 */ /* 0x000fc800000006ff */
[----:B------:R-:W2:Y:S02]  /*1a90*/  SYNCS.PHASECHK.TRANS64.TRYWAIT P0, [R0+URZ+0x110], R2 ;  /* 0x00011002000075a7 */ /* 0x000ea400080011ff */
[----:B--2---:R-:W-:Y:S05]  /*1aa0*/  @!P0 BRA `(.L_x_25) ;  /* 0x0000009800ec8947 */ /* 0x004fea0003800000 */
.L_x_161:
[----:B------:R-:W-:Y:S01]  /*1ab0*/  VIADD R9, R9, 0x1 ;  /* 0x0000000109097836 */ /* 0x000fe20000000000 */
[----:B------:R2:W-:Y:S04]  /*1ac0*/  SYNCS.ARRIVE.TRANS64.A1T0 RZ, [R0+URZ+0x100], RZ ;  /* 0x000100ff00ff79a7 */ /* 0x0005e800081000ff */
[----:B------:R-:W-:-:S04]  /*1ad0*/  ISETP.NE.AND P0, PT, R9, 0x2, PT ;  /* 0x000000020900780c */ /* 0x000fc80003f05270 */
[----:B------:R-:W-:Y:S02]  /*1ae0*/  SEL R9, R9, RZ, P0 ;  /* 0x000000ff09097207 */ /* 0x000fe40000000000 */
[----:B--2---:R-:W-:-:S04]  /*1af0*/  SEL R0, RZ, 0x1, P0 ;  /* 0x00000001ff007807 */ /* 0x004fc80000000000 */
[----:B------:R-:W-:-:S07]  /*1b00*/  LOP3.LUT R8, R8, R0, RZ, 0x3c, !PT ;  /* 0x0000000008087212 */ /* 0x000fce00078e3cff */
.L_x_24:
[----:B------:R-:W-:Y:S01]  /*1b10*/  ULEA UR4, UR14, UR6, 0x3 ;  /* 0x000000060e047291 */ /* 0x000fe2000f8e18ff */
[----:B------:R-:W-:Y:S01]  /*1b20*/  SHF.L.U32 R0, R12, 0x1f, RZ ;  /* 0x0000001f0c007819 */ /* 0x000fe200000006ff */
[----:B------:R-:W-:Y:S02]  /*1b30*/  UISETP.GE.U32.AND UP0, UPT, UR58, 0xff, UPT ;  /* 0x000000ff3a00788c */ /* 0x000fe4000bf06070 */
[----:B------:R-:W-:Y:S02]  /*1b40*/  ULEA.HI UR11, UR26, UR26, URZ, 0x1 ;  /* 0x0000001a1a0b7291 */ /* 0x000fe4000f8f08ff */
[----:B------:R-:W-:Y:S02]  /*1b50*/  USHF.L.U32 UR35, UR27, 0x7, URZ ;  /* 0x000000071b237899 */ /* 0x000fe400080006ff */
[----:B------:R-:W-:Y:S01]  /*1b60*/  ULEA UR43, UR26, UR56, 0x6 ;  /* 0x000000381a2b7291 */ /* 0x000fe2000f8e30ff */
[----:B------:R2:W3:Y:S01]  /*1b70*/  SYNCS.PHASECHK.TRANS64.TRYWAIT P1, [UR4+0x40], R0 ;  /* 0x00004000ff0075a7 */ /* 0x0004e20008021104 */
[----:B------:R-:W-:Y:S01]  /*1b80*/  USHF.R.S32.HI UR11, URZ, 0x1, UR11 ;  /* 0x00000001ff0b7899 */ /* 0x000fe2000801140b */
[----:B------:R-:W-:Y:S01]  /*1b90*/  UMOV UR20, URZ ;  /* 0x000000ff00147c82 */ /* 0x000fe20008000000 */
[----:B------:R-:W-:Y:S10]  /*1ba0*/  BRA.U !UP0, `(.L_x_26) ;  /* 0x0000000508107547 */ /* 0x000ff4000b800000 */
[----:B------:R-:W-:Y:S01]  /*1bb0*/  UMOV UR4, UR14 ;  /* 0x0000000e00047c82 */ /* 0x000fe20008000000 */
[----:B------:R-:W-:-:S05]  /*1bc0*/  UMOV UR28, URZ ;  /* 0x000000ff001c7c82 */ /* 0x000fca0008000000 */
.L_x_34:
[----:B------:R-:W-:Y:S01]  /*1bd0*/  ULEA UR33, UR4, UR6, 0x3 ;  /* 0x0000000604217291 */ /* 0x000fe2000f8e18ff */
[----:B---3--:R-:W-:Y:S01]  /*1be0*/  @!P4 MOV R2, 0x6400 ;  /* 0x000064000002c802 */ /* 0x008fe20000000f00 */
[----:B-123--:R-:W-:Y:S10]  /*1bf0*/  @P1 BRA `(.L_x_27) ;  /* 0x00000000000c1947 */ /* 0x00eff40003800000 */
[----:B------:R-:W-:-:S04]  /*1c00*/  SHF.L.U32 R3, R12, 0x1f, RZ ;  /* 0x0000001f0c037819 */ /* 0x000fc800000006ff */
[----:B------:R-:W3:Y:S02]  /*1c10*/  SYNCS.PHASECHK.TRANS64.TRYWAIT P0, [UR33+0x40], R3 ;  /* 0x00004003ff0075a7 */ /* 0x000ee40008001121 */
[----:B---3--:R-:W-:Y:S05]  /*1c20*/  @!P0 BRA `(.L_x_28) ;  /* 0x0000009800a08947 */ /* 0x008fea0003800000 */
.L_x_27:
[----:B------:R3:W-:Y:S01]  /*1c30*/  @!P4 SYNCS.ARRIVE.TRANS64 RZ, [UR33], R2 ;  /* 0x00000002ffffc9a7 */ /* 0x0007e20008000021 */
[----:B------:R-:W-:-:S04]  /*1c40*/  ULOP3.LUT UR5, UR38, 0x2, URZ, 0xfc, !UPT ;  /* 0x0000000226057892 */ /* 0x000fc8000f8efcff */
[----:B------:R-:W-:-:S09]  /*1c50*/  UISETP.NE.AND UP0, UPT, UR5, 0x2, UPT ;  /* 0x000000020500788c */ /* 0x000fd2000bf05270 */
[----:B------:R-:W-:Y:S05]  /*1c60*/  BRA.U UP0, `(.L_x_29) ;  /* 0x0000000100047547 */ /* 0x000fea000b800000 */
[----:B-1----:R-:W-:Y:S05]  /*1c70*/  BPT.TRAP 0x1 ;  /* 0x000000040000795c */ /* 0x002fea0000300000 */
.L_x_29:
[----:B------:R-:W-:Y:S04]  /*1c80*/  BSSY.RECONVERGENT B0, `(.L_x_30) ;  /* 0x0000003000007945 */ /* 0x000fe80003800200 */
[----:B------:R-:W-:Y:S05]  /*1c90*/  @P3 BRA `(.L_x_31) ;  /* 0x0000000000043947 */ /* 0x000fea0003800000 */
[----:B-1----:R-:W-:Y:S05]  /*1ca0*/  BPT.TRAP 0x1 ;  /* 0x000000040000795c */ /* 0x002fea0000300000 */
.L_x_31:
[----:B-1----:R-:W-:Y:S05]  /*1cb0*/  BSYNC.RECONVERGENT B0 ;  /* 0x0000000000007941 */ /* 0x002fea0003800200 */
.L_x_30:
[----:B------:R-:W-:Y:S01]  /*1cc0*/  UIADD3 UR5, UPT, UPT, UR4, 0x1, URZ ;  /* 0x0000000104057890 */ /* 0x000fe2000fffe0ff */
[----:B------:R-:W-:Y:S01]  /*1cd0*/  BSSY.RECONVERGENT B0, `(.L_x_32) ;  /* 0x000002c000007945 */ /* 0x000fe20003800200 */
[----:B------:R-:W-:Y:S02]  /*1ce0*/  ELECT P0, URZ, PT ;  /* 0x0000000000ff782f */ /* 0x000fe40003800000 */
[----:B------:R-:W-:-:S04]  /*1cf0*/  UISETP.NE.AND UP0, UPT, UR5, 0x8, UPT ;  /* 0x000000080500788c */ /* 0x000fc8000bf05270 */
[----:B------:R-:W-:Y:S02]  /*1d00*/  USEL UR7, URZ, 0x1, UP0 ;  /* 0x00000001ff077887 */ /* 0x000fe40008000000 */
[----:B------:R-:W-:-:S04]  /*1d10*/  USEL UR14, UR5, URZ, UP0 ;  /* 0x000000ff050e7287 */ /* 0x000fc80008000000 */
[----:B------:R-:W-:Y:S01]  /*1d20*/  ULEA UR5, UR14, UR6, 0x3 ;  /* 0x000000060e057291 */ /* 0x000fe2000f8e18ff */
[----:B------:R-:W-:-:S04]  /*1d30*/  LOP3.LUT R12, R12, UR7, RZ, 0x3c, !PT ;  /* 0x000000070c0c7c12 */ /* 0x000fc8000f8e3cff */
[----:B--2---:R-:W-:-:S04]  /*1d40*/  SHF.L.U32 R0, R12, 0x1f, RZ ;  /* 0x0000001f0c007819 */ /* 0x004fc800000006ff */
[----:B------:R1:W2:Y:S01]  /*1d50*/  SYNCS.PHASECHK.TRANS64.TRYWAIT P1, [UR5+0x40], R0 ;  /* 0x00004000ff0075a7 */ /* 0x0002a20008021105 */
[----:B------:R-:W-:Y:S05]  /*1d60*/  @!P0 BRA `(.L_x_33) ;  /* 0x0000000000888947 */ /* 0x000fea0003800000 */
[----:B------:R-:W-:Y:S02]  /*1d70*/  USHF.L.U32 UR24, UR4, 0x9, URZ ;  /* 0x0000000904187899 */ /* 0x000fe400080006ff */
[----:B------:R-:W-:Y:S02]  /*1d80*/  ULEA UR32, UR4, UR6, 0xe ;  /* 0x0000000604207291 */ /* 0x000fe4000f8e70ff */
[----:B------:R-:W-:Y:S02]  /*1d90*/  UIADD3 UR22, UP3, UPT, UR30, 0x80, URZ ;  /* 0x000000801e167890 */ /* 0x000fe4000ff7e0ff */
[----:B------:R-:W-:Y:S02]  /*1da0*/  ULEA UR40, UR4, UR39, 0xd ;  /* 0x0000002704287291 */ /* 0x000fe4000f8e68ff */
[----:B------:R-:W-:Y:S02]  /*1db0*/  UIADD3 UR20, UP2, UPT, UR30, 0x180, URZ ;  /* 0x000001801e147890 */ /* 0x000fe4000ff5e0ff */
[----:B------:R-:W-:-:S02]  /*1dc0*/  UIADD3 UR18, UP1, UPT, UR30, 0x280, URZ ;  /* 0x000002801e127890 */ /* 0x000fc4000ff3e0ff */
[----:B------:R-:W-:Y:S02]  /*1dd0*/  UIADD3 UR16, UP0, UPT, UR30, 0x380, URZ ;  /* 0x000003801e107890 */ /* 0x000fe4000ff1e0ff */
[----:B------:R-:W-:Y:S02]  /*1de0*/  ULOP3.LUT UR8, UR24, UR37, URZ, 0xfc, !UPT ;  /* 0x0000002518087292 */ /* 0x000fe4000f8efcff */
[----:B------:R-:W-:Y:S02]  /*1df0*/  USHF.L.U32 UR34, UR28, 0x7, URZ ;  /* 0x000000071c227899 */ /* 0x000fe400080006ff */
[----:B------:R-:W-:Y:S02]  /*1e00*/  UIADD3.X UR23, UPT, UPT, URZ, UR31, URZ, UP3, !UPT ;  /* 0x0000001fff177290 */ /* 0x000fe40009ffe4ff */
[----:B------:R-:W-:Y:S02]  /*1e10*/  UIADD3 UR32, UPT, UPT, UR32, 0x3300, URZ ;  /* 0x0000330020207890 */ /* 0x000fe4000fffe0ff */
[----:B------:R-:W-:-:S02]  /*1e20*/  UIADD3.X UR21, UPT, UPT, URZ, UR31, URZ, UP2, !UPT ;  /* 0x0000001fff157290 */ /* 0x000fc400097fe4ff */
[----:B------:R-:W-:Y:S02]  /*1e30*/  UIADD3 UR40, UPT, UPT, UR6, 0x23300, UR40 ;  /* 0x0002330006287890 */ /* 0x000fe4000fffe028 */
[----:B------:R-:W-:Y:S02]  /*1e40*/  UIADD3.X UR19, UPT, UPT, URZ, UR31, URZ, UP1, !UPT ;  /* 0x0000001fff137290 */ /* 0x000fe40008ffe4ff */
[----:B------:R-:W-:Y:S02]  /*1e50*/  UIADD3 UR24, UPT, UPT, UR6, 0x33300, UR24 ;  /* 0x0003330006187890 */ /* 0x000fe4000fffe018 */
[----:B------:R-:W-:Y:S02]  /*1e60*/  UIADD3.X UR17, UPT, UPT, URZ, UR31, URZ, UP0, !UPT ;  /* 0x0000001fff117290 */ /* 0x000fe400087fe4ff */
[----:B------:R-:W-:Y:S01]  /*1e70*/  UIADD3 UR8, UPT, UPT, UR6, 0x34300, UR8 ;  /* 0x0003430006087890 */ /* 0x000fe2000fffe008 */
[----:B------:R-:W-:Y:S01]  /*1e80*/  UMOV UR46, 0x0 ;  /* 0x00000000002e7882 */ /* 0x000fe20000000000 */
[----:B------:R-:W-:Y:S01]  /*1e90*/  UMOV UR47, 0x10000000 ;  /* 0x10000000002f7882 */ /* 0x000fe20000000000 */
[----:B------:R-:W-:Y:S01]  /*1ea0*/  UMOV UR5, 0xff0000 ;  /* 0x00ff000000057882 */ /* 0x000fe20000000000 */
[----:B------:R-:W-:Y:S01]  /*1eb0*/  UMOV UR41, UR33 ;  /* 0x0000002100297c82 */ /* 0x000fe20008000000 */
[----:B------:R-:W-:Y:S01]  /*1ec0*/  UMOV UR44, UR36 ;  /* 0x00000024002c7c82 */ /* 0x000fe20008000000 */
[----:B------:R-:W-:Y:S01]  /*1ed0*/  UMOV UR42, UR34 ;  /* 0x00000022002a7c82 */ /* 0x000fe20008000000 */
[----:B------:R-:W-:Y:S01]  /*1ee0*/  UMOV UR26, URZ ;  /* 0x000000ff001a7c82 */ /* 0x000fe20008000000 */
[----:B------:R-:W-:Y:S01]  /*1ef0*/  UMOV UR25, UR33 ;  /* 0x0000002100197c82 */ /* 0x000fe20008000000 */
[----:B------:R-:W-:Y:S01]  /*1f00*/  UMOV UR29, UR36 ;  /* 0x00000024001d7c82 */ /* 0x000fe20008000000 */
[----:B------:R4:W-:Y:S01]  /*1f10*/  UTMALDG.3D [UR32], [UR22], desc[UR46] ;  /* 0x00002e20160075b4 */ /* 0x0009e20008011000 */
[----:B------:R-:W-:Y:S01]  /*1f20*/  UMOV UR9, UR33 ;  /* 0x0000002100097c82 */ /* 0x000fe20008000000 */
[----:B------:R-:W-:Y:S01]  /*1f30*/  UMOV UR12, UR28 ;  /* 0x0000001c000c7c82 */ /* 0x000fe20008000000 */
[----:B------:R-:W-:Y:S01]  /*1f40*/  UMOV UR13, UR36 ;  /* 0x00000024000d7c82 */ /* 0x000fe20008000000 */
[----:B------:R4:W-:Y:S01]  /*1f50*/  UTMALDG.3D.MULTICAST [UR40], [UR20], UR5, desc[UR46] ;  /* 0x00002e28140073b4 */ /* 0x0009e20008011805 */
[----:B------:R4:W-:Y:S01]  /*1f60*/  UTMALDG.4D [UR24], [UR18], desc[UR46] ;  /* 0x00002e18120075b4 */ /* 0x0009e20008019000 */
[----:B------:R4:W-:Y:S02]  /*1f70*/  UTMALDG.4D.MULTICAST [UR8], [UR16], UR5, desc[UR46] ;  /* 0x00002e08100073b4 */ /* 0x0009e40008019805 */
[----:B----4-:R-:W-:Y:S01]  /*1f80*/  NOP ;  /* 0x0000000000007918 */ /* 0x010fe20000000000 */
.L_x_33:
[----:B------:R-:W-:Y:S05]  /*1f90*/  BSYNC.RECONVERGENT B0 ;  /* 0x0000000000007941 */ /* 0x000fea0003800200 */
.L_x_32:
[----:B------:R-:W-:Y:S01]  /*1fa0*/  UIADD3 UR28, UPT, UPT, UR28, 0x1, URZ ;  /* 0x000000011c1c7890 */ /* 0x000fe2000fffe0ff */
[----:B------:R-:W-:Y:S01]  /*1fb0*/  UMOV UR4, UR14 ;  /* 0x0000000e00047c82 */ /* 0x000fe20008000000 */
[----:B------:R-:W-:Y:S02]  /*1fc0*/  UMOV UR20, UR15 ;  /* 0x0000000f00147c82 */ /* 0x000fe40008000000 */
[----:B------:R-:W-:-:S09]  /*1fd0*/  UISETP.NE.AND UP0, UPT, UR28, UR15, UPT ;  /* 0x0000000f1c00728c */ /* 0x000fd2000bf05270 */
[----:B------:R-:W-:Y:S05]  /*1fe0*/  BRA.U UP0, `(.L_x_34) ;  /* 0xfffffff900f87547 */ /* 0x000fea000b83ffff */
.L_x_26:
[----:B------:R-:W-:Y:S01]  /*1ff0*/  ULEA UR4, UR14, UR6, 0x3 ;  /* 0x000000060e047291 */ /* 0x000fe2000f8e18ff */
[----:B-12---:R-:W-:Y:S01]  /*2000*/  SHF.L.U32 R0, R12, 0x1f, RZ ;  /* 0x0000001f0c007819 */ /* 0x006fe200000006ff */
[----:B------:R-:W-:Y:S01]  /*2010*/  @!P2 SYNCS.ARRIVE.TRANS64.A1T0 RZ, [UR6+0xb8], RZ ;  /* 0x0000b8ffffffa9a7 */ /* 0x000fe20008100006 */
[----:B------:R-:W-:-:S06]  /*2020*/  UISETP.GT.AND UP0, UPT, UR54, UR53, UPT ;  /* 0x000000353600728c */ /* 0x000fcc000bf04270 */
[----:B---3--:R1:W2:Y:S03]  /*2030*/  SYNCS.PHASECHK.TRANS64.TRYWAIT P1, [UR4+0x40], R0 ;  /* 0x00004000ff0075a7 */ /* 0x0082a60008021104 */
[----:B------:R-:W-:Y:S05]  /*2040*/  BRA.U !UP0, `(.L_x_35) ;  /* 0x00000005080c7547 */ /* 0x000fea000b800000 */
[----:B------:R-:W-:Y:S01]  /*2050*/  UIADD3 UR26, UPT, UPT, UR55, UR20, URZ ;  /* 0x00000014371a7290 */ /* 0x000fe2000fffe0ff */
[----:B------:R-:W-:-:S11]  /*2060*/  UMOV UR5, UR14 ;  /* 0x0000000e00057c82 */ /* 0x000fd60008000000 */
.L_x_43:
[----:B------:R-:W-:Y:S01]  /*2070*/  ULEA UR33, UR5, UR6, 0x3 ;  /* 0x0000000605217291 */ /* 0x000fe2000f8e18ff */
[----:B--2---:R-:W-:Y:S01]  /*2080*/  @!P4 MOV R2, 0x6400 ;  /* 0x000064000002c802 */ /* 0x004fe20000000f00 */
[----:B--23--:R-:W-:Y:S10]  /*2090*/  @P1 BRA `(.L_x_36) ;  /* 0x00000000000c1947 */ /* 0x00cff40003800000 */
[----:B------:R-:W-:-:S04]  /*20a0*/  SHF.L.U32 R3, R12, 0x1f, RZ ;  /* 0x0000001f0c037819 */ /* 0x000fc800000006ff */
[----:B------:R-:W2:Y:S02]  /*20b0*/  SYNCS.PHASECHK.TRANS64.TRYWAIT P0, [UR33+0x40], R3 ;  /* 0x00004003ff0075a7 */ /* 0x000ea40008001121 */
[----:B--2---:R-:W-:Y:S05]  /*20c0*/  @!P0 BRA `(.L_x_37) ;  /* 0x0000009400908947 */ /* 0x004fea0003800000 */
.L_x_36:
[----:B------:R2:W-:Y:S01]  /*20d0*/  @!P4 SYNCS.ARRIVE.TRANS64 RZ, [UR33], R2 ;  /* 0x00000002ffffc9a7 */ /* 0x0005e20008000021 */
[----:B------:R-:W-:-:S04]  /*20e0*/  ULOP3.LUT UR4, UR38, 0x2, URZ, 0xfc, !UPT ;  /* 0x0000000226047892 */ /* 0x000fc8000f8efcff */
[----:B------:R-:W-:-:S09]  /*20f0*/  UISETP.NE.AND UP0, UPT, UR4, 0x2, UPT ;  /* 0x000000020400788c */ /* 0x000fd2000bf05270 */
[----:B------:R-:W-:Y:S05]  /*2100*/  BRA.U UP0, `(.L_x_38) ;  /* 0x0000000100047547 */ /* 0x000fea000b800000 */
[----:B------:R-:W-:Y:S05]  /*2110*/  BPT.TRAP 0x1 ;  /* 0x000000040000795c */ /* 0x000fea0000300000 */
.L_x_38:
[----:B------:R-:W-:Y:S04]  /*2120*/  BSSY.RECONVERGENT B0, `(.L_x_39) ;  /* 0x0000003000007945 */ /* 0x000fe80003800200 */
[----:B------:R-:W-:Y:S05]  /*2130*/  @P3 BRA `(.L_x_40) ;  /* 0x0000000000043947 */ /* 0x000fea0003800000 */
[----:B------:R-:W-:Y:S05]  /*2140*/  BPT.TRAP 0x1 ;  /* 0x000000040000795c */ /* 0x000fea0000300000 */
.L_x_40:
[----:B------:R-:W-:Y:S05]  /*2150*/  BSYNC.RECONVERGENT B0 ;  /* 0x0000000000007941 */ /* 0x000fea0003800200 */
.L_x_39:
        /* <DEDUP_REMOVED lines=8> */
[----:B-1----:R-:W-:-:S04]  /*21e0*/  SHF.L.U32 R0, R12, 0x1f, RZ ;  /* 0x0000001f0c007819 */ /* 0x002fc800000006ff */
[----:B------:R1:W3:Y:S01]  /*21f0*/  SYNCS.PHASECHK.TRANS64.TRYWAIT P1, [UR4+0x40], R0 ;  /* 0x00004000ff0075a7 */ /* 0x0002e20008021104 */
[----:B------:R-:W-:Y:S05]  /*2200*/  @!P0 BRA `(.L_x_42) ;  /* 0x0000000000888947 */ /* 0x000fea0003800000 */
[----:B------:R-:W-:Y:S02]  /*2210*/  ULEA UR32, UR5, UR6, 0xe ;  /* 0x0000000605207291 */ /* 0x000fe4000f8e70ff */
[----:B------:R-:W-:Y:S02]  /*2220*/  UIADD3 UR22, UP3, UPT, UR30, 0x80, URZ ;  /* 0x000000801e167890 */ /* 0x000fe4000ff7e0ff */
[----:B------:R-:W-:Y:S02]  /*2230*/  USHF.L.U32 UR16, UR5, 0x9, URZ ;  /* 0x0000000905107899 */ /* 0x000fe400080006ff */
[----:B------:R-:W-:Y:S02]  /*2240*/  UIADD3 UR12, UP2, UPT, UR30, 0x180, URZ ;  /* 0x000001801e0c7890 */ /* 0x000fe4000ff5e0ff */
[----:B------:R-:W-:Y:S02]  /*2250*/  UIADD3 UR28, UP1, UPT, UR30, 0x280, URZ ;  /* 0x000002801e1c7890 */ /* 0x000fe4000ff3e0ff */
[----:B------:R-:W-:-:S02]  /*2260*/  UIADD3 UR24, UP0, UPT, UR30, 0x380, URZ ;  /* 0x000003801e187890 */ /* 0x000fc4000ff1e0ff */
[----:B------:R-:W-:Y:S02]  /*2270*/  USHF.L.U32 UR34, UR20, 0x7, URZ ;  /* 0x0000000714227899 */ /* 0x000fe400080006ff */
[----:B------:R-:W-:Y:S02]  /*2280*/  UIADD3.X UR23, UPT, UPT, URZ, UR31, URZ, UP3, !UPT ;  /* 0x0000001fff177290 */ /* 0x000fe40009ffe4ff */
[----:B------:R-:W-:Y:S02]  /*2290*/  UIADD3 UR32, UPT, UPT, UR32, 0x3300, URZ ;  /* 0x0000330020207890 */ /* 0x000fe4000fffe0ff */
[----:B------:R-:W-:Y:S02]  /*22a0*/  ULOP3.LUT UR8, UR16, UR37, URZ, 0xfc, !UPT ;  /* 0x0000002510087292 */ /* 0x000fe4000f8efcff */
[----:B------:R-:W-:Y:S02]  /*22b0*/  ULEA UR40, UR5, UR48, 0xd ;  /* 0x0000003005287291 */ /* 0x000fe4000f8e68ff */
[----:B------:R-:W-:-:S02]  /*22c0*/  UIADD3.X UR13, UPT, UPT, URZ, UR31, URZ, UP2, !UPT ;  /* 0x0000001fff0d7290 */ /* 0x000fc400097fe4ff */
[----:B------:R-:W-:Y:S02]  /*22d0*/  UIADD3.X UR29, UPT, UPT, URZ, UR31, URZ, UP1, !UPT ;  /* 0x0000001fff1d7290 */ /* 0x000fe40008ffe4ff */
[----:B------:R-:W-:Y:S02]  /*22e0*/  UIADD3 UR16, UPT, UPT, UR6, 0x33300, UR16 ;  /* 0x0003330006107890 */ /* 0x000fe4000fffe010 */
[----:B------:R-:W-:Y:S02]  /*22f0*/  UIADD3 UR8, UPT, UPT, UR6, 0x34300, UR8 ;  /* 0x0003430006087890 */ /* 0x000fe4000fffe008 */
[----:B------:R-:W-:Y:S01]  /*2300*/  UIADD3.X UR25, UPT, UPT, URZ, UR31, URZ, UP0, !UPT ;  /* 0x0000001fff197290 */ /* 0x000fe200087fe4ff */
[----:B------:R-:W-:Y:S01]  /*2310*/  UMOV UR46, 0x0 ;  /* 0x00000000002e7882 */ /* 0x000fe20000000000 */
[----:B------:R-:W-:Y:S01]  /*2320*/  UMOV UR47, 0x10000000 ;  /* 0x10000000002f7882 */ /* 0x000fe20000000000 */
[----:B------:R-:W-:Y:S01]  /*2330*/  UMOV UR4, 0xff0000 ;  /* 0x00ff000000047882 */ /* 0x000fe20000000000 */
[----:B------:R-:W-:Y:S01]  /*2340*/  UMOV UR41, UR33 ;  /* 0x0000002100297c82 */ /* 0x000fe20008000000 */
[----:B------:R-:W-:Y:S01]  /*2350*/  UMOV UR44, UR36 ;  /* 0x00000024002c7c82 */ /* 0x000fe20008000000 */
[----:B------:R-:W-:Y:S01]  /*2360*/  UMOV UR42, UR34 ;  /* 0x00000022002a7c82 */ /* 0x000fe20008000000 */
[----:B------:R-:W-:Y:S01]  /*2370*/  UTMALDG.3D [UR32], [UR22], desc[UR46] ;  /* 0x00002e20160075b4 */ /* 0x000fe20008011000 */
[----:B------:R-:W-:Y:S01]  /*2380*/  UMOV UR18, URZ ;  /* 0x000000ff00127c82 */ /* 0x000fe20008000000 */
[----:B------:R-:W-:Y:S01]  /*2390*/  UMOV UR17, UR33 ;  /* 0x0000002100117c82 */ /* 0x000fe20008000000 */
[----:B------:R-:W-:Y:S01]  /*23a0*/  UMOV UR19, UR27 ;  /* 0x0000001b00137c82 */ /* 0x000fe20008000000 */
[----:B------:R-:W-:Y:S01]  /*23b0*/  UMOV UR21, UR36 ;  /* 0x0000002400157c82 */ /* 0x000fe20008000000 */
[----:B------:R-:W-:Y:S01]  /*23c0*/  UMOV UR9, UR33 ;  /* 0x0000002100097c82 */ /* 0x000fe20008000000 */
[----:B------:R4:W-:Y:S01]  /*23d0*/  UTMALDG.3D.MULTICAST [UR40], [UR12], UR4, desc[UR46] ;  /* 0x00002e280c0073b4 */ /* 0x0009e20008011804 */
[----:B------:R1:W-:Y:S01]  /*23e0*/  UTMALDG.4D [UR16], [UR28], desc[UR46] ;  /* 0x00002e101c0075b4 */ /* 0x0003e20008019000 */
[----:B----4-:R-:W-:Y:S01]  /*23f0*/  UMOV UR12, UR20 ;  /* 0x00000014000c7c82 */ /* 0x010fe20008000000 */
[----:B------:R-:W-:-:S02]  /*2400*/  UMOV UR13, UR36 ;  /* 0x00000024000d7c82 */ /* 0x000fc40008000000 */
[----:B------:R1:W-:Y:S02]  /*2410*/  UTMALDG.4D.MULTICAST [UR8], [UR24], UR4, desc[UR46] ;  /* 0x00002e08180073b4 */ /* 0x0003e40008019804 */
[----:B-1----:R-:W-:Y:S01]  /*2420*/  NOP ;  /* 0x0000000000007918 */ /* 0x002fe20000000000 */
.L_x_42:
[----:B------:R-:W-:Y:S05]  /*2430*/  BSYNC.RECONVERGENT B0 ;  /* 0x0000000000007941 */ /* 0x000fea0003800200 */
.L_x_41:
[----:B------:R-:W-:Y:S01]  /*2440*/  UIADD3 UR20, UPT, UPT, UR20, 0x1, URZ ;  /* 0x0000000114147890 */ /* 0x000fe2000fffe0ff */
[----:B------:R-:W-:-:S03]  /*2450*/  UMOV UR5, UR14 ;  /* 0x0000000e00057c82 */ /* 0x000fc60008000000 */
[----:B------:R-:W-:-:S09]  /*2460*/  UISETP.NE.AND UP0, UPT, UR20, UR26, UPT ;  /* 0x0000001a1400728c */ /* 0x000fd2000bf05270 */
[----:B------:R-:W-:Y:S05]  /*2470*/  BRA.U UP0, `(.L_x_43) ;  /* 0xfffffff900fc7547 */ /* 0x000fea000b83ffff */
.L_x_35:
[C---:B------:R-:W-:Y:S01]  /*2480*/  LEA R3, R11.reuse, UR6, 0x3 ;  /* 0x000000060b037c11 */ /* 0x040fe2000f8e18ff */
[----:B------:R-:W-:Y:S01]  /*2490*/  NOP ;  /* 0x0000000000007918 */ /* 0x000fe20000000000 */
[----:B-1----:R-:W-:Y:S02]  /*24a0*/  SHF.L.U32 R0, R10, 0x1f, RZ ;  /* 0x0000001f0a007819 */ /* 0x002fe400000006ff */
[----:B------:R-:W-:Y:S02]  /*24b0*/  LEA R4, R11, UR6, 0x4 ;  /* 0x000000060b047c11 */ /* 0x000fe4000f8e20ff */
[----:B------:R-:W1:Y:S02]  /*24c0*/  SYNCS.PHASECHK.TRANS64.TRYWAIT P0, [R3+URZ+0xc0], R0 ;  /* 0x0000c000030075a7 */ /* 0x000e6400080011ff */
[----:B-1----:R-:W-:Y:S05]  /*24d0*/  @!P0 BRA `(.L_x_44) ;  /* 0x0000009000a48947 */ /* 0x002fea0003800000 */
.L_x_164:
[----:B------:R-:W4:Y:S01]  /*24e0*/  LDS.128 R4, [R4+0x130] ;  /* 0x0001300004047984 */ /* 0x000f220000000c00 */
[----:B------:R-:W-:Y:S01]  /*24f0*/  UISETP.GE.AND UP0, UPT, UR45, 0x1, UPT ;  /* 0x000000012d00788c */ /* 0x000fe2000bf06270 */
[----:B------:R-:W-:Y:S01]  /*2500*/  @!PT LDS RZ, [RZ] ;  /* 0x00000000fffff984 */ /* 0x000fe20000000800 */
[----:B------:R-:W-:Y:S01]  /*2510*/  @!PT LDS RZ, [RZ] ;  /* 0x00000000fffff984 */ /* 0x000fe20000000800 */
[----:B------:R-:W-:Y:S01]  /*2520*/  @!PT LDS RZ, [RZ] ;  /* 0x00000000fffff984 */ /* 0x000fe20000000800 */
[----:B------:R-:W-:Y:S01]  /*2530*/  @!PT LDS RZ, [RZ] ;  /* 0x00000000fffff984 */ /* 0x000fe20000000800 */
[----:B------:R1:W-:Y:S06]  /*2540*/  MEMBAR.ALL.CTA ;  /* 0x0000000000007992 */ /* 0x0003ec0000008000 */
[----:B-1----:R-:W1:Y:S01]  /*2550*/  FENCE.VIEW.ASYNC.S ;  /* 0x00000000000073c6 */ /* 0x002e620000000000 */
[----:B----4-:R-:W-:-:S13]  /*2560*/  LOP3.LUT P0, RZ, R6, 0x1, RZ, 0xc0, !PT ;  /* 0x0000000106ff7812 */ /* 0x010fda000780c0ff */
[----:B-1----:R-:W-:Y:S01]  /*2570*/  VOTEU.ANY UP1, P0 ;  /* 0x0000000000ff7886 */ /* 0x002fe20000020100 */
[----:B------:R-:W-:-:S13]  /*2580*/  PLOP3.LUT P0, PT, PT, PT, UP1, 0x80, 0x8 ;  /* 0x000000000008781c */ /* 0x000fda0003f0f018 */
[----:B------:R-:W-:Y:S02]  /*2590*/  @P0 LOP3.LUT R0, R5, 0xffff, RZ, 0xc0, !PT ;  /* 0x0000ffff05000812 */ /* 0x000fe400078ec0ff */
[----:B--2---:R-:W-:Y:S02]  /*25a0*/  @P0 MOV R2, R4 ;  /* 0x0000000400020202 */ /* 0x004fe40000000f00 */
[----:B------:R-:W-:Y:S01]  /*25b0*/  @P0 R2UR UR5, R0 ;  /* 0x00000000000502ca */ /* 0x000fe200000e0000 */
[----:B------:R-:W-:Y:S01]  /*25c0*/  VIADD R0, R3, 0xd0 ;  /* 0x000000d003007836 */ /* 0x000fe20000000000 */
[----:B------:R-:W-:Y:S02]  /*25d0*/  @P0 SHF.R.U32.HI R4, RZ, 0x10, R5 ;  /* 0x00000010ff040819 */ /* 0x000fe40000011605 */
[----:B------:R-:W-:Y:S02]  /*25e0*/  @P0 R2UR UR7, R2 ;  /* 0x00000000020702ca */ /* 0x000fe400000e0000 */
[----:B------:R-:W-:-:S02]  /*25f0*/  PRMT R0, RZ, 0x654, R0 ;  /* 0x00000654ff007816 */ /* 0x000fc40000000000 */
[----:B------:R-:W-:Y:S02]  /*2600*/  @P0 R2UR UR4, R4 ;  /* 0x00000000040402ca */ /* 0x000fe400000e0000 */
[----:B------:R1:W-:Y:S03]  /*2610*/  SYNCS.ARRIVE.TRANS64.RED.A1T0 RZ, [R0+URZ], RZ ;  /* 0x000000ff00ff79a7 */ /* 0x0003e600081004ff */
[----:B------:R-:W-:-:S04]  /*2620*/  @UP1 UMOV UR49, UR5 ;  /* 0x0000000500311c82 */ /* 0x000fc80008000000 */
[----:B------:R-:W-:-:S04]  /*2630*/  @UP1 UMOV UR50, UR7 ;  /* 0x0000000700321c82 */ /* 0x000fc80008000000 */
[----:B------:R-:W-:Y:S01]  /*2640*/  @UP1 UMOV UR36, UR4 ;  /* 0x0000000400241c82 */ /* 0x000fe20008000000 */
[----:B------:R-:W-:Y:S05]  /*2650*/  BRA.U !UP0, `(.L_x_45) ;  /* 0x0000000108d47547 */ /* 0x000fea000b800000 */
[----:B------:R-:W2:Y:S01]  /*2660*/  LDCU.128 UR16, c[0x0][0xf10] ;  /* 0x0001e200ff1077ac */ /* 0x000ea20008000c00 */
[----:B------:R-:W4:Y:S01]  /*2670*/  LDCU UR11, c[0x0][0xf20] ;  /* 0x0001e400ff0b77ac */ /* 0x000f220008000800 */
[----:B------:R-:W3:Y:S01]  /*2680*/  LDCU UR24, c[0x0][0xf0c] ;  /* 0x0001e180ff1877ac */ /* 0x000ee20008000800 */
[----:B------:R-:W1:Y:S01]  /*2690*/  LDCU.64 UR8, c[0x0][0xf28] ;  /* 0x0001e500ff0877ac */ /* 0x000e620008000a00 */
[----:B------:R-:W-:Y:S02]  /*26a0*/  UISETP.NE.AND UP3, UPT, UR45, 0x1, UPT ;  /* 0x000000012d00788c */ /* 0x000fe4000bf65270 */
[----:B--2---:R-:W-:Y:S02]  /*26b0*/  UIMAD.WIDE.U32 UR12, UR51, UR19, URZ ;  /* 0x00000013330c72a5 */ /* 0x004fe4000f8e00ff */
[----:B------:R-:W-:Y:S02]  /*26c0*/  UIMAD.WIDE.U32 UR4, UR52, UR16, URZ ;  /* 0x00000010340472a5 */ /* 0x000fe4000f8e00ff */
[----:B------:R-:W-:-:S02]  /*26d0*/  UISETP.NE.AND UP0, UPT, UR18, 0x1, UPT ;  /* 0x000000011200788c */ /* 0x000fc4000bf05270 */
[----:B------:R-:W-:Y:S01]  /*26e0*/  UIMAD.WIDE.U32 UR22, UR49, UR19, URZ ;  /* 0x00000013311672a5 */ /* 0x000fe2000f8e00ff */
[----:B------:R-:W-:Y:S02]  /*26f0*/  UMOV UR12, UR13 ;  /* 0x0000000d000c7c82 */ /* 0x000fe40008000000 */
[----:B------:R-:W-:Y:S01]  /*2700*/  UMOV UR4, UR5 ;  /* 0x0000000500047c82 */ /* 0x000fe20008000000 */
[----:B----4-:R-:W-:Y:S02]  /*2710*/  USHF.R.U32.HI UR12, URZ, UR11, UR12 ;  /* 0x0000000bff0c7299 */ /* 0x010fe4000801160c */
[----:B---3--:R-:W-:Y:S02]  /*2720*/  UISETP.NE.AND UP2, UPT, UR24, 0x1, UPT ;  /* 0x000000011800788c */ /* 0x008fe4000bf45270 */
[----:B------:R-:W-:Y:S02]  /*2730*/  USHF.R.U32.HI UR4, URZ, UR17, UR4 ;  /* 0x00000011ff047299 */ /* 0x000fe40008011604 */
[----:B------:R-:W-:-:S02]  /*2740*/  USEL UR5, UR51, UR12, !UP0 ;  /* 0x0000000c33057287 */ /* 0x000fc4000c000000 */
[----:B------:R-:W-:Y:S02]  /*2750*/  USEL UR7, UR52, UR4, !UP2 ;  /* 0x0000000434077287 */ /* 0x000fe4000d000000 */
[----:B-1----:R-:W-:Y:S01]  /*2760*/  UIMAD.WIDE.U32 UR12, UR5, UR8, URZ ;  /* 0x00000008050c72a5 */ /* 0x002fe2000f8e00ff */
[----:B------:R-:W-:Y:S01]  /*2770*/  UMOV UR4, UR23 ;  /* 0x0000001700047c82 */ /* 0x000fe20008000000 */
[----:B------:R-:W-:Y:S02]  /*2780*/  UIMAD.WIDE.U32 UR20, UR50, UR16, URZ ;  /* 0x00000010321472a5 */ /* 0x000fe4000f8e00ff */
[----:B------:R-:W-:-:S03]  /*2790*/  UIMAD.WIDE.U32 UR22, UR7, UR8, URZ ;  /* 0x00000008071672a5 */ /* 0x000fc6000f8e00ff */
[----:B------:R-:W-:Y:S01]  /*27a0*/  UMOV UR12, UR13 ;  /* 0x0000000d000c7c82 */ /* 0x000fe20008000000 */
[----:B------:R-:W-:Y:S02]  /*27b0*/  USHF.R.U32.HI UR4, URZ, UR11, UR4 ;  /* 0x0000000bff047299 */ /* 0x000fe40008011604 */
[----:B------:R-:W-:Y:S01]  /*27c0*/  @UP3 USHF.R.U32.HI UR5, URZ, UR9, UR12 ;  /* 0x00000009ff053299 */ /* 0x000fe2000801160c */
[----:B------:R-:W-:Y:S01]  /*27d0*/  UMOV UR20, UR21 ;  /* 0x0000001500147c82 */ /* 0x000fe20008000000 */
[----:B------:R-:W-:Y:S01]  /*27e0*/  UMOV UR22, UR23 ;  /* 0x0000001700167c82 */ /* 0x000fe20008000000 */
[----:B------:R-:W-:Y:S02]  /*27f0*/  USHF.R.U32.HI UR17, URZ, UR17, UR20 ;  /* 0x00000011ff117299 */ /* 0x000fe40008011614 */
[----:B------:R-:W-:Y:S02]  /*2800*/  USEL UR4, UR49, UR4, !UP0 ;  /* 0x0000000431047287 */ /* 0x000fe4000c000000 */
[----:B------:R-:W-:-:S02]  /*2810*/  @UP3 USHF.R.U32.HI UR7, URZ, UR9, UR22 ;  /* 0x00000009ff073299 */ /* 0x000fc40008011616 */
[----:B------:R-:W-:Y:S02]  /*2820*/  UIMAD UR11, UR45, UR5, URZ ;  /* 0x000000052d0b72a4 */ /* 0x000fe4000f8e02ff */
[----:B------:R-:W-:Y:S02]  /*2830*/  USEL UR5, UR50, UR17, !UP2 ;  /* 0x0000001132057287 */ /* 0x000fe4000d000000 */
[----:B------:R-:W-:Y:S02]  /*2840*/  UIMAD UR12, UR45, UR7, URZ ;  /* 0x000000072d0c72a4 */ /* 0x000fe4000f8e02ff */
[----:B------:R-:W-:Y:S02]  /*2850*/  UISETP.GE.AND UP0, UPT, UR4, UR11, UPT ;  /* 0x0000000b0400728c */ /* 0x000fe4000bf06270 */
[----:B------:R-:W-:Y:S02]  /*2860*/  UIMAD.WIDE.U32 UR16, UR4, UR8, URZ ;  /* 0x00000008041072a5 */ /* 0x000fe4000f8e00ff */
[----:B------:R-:W-:-:S02]  /*2870*/  UISETP.GE.OR UP0, UPT, UR5, UR12, UP0 ;  /* 0x0000000c0500728c */ /* 0x000fc40008706670 */
[----:B------:R-:W-:Y:S02]  /*2880*/  UIMAD.WIDE.U32 UR12, UR5, UR8, URZ ;  /* 0x00000008050c72a5 */ /* 0x000fe4000f8e00ff */
[----:B------:R-:W-:Y:S01]  /*2890*/  UIADD3 UR16, UPT, UPT, -UR4, URZ, URZ ;  /* 0x000000ff04107290 */ /* 0x000fe2000fffe1ff */
[----:B------:R-:W-:Y:S01]  /*28a0*/  UMOV UR11, UR17 ;  /* 0x00000011000b7c82 */ /* 0x000fe20008000000 */
[----:B------:R-:W-:Y:S02]  /*28b0*/  UIADD3 UR12, UPT, UPT, -UR5, URZ, URZ ;  /* 0x000000ff050c7290 */ /* 0x000fe4000fffe1ff */
[----:B------:R-:W-:-:S03]  /*28c0*/  USHF.R.U32.HI UR11, URZ, UR9, UR11 ;  /* 0x00000009ff0b7299 */ /* 0x000fc6000801160b */
[----:B------:R-:W-:Y:S01]  /*28d0*/  @!UP0 UMOV UR8, UR13 ;  /* 0x0000000d00088c82 */ /* 0x000fe20008000000 */
[----:B------:R-:W-:Y:S02]  /*28e0*/  UIMAD UR16, UR18, UR16, UR49 ;  /* 0x00000010121072a4 */ /* 0x000fe4000f8e0231 */
[----:B------:R-:W-:Y:S02]  /*28f0*/  USEL UR11, UR4, UR11, !UP3 ;  /* 0x0000000b040b7287 */ /* 0x000fe4000d800000 */
[----:B------:R-:W-:Y:S02]  /*2900*/  @!UP0 USHF.R.U32.HI UR8, URZ, UR9, UR8 ;  /* 0x00000009ff088299 */ /* 0x000fe40008011608 */
[----:B------:R-:W-:Y:S02]  /*2910*/  UIADD3 UR9, UPT, UPT, -UR11, URZ, URZ ;  /* 0x000000ff0b097290 */ /* 0x000fe4000fffe1ff */
[----:B------:R-:W-:Y:S02]  /*2920*/  @!UP0 USEL UR8, UR5, UR8, !UP3 ;  /* 0x0000000805088287 */ /* 0x000fe4000d800000 */
[----:B------:R-:W-:-:S02]  /*2930*/  UIMAD UR9, UR45, UR9, UR4 ;  /* 0x000000092d0972a4 */ /* 0x000fc4000f8e0204 */
[----:B------:R-:W-:Y:S02]  /*2940*/  @!UP0 UIADD3 UR11, UPT, UPT, UR11, -UR8, URZ ;  /* 0x800000080b0b8290 */ /* 0x000fe4000fffe0ff */
[----:B------:R-:W-:Y:S02]  /*2950*/  @!UP0 UIMAD UR8, UR9, UR7, UR8 ;  /* 0x00000007090882a4 */ /* 0x000fe4000f8e0208 */
[----:B------:R-:W-:Y:S02]  /*2960*/  @!UP0 UIMAD UR4, UR45, UR11, UR5 ;  /* 0x0000000b2d0482a4 */ /* 0x000fe4000f8e0205 */
[----:B------:R-:W-:Y:S02]  /*2970*/  UIMAD UR7, UR24, UR12, UR50 ;  /* 0x0000000c180772a4 */ /* 0x000fe4000f8e0232 */
[----:B------:R-:W-:Y:S01]  /*2980*/  UIMAD UR49, UR4, UR18, UR16 ;  /* 0x00000012043172a4 */ /* 0x000fe2000f8e0210 */
[----:B------:R-:W-:Y:S02]  /*2990*/  @!UP0 UMOV UR5, UR8 ;  /* 0x0000000800058c82 */ /* 0x000fe40008000000 */
[----:B------:R-:W-:-:S12]  /*29a0*/  UIMAD UR50, UR5, UR24, UR7 ;  /* 0x00000018053272a4 */ /* 0x000fd8000f8e0207 */
.L_x_45:
[----:B------:R-:W2:Y:S02]  /*29b0*/  LDCU UR4, c[0x0][0xf30] ;  /* 0x0001e600ff0477ac */ /* 0x000ea40008000800 */
[----:B--2---:R-:W-:-:S09]  /*29c0*/  UISETP.NE.AND UP0, UPT, UR4, 0x1, UPT ;  /* 0x000000010400788c */ /* 0x004fd2000bf05270 */
[----:B------:R-:W-:Y:S05]  /*29d0*/  BRA.U UP0, `(.L_x_46) ;  /* 0x0000000100447547 */ /* 0x000fea000b800000 */
[----:B------:R-:W2:Y:S01]  /*29e0*/  LDCU.128 UR16, c[0x0][0xf10] ;  /* 0x0001e200ff1077ac */ /* 0x000ea20008000c00 */
[----:B------:R-:W4:Y:S01]  /*29f0*/  LDCU UR11, c[0x0][0xf0c] ;  /* 0x0001e180ff0b77ac */ /* 0x000f220008000800 */
[----:B------:R-:W1:Y:S01]  /*2a00*/  LDCU UR7, c[0x0][0xf20] ;  /* 0x0001e400ff0777ac */ /* 0x000e620008000800 */
[----:B--2---:R-:W-:Y:S02]  /*2a10*/  UIMAD.WIDE.U32 UR8, UR50, UR16, URZ ;  /* 0x00000010320872a5 */ /* 0x004fe4000f8e00ff */
[----:B------:R-:W-:Y:S02]  /*2a20*/  UIMAD.WIDE.U32 UR4, UR49, UR19, URZ ;  /* 0x00000013310472a5 */ /* 0x000fe4000f8e00ff */
[----:B----4-:R-:W-:Y:S02]  /*2a30*/  UISETP.NE.AND UP2, UPT, UR11, 0x1, UPT ;  /* 0x000000010b00788c */ /* 0x010fe4000bf45270 */
[----:B------:R-:W-:Y:S01]  /*2a40*/  UISETP.NE.AND UP0, UPT, UR18, 0x1, UPT ;  /* 0x000000011200788c */ /* 0x000fe2000bf05270 */
[----:B------:R-:W-:-:S02]  /*2a50*/  UMOV UR8, UR9 ;  /* 0x0000000900087c82 */ /* 0x000fc40008000000 */
[----:B------:R-:W-:Y:S01]  /*2a60*/  UMOV UR4, UR5 ;  /* 0x0000000500047c82 */ /* 0x000fe20008000000 */
[----:B------:R-:W-:Y:S02]  /*2a70*/  USHF.R.U32.HI UR17, URZ, UR17, UR8 ;  /* 0x00000011ff117299 */ /* 0x000fe40008011608 */
[----:B-1----:R-:W-:Y:S02]  /*2a80*/  USHF.R.U32.HI UR4, URZ, UR7, UR4 ;  /* 0x00000007ff047299 */ /* 0x002fe40008011604 */
[----:B------:R-:W-:Y:S02]  /*2a90*/  USEL UR5, UR50, UR17, !UP2 ;  /* 0x0000001132057287 */ /* 0x000fe4000d000000 */
[----:B------:R-:W-:-:S04]  /*2aa0*/  USEL UR4, UR49, UR4, !UP0 ;  /* 0x0000000431047287 */ /* 0x000fc8000c000000 */
[----:B------:R-:W-:Y:S02]  /*2ab0*/  UIADD3 UR7, UPT, UPT, UR5, -UR4, URZ ;  /* 0x8000000405077290 */ /* 0x000fe4000fffe0ff */
[----:B------:R-:W-:Y:S02]  /*2ac0*/  UIADD3 UR4, UPT, UPT, -UR5, UR4, URZ ;  /* 0x0000000405047290 */ /* 0x000fe4000fffe1ff */
[----:B------:R-:W-:Y:S02]  /*2ad0*/  UIMAD UR49, UR7, UR18, UR49 ;  /* 0x00000012073172a4 */ /* 0x000fe4000f8e0231 */
[----:B------:R-:W-:-:S12]  /*2ae0*/  UIMAD UR50, UR4, UR11, UR50 ;  /* 0x0000000b043272a4 */ /* 0x000fd8000f8e0232 */
.L_x_46:
[----:B------:R-:W-:Y:S01]  /*2af0*/  VIADD R11, R11, 0x1 ;  /* 0x000000010b0b7836 */ /* 0x000fe20000000000 */
[----:B------:R-:W-:Y:S02]  /*2b00*/  R2UR UR5, R91 ;  /* 0x000000005b0572ca */ /* 0x000fe400000e0000 */
[----:B------:R-:W-:Y:S02]  /*2b10*/  R2UR UR4, R92 ;  /* 0x000000005c0472ca */ /* 0x000fe400000e0000 */
[C---:B------:R-:W-:Y:S02]  /*2b20*/  ISETP.NE.AND P0, PT, R11.reuse, 0x2, PT ;  /* 0x000000020b00780c */ /* 0x040fe40003f05270 */
[----:B------:R-:W-:Y:S02]  /*2b30*/  PLOP3.LUT P2, PT, PT, PT, PT, 0x80, 0x8 ;  /* 0x000000000008781c */ /* 0x000fe40003f4f070 */
[----:B-1----:R-:W-:Y:S02]  /*2b40*/  SEL R0, RZ, 0x1, P0 ;  /* 0x00000001ff007807 */ /* 0x002fe40000000000 */
[----:B------:R-:W-:-:S02]  /*2b50*/  SEL R11, R11, RZ, P0 ;  /* 0x000000ff0b0b7207 */ /* 0x000fc40000000000 */
[----:B------:R-:W-:Y:S01]  /*2b60*/  LOP3.LUT R10, R10, R0, RZ, 0x3c, !PT ;  /* 0x000000000a0a7212 */ /* 0x000fe200078e3cff */
[----:B------:R-:W-:Y:S02]  /*2b70*/  UIADD3 UR26, UPT, UPT, UR49, UR5, URZ ;  /* 0x00000005311a7290 */ /* 0x000fe4000fffe0ff */
[----:B------:R-:W-:Y:S01]  /*2b80*/  UIADD3 UR27, UPT, UPT, UR50, UR4, URZ ;  /* 0x00000004321b7290 */ /* 0x000fe2000fffe0ff */
[----:B------:R-:W-:Y:S11]  /*2b90*/  BRA.U UP1, `(.L_x_47) ;  /* 0xffffffed01ac7547 */ /* 0x000ff6000b83ffff */
[----:B------:R-:W-:Y:S01]  /*2ba0*/  UIADD3 UR7, UPT, UPT, UR6, 0x40, URZ ;  /* 0x0000004006077890 */ /* 0x000fe2000fffe0ff */
[----:B------:R-:W-:-:S03]  /*2bb0*/  SHF.L.U32 R2, R12, 0x1f, RZ ;  /* 0x0000001f0c027819 */ /* 0x000fc600000006ff */
[----:B------:R-:W-:-:S09]  /*2bc0*/  ULEA UR4, UR14, UR7, 0x3 ;  /* 0x000000070e047291 */ /* 0x000fd2000f8e18ff */
[----:B------:R-:W1:Y:S02]  /*2bd0*/  SYNCS.PHASECHK.TRANS64.TRYWAIT P0, [UR4], R2 ;  /* 0x00000002ff0075a7 */ /* 0x000e640008001104 */
[----:B-1----:R-:W-:Y:S05]  /*2be0*/  @!P0 BRA `(.L_x_48) ;  /* 0x0000008800f48947 */ /* 0x002fea0003800000 */
.L_x_166:
[----:B------:R-:W-:-:S04]  /*2bf0*/  UIADD3 UR4, UPT, UPT, UR14, 0x1, URZ ;  /* 0x000000010e047890 */ /* 0x000fc8000fffe0ff */
[----:B------:R-:W-:-:S04]  /*2c00*/  UISETP.NE.AND UP0, UPT, UR4, 0x8, UPT ;  /* 0x000000080400788c */ /* 0x000fc8000bf05270 */
[----:B------:R-:W-:Y:S02]  /*2c10*/  USEL UR6, URZ, 0x1, UP0 ;  /* 0x00000001ff067887 */ /* 0x000fe40008000000 */
[----:B------:R-:W-:-:S04]  /*2c20*/  USEL UR4, UR4, URZ, UP0 ;  /* 0x000000ff04047287 */ /* 0x000fc80008000000 */
[----:B------:R-:W-:Y:S01]  /*2c30*/  ULEA UR5, UR4, UR7, 0x3 ;  /* 0x0000000704057291 */ /* 0x000fe2000f8e18ff */
[----:B-1----:R-:W-:-:S04]  /*2c40*/  LOP3.LUT R2, R12, UR6, RZ, 0x3c, !PT ;  /* 0x000000060c027c12 */ /* 0x002fc8000f8e3cff */
[----:B------:R-:W-:-:S04]  /*2c50*/  SHF.L.U32 R3, R2, 0x1f, RZ ;  /* 0x0000001f02037819 */ /* 0x000fc800000006ff */
[----:B------:R-:W1:Y:S02]  /*2c60*/  SYNCS.PHASECHK.TRANS64.TRYWAIT P0, [UR5], R3 ;  /* 0x00000003ff0075a7 */ /* 0x000e640008001105 */
[----:B-1----:R-:W-:Y:S05]  /*2c70*/  @!P0 BRA `(.L_x_49) ;  /* 0x0000008800e88947 */ /* 0x002fea0003800000 */
.L_x_168:
[----:B------:R-:W-:-:S04]  /*2c80*/  UIADD3 UR4, UPT, UPT, UR4, 0x1, URZ ;  /* 0x0000000104047890 */ /* 0x000fc8000fffe0ff */
[----:B------:R-:W-:-:S04]  /*2c90*/  UISETP.NE.AND UP0, UPT, UR4, 0x8, UPT ;  /* 0x000000080400788c */ /* 0x000fc8000bf05270 */
[----:B------:R-:W-:Y:S02]  /*2ca0*/  USEL UR6, URZ, 0x1, UP0 ;  /* 0x00000001ff067887 */ /* 0x000fe40008000000 */
[----:B------:R-:W-:-:S04]  /*2cb0*/  USEL UR4, UR4, URZ, UP0 ;  /* 0x000000ff04047287 */ /* 0x000fc80008000000 */
[----:B------:R-:W-:Y:S01]  /*2cc0*/  ULEA UR5, UR4, UR7, 0x3 ;  /* 0x0000000704057291 */ /* 0x000fe2000f8e18ff */
[----:B------:R-:W-:-:S04]  /*2cd0*/  LOP3.LUT R2, R2, UR6, RZ, 0x3c, !PT ;  /* 0x0000000602027c12 */ /* 0x000fc8000f8e3cff */
[----:B-1----:R-:W-:-:S04]  /*2ce0*/  SHF.L.U32 R3, R2, 0x1f, RZ ;  /* 0x0000001f02037819 */ /* 0x002fc800000006ff */
[----:B------:R-:W1:Y:S02]  /*2cf0*/  SYNCS.PHASECHK.TRANS64.TRYWAIT P0, [UR5], R3 ;  /* 0x00000003ff0075a7 */ /* 0x000e640008001105 */
[----:B-1----:R-:W-:Y:S05]  /*2d00*/  @!P0 BRA `(.L_x_50) ;  /* 0x0000008800dc8947 */ /* 0x002fea0003800000 */
.L_x_170:
        /* <DEDUP_REMOVED lines=9> */
.L_x_172:
        /* <DEDUP_REMOVED lines=9> */
.L_x_174:
        /* <DEDUP_REMOVED lines=9> */
.L_x_176:
        /* <DEDUP_REMOVED lines=9> */
.L_x_178:
[----:B------:R-:W-:-:S04]  /*2f50*/  UIADD3 UR4, UPT, UPT, UR4, 0x1, URZ ;  /* 0x0000000104047890 */ /* 0x000fc8000fffe0ff */
[----:B------:R-:W-:-:S04]  /*2f60*/  UISETP.NE.AND UP0, UPT, UR4, 0x8, UPT ;  /* 0x000000080400788c */ /* 0x000fc8000bf05270 */
[----:B------:R-:W-:Y:S02]  /*2f70*/  USEL UR5, URZ, 0x1, UP0 ;  /* 0x00000001ff057887 */ /* 0x000fe40008000000 */
[----:B------:R-:W-:-:S04]  /*2f80*/  USEL UR4, UR4, URZ, UP0 ;  /* 0x000000ff04047287 */ /* 0x000fc80008000000 */
[----:B------:R-:W-:Y:S01]  /*2f90*/  ULEA UR4, UR4, UR7, 0x3 ;  /* 0x0000000704047291 */ /* 0x000fe2000f8e18ff */
[----:B------:R-:W-:-:S04]  /*2fa0*/  LOP3.LUT R2, R2, UR5, RZ, 0x3c, !PT ;  /* 0x0000000502027c12 */ /* 0x000fc8000f8e3cff */
[----:B------:R-:W-:Y:S01]  /*2fb0*/  SHF.L.U32 R2, R2, 0x1f, RZ ;  /* 0x0000001f02027819 */ /* 0x000fe200000006ff */
[----:B-1----:R-:W-:-:S07]  /*2fc0*/  IMAD.U32 R0, RZ, RZ, UR4 ;  /* 0x00000004ff007e24 */ /* 0x002fce000f8e00ff */
.L_x_55:
[----:B-1----:R1:W2:Y:S02]  /*2fd0*/  SYNCS.PHASECHK.TRANS64.TRYWAIT P0, [R0+URZ], R2 ;  /* 0x00000002000075a7 */ /* 0x0022a400080011ff */
[----:B--2---:R-:W-:Y:S05]  /*2fe0*/  @!P0 NANOSLEEP.SYNCS 0x989680 ;  /* 0x009896800000895d */ /* 0x004fea0003900000 */
[----:B------:R-:W2:Y:S02]  /*2ff0*/  @!P0 SYNCS.PHASECHK.TRANS64 P0, [R0+URZ], R2 ;  /* 0x00000002000085a7 */ /* 0x000ea400080010ff */
[----:B--2---:R-:W-:Y:S05]  /*3000*/  @P0 EXIT ;  /* 0x000000000000094d */ /* 0x004fea0003800000 */
[----:B------:R-:W-:Y:S05]  /*3010*/  BRA `(.L_x_55) ;  /* 0xfffffffc00ec7947 */ /* 0x000fea000383ffff */
.L_x_23:
[----:B------:R-:W-:-:S04]  /*3020*/  UISETP.NE.AND UP0, UPT, UR57, URZ, UPT ;  /* 0x000000ff3900728c */ /* 0x000fc8000bf05270 */
[----:B------:R-:W-:-:S09]  /*3030*/  UISETP.NE.OR UP0, UPT, UR20, 0x1, UP0 ;  /* 0x000000011400788c */ /* 0x000fd20008705670 */
[----:B------:R-:W-:Y:S05]  /*3040*/  BRA.U UP0, `(.L_x_56) ;  /* 0x0000000500487547 */ /* 0x000fea000b800000 */
[----:B------:R-:W-:Y:S01]  /*3050*/  ISETP.GE.U32.AND P2, PT, R0, 0x8, PT ;  /* 0x000000080000780c */ /* 0x000fe20003f46070 */
[----:B------:R-:W-:Y:S01]  /*3060*/  IMAD.MOV.U32 R12, RZ, RZ, 0x1 ;  /* 0x00000001ff0c7424 */ /* 0x000fe200078e00ff */
[----:B------:R-:W-:Y:S02]  /*3070*/  CS2R R10, SRZ ;  /* 0x00000000000a7805 */ /* 0x000fe4000001ff00 */
[----:B------:R-:W-:Y:S01]  /*3080*/  CS2R R8, SRZ ;  /* 0x0000000000087805 */ /* 0x000fe2000001ff00 */
[----:B------:R-:W-:Y:S01]  /*3090*/  UMOV UR4, 0x400 ;  /* 0x0000040000047882 */ /* 0x000fe20000000000 */
[----:B------:R-:W-:Y:S01]  /*30a0*/  UMOV UR5, URZ ;  /* 0x000000ff00057c82 */ /* 0x000fe20008000000 */
[----:B------:R-:W-:-:S12]  /*30b0*/  ULEA UR6, UR57, UR4, 0x18 ;  /* 0x0000000439067291 */ /* 0x000fd8000f8ec0ff */
.L_x_60:
[----:B------:R-:W-:Y:S02]  /*30c0*/  LEA R2, R8, UR6, 0x3 ;  /* 0x0000000608027c11 */ /* 0x000fe4000f8e18ff */
[----:B------:R-:W-:-:S03]  /*30d0*/  SHF.L.U32 R4, R9, 0x1f, RZ ;  /* 0x0000001f09047819 */ /* 0x000fc600000006ff */
[----:B------:R-:W-:Y:S01]  /*30e0*/  VIADD R5, R2, 0x110 ;  /* 0x0000011002057836 */ /* 0x000fe20000000000 */
[----:B------:R-:W2:Y:S02]  /*30f0*/  SYNCS.PHASECHK.TRANS64.TRYWAIT P0, [R2+URZ+0x100], R4 ;  /* 0x00010004020075a7 */ /* 0x000ea400080011ff */
[----:B--2---:R-:W-:Y:S05]  /*3100*/  @!P0 BRA `(.L_x_57) ;  /* 0x0000008800548947 */ /* 0x004fea0003800000 */
.L_x_179:
[----:B------:R-:W-:Y:S01]  /*3110*/  ULEA UR4, UR5, UR6, 0x3 ;  /* 0x0000000605047291 */ /* 0x000fe2000f8e18ff */
[----:B--2---:R-:W-:Y:S01]  /*3120*/  PRMT R2, RZ, 0x654, R5 ;  /* 0x00000654ff027816 */ /* 0x004fe20000000005 */
[----:B------:R-:W-:Y:S01]  /*3130*/  @!P2 IMAD.MOV.U32 R4, RZ, RZ, 0x10 ;  /* 0x00000010ff04a424 */ /* 0x000fe200078e00ff */
[----:B------:R-:W-:Y:S01]  /*3140*/  SHF.L.U32 R5, R12, 0x1f, RZ ;  /* 0x0000001f0c057819 */ /* 0x000fe200000006ff */
[----:B------:R-:W-:Y:S01]  /*3150*/  UIADD3 UR7, UPT, UPT, UR4, 0xc0, URZ ;  /* 0x000000c004077890 */ /* 0x000fe2000fffe0ff */
[----:B------:R2:W-:Y:S05]  /*3160*/  SYNCS.ARRIVE.TRANS64.RED.A1T0 RZ, [R2+URZ], RZ ;  /* 0x000000ff02ff79a7 */ /* 0x0005ea00081004ff */
[----:B------:R-:W-:Y:S01]  /*3170*/  IMAD.U32 R6, RZ, RZ, UR7 ;  /* 0x00000007ff067e24 */ /* 0x000fe2000f8e00ff */
[----:B------:R-:W3:Y:S04]  /*3180*/  SYNCS.PHASECHK.TRANS64.TRYWAIT P0, [UR4+0xd0], R5 ;  /* 0x0000d005ff0075a7 */ /* 0x000ee80008001104 */
[----:B------:R-:W-:Y:S01]  /*3190*/  PRMT R6, R0, 0x654, R6 ;  /* 0x0000065400067816 */ /* 0x000fe20000000006 */
[----:B--23--:R-:W-:Y:S06]  /*31a0*/  @!P0 BRA `(.L_x_58) ;  /* 0x0000008800408947 */ /* 0x00cfec0003800000 */
.L_x_181:
[----:B------:R-:W-:Y:S01]  /*31b0*/  ULEA UR8, UR5, UR6, 0x4 ;  /* 0x0000000605087291 */ /* 0x000fe2000f8e20ff */
[----:B------:R-:W-:Y:S01]  /*31c0*/  SEL R3, R6, R3, !P2 ;  /* 0x0000000306037207 */ /* 0x000fe20005000000 */
[----:B------:R-:W-:Y:S01]  /*31d0*/  UIADD3 UR9, UPT, UPT, UR4, 0xc0, URZ ;  /* 0x000000c004097890 */ /* 0x000fe2000fffe0ff */
[----:B--2---:R-:W-:Y:S01]  /*31e0*/  LEA R2, R11, UR6, 0x3 ;  /* 0x000000060b027c11 */ /* 0x004fe2000f8e18ff */
[----:B------:R-:W-:Y:S01]  /*31f0*/  UIADD3 UR8, UPT, UPT, UR8, 0x130, URZ ;  /* 0x0000013008087890 */ /* 0x000fe2000fffe0ff */
[----:B------:R2:W-:Y:S01]  /*3200*/  @!P2 SYNCS.ARRIVE.TRANS64.RED RZ, [R3+URZ], R4 ;  /* 0x0000000403ffa9a7 */ /* 0x0005e200080004ff */
[----:B------:R-:W-:Y:S01]  /*3210*/  UIADD3 UR4, UPT, UPT, UR5, 0x1, URZ ;  /* 0x0000000105047890 */ /* 0x000fe2000fffe0ff */
[----:B------:R-:W-:-:S03]  /*3220*/  VIADD R8, R8, 0x1 ;  /* 0x0000000108087836 */ /* 0x000fc60000000000 */
[----:B------:R-:W-:Y:S02]  /*3230*/  UISETP.NE.AND UP0, UPT, UR4, 0x2, UPT ;  /* 0x000000020400788c */ /* 0x000fe4000bf05270 */
[----:B------:R-:W-:Y:S01]  /*3240*/  ISETP.NE.AND P0, PT, R8, 0x2, PT ;  /* 0x000000020800780c */ /* 0x000fe20003f05270 */
[----:B------:R-:W-:Y:S06]  /*3250*/  UGETNEXTWORKID.BROADCAST [UR8], [UR9] ;  /* 0x00000000080073ca */ /* 0x000fec0008000100 */
[----:B------:R-:W-:Y:S02]  /*3260*/  USEL UR7, URZ, 0x1, UP0 ;  /* 0x00000001ff077887 */ /* 0x000fe40008000000 */
[----:B------:R-:W-:-:S04]  /*3270*/  USEL UR5, UR4, URZ, UP0 ;  /* 0x000000ff04057287 */ /* 0x000fc80008000000 */
[----:B------:R-:W-:Y:S02]  /*3280*/  LOP3.LUT R12, R12, UR7, RZ, 0x3c, !PT ;  /* 0x000000070c0c7c12 */ /* 0x000fe4000f8e3cff */
[----:B--2---:R-:W-:-:S04]  /*3290*/  SHF.L.U32 R4, R10, 0x1f, RZ ;  /* 0x0000001f0a047819 */ /* 0x004fc800000006ff */
[----:B------:R-:W2:Y:S02]  /*32a0*/  SYNCS.PHASECHK.TRANS64.TRYWAIT P1, [R2+URZ+0xc0], R4 ;  /* 0x0000c004020075a7 */ /* 0x000ea400080211ff */
[----:B--2---:R-:W-:Y:S05]  /*32b0*/  @!P1 BRA `(.L_x_59) ;  /* 0x0000008800149947 */ /* 0x004fea0003800000 */
.L_x_182:
[C---:B--2---:R-:W-:Y:S01]  /*32c0*/  LEA R4, R11.reuse, UR6, 0x4 ;  /* 0x000000060b047c11 */ /* 0x044fe2000f8e20ff */
[----:B------:R-:W-:Y:S01]  /*32d0*/  VIADD R2, R2, 0xd0 ;  /* 0x000000d002027836 */ /* 0x000fe20000000000 */
[----:B------:R-:W-:Y:S01]  /*32e0*/  SEL R8, R8, RZ, P0 ;  /* 0x000000ff08087207 */ /* 0x000fe20000000000 */
[----:B------:R-:W-:-:S03]  /*32f0*/  VIADD R11, R11, 0x1 ;  /* 0x000000010b0b7836 */ /* 0x000fc60000000000 */
[----:B------:R-:W2:Y:S01]  /*3300*/  LDS.128 R4, [R4+0x130] ;  /* 0x0001300004047984 */ /* 0x000ea20000000c00 */
[----:B------:R-:W-:Y:S02]  /*3310*/  PRMT R2, RZ, 0x654, R2 ;  /* 0x00000654ff027816 */ /* 0x000fe40000000002 */
[C---:B------:R-:W-:Y:S01]  /*3320*/  ISETP.NE.AND P1, PT, R11.reuse, 0x2, PT ;  /* 0x000000020b00780c */ /* 0x040fe20003f25270 */
[----:B------:R-:W-:Y:S01]  /*3330*/  @!PT LDS RZ, [RZ] ;  /* 0x00000000fffff984 */ /* 0x000fe20000000800 */
[----:B------:R-:W-:Y:S01]  /*3340*/  @!PT LDS RZ, [RZ] ;  /* 0x00000000fffff984 */ /* 0x000fe20000000800 */
[----:B------:R-:W-:Y:S01]  /*3350*/  @!PT LDS RZ, [RZ] ;  /* 0x00000000fffff984 */ /* 0x000fe20000000800 */
[----:B------:R-:W-:Y:S01]  /*3360*/  @!PT LDS RZ, [RZ] ;  /* 0x00000000fffff984 */ /* 0x000fe20000000800 */
[----:B------:R3:W-:Y:S06]  /*3370*/  MEMBAR.ALL.CTA ;  /* 0x0000000000007992 */ /* 0x0007ec0000008000 */
[----:B---3--:R-:W3:Y:S01]  /*3380*/  FENCE.VIEW.ASYNC.S ;  /* 0x00000000000073c6 */ /* 0x008ee20000000000 */
[----:B------:R-:W-:Y:S01]  /*3390*/  SEL R11, R11, RZ, P1 ;  /* 0x000000ff0b0b7207 */ /* 0x000fe20000800000 */
[----:B---3--:R3:W-:Y:S01]  /*33a0*/  SYNCS.ARRIVE.TRANS64.RED.A1T0 RZ, [R2+URZ], RZ ;  /* 0x000000ff02ff79a7 */ /* 0x0087e200081004ff */
[----:B--2---:R-:W-:-:S02]  /*33b0*/  LOP3.LUT P3, RZ, R6, 0x1, RZ, 0xc0, !PT ;  /* 0x0000000106ff7812 */ /* 0x004fc4000786c0ff */
[----:B------:R-:W-:-:S04]  /*33c0*/  SEL R4, RZ, 0x1, P1 ;  /* 0x00000001ff047807 */ /* 0x000fc80000800000 */
[----:B------:R-:W-:Y:S02]  /*33d0*/  LOP3.LUT R10, R10, R4, RZ, 0x3c, !PT ;  /* 0x000000040a0a7212 */ /* 0x000fe400078e3cff */
[----:B---3--:R-:W-:-:S04]  /*33e0*/  SEL R2, RZ, 0x1, P0 ;  /* 0x00000001ff027807 */ /* 0x008fc80000000000 */
[----:B------:R-:W-:Y:S01]  /*33f0*/  LOP3.LUT R9, R9, R2, RZ, 0x3c, !PT ;  /* 0x0000000209097212 */ /* 0x000fe200078e3cff */
[----:B------:R-:W-:Y:S06]  /*3400*/  @P3 BRA `(.L_x_60) ;  /* 0xfffffffc002c3947 */ /* 0x000fec000383ffff */
[----:B------:R-:W-:Y:S01]  /*3410*/  ULEA UR4, UR5, UR6, 0x3 ;  /* 0x0000000605047291 */ /* 0x000fe2000f8e18ff */
[----:B------:R-:W-:-:S08]  /*3420*/  SHF.L.U32 R2, R12, 0x1f, RZ ;  /* 0x0000001f0c027819 */ /* 0x000fd000000006ff */
[----:B------:R-:W2:Y:S02]  /*3430*/  SYNCS.PHASECHK.TRANS64 P0, [UR4+0xd0], R2 ;  /* 0x0000d002ff0075a7 */ /* 0x000ea40008001004 */
[----:B--2---:R-:W-:Y:S05]  /*3440*/  @P0 BRA `(.L_x_61) ;  /* 0x0000000000080947 */ /* 0x004fea0003800000 */
[----:B------:R-:W2:Y:S02]  /*3450*/  SYNCS.PHASECHK.TRANS64.TRYWAIT P0, [UR4+0xd0], R2 ;  /* 0x0000d002ff0075a7 */ /* 0x000ea40008001104 */
[----:B--2---:R-:W-:Y:S05]  /*3460*/  @!P0 BRA `(.L_x_62) ;  /* 0x0000008400bc8947 */ /* 0x004fea0003800000 */
.L_x_61:
[----:B------:R-:W-:-:S04]  /*3470*/  UIADD3 UR7, UPT, UPT, UR5, 0x1, URZ ;  /* 0x0000000105077890 */ /* 0x000fc8000fffe0ff */
[----:B------:R-:W-:-:S04]  /*3480*/  UISETP.NE.AND UP0, UPT, UR7, 0x2, UPT ;  /* 0x000000020700788c */ /* 0x000fc8000bf05270 */
[----:B------:R-:W-:Y:S02]  /*3490*/  USEL UR8, URZ, 0x1, UP0 ;  /* 0x00000001ff087887 */ /* 0x000fe40008000000 */
[----:B------:R-:W-:-:S04]  /*34a0*/  USEL UR7, UR7, URZ, UP0 ;  /* 0x000000ff07077287 */ /* 0x000fc80008000000 */
[----:B------:R-:W-:Y:S01]  /*34b0*/  ULEA UR7, UR7, UR6, 0x3 ;  /* 0x0000000607077291 */ /* 0x000fe2000f8e18ff */
[----:B--2---:R-:W-:-:S04]  /*34c0*/  LOP3.LUT R2, R12, UR8, RZ, 0x3c, !PT ;  /* 0x000000080c027c12 */ /* 0x004fc8000f8e3cff */
[----:B------:R-:W-:-:S04]  /*34d0*/  SHF.L.U32 R0, R2, 0x1f, RZ ;  /* 0x0000001f02007819 */ /* 0x000fc800000006ff */
[----:B------:R-:W2:Y:S02]  /*34e0*/  SYNCS.PHASECHK.TRANS64 P0, [UR7+0xd0], R0 ;  /* 0x0000d000ff0075a7 */ /* 0x000ea40008001007 */
[----:B-12---:R-:W-:Y:S05]  /*34f0*/  @P0 EXIT ;  /* 0x000000000000094d */ /* 0x006fea0003800000 */
[----:B------:R-:W-:Y:S02]  /*3500*/  SHF.L.U32 R2, R2, 0x1f, RZ ;  /* 0x0000001f02027819 */ /* 0x000fe400000006ff */
[----:B------:R-:W-:-:S07]  /*3510*/  MOV R0, UR7 ;  /* 0x0000000700007c02 */ /* 0x000fce0008000f00 */
.L_x_63:
[----:B-1----:R1:W2:Y:S02]  /*3520*/  SYNCS.PHASECHK.TRANS64.TRYWAIT P0, [R0+URZ+0xd0], R2 ;  /* 0x0000d002000075a7 */ /* 0x0022a400080011ff */
[----:B--2---:R-:W-:Y:S05]  /*3530*/  @!P0 NANOSLEEP.SYNCS 0x989680 ;  /* 0x009896800000895d */ /* 0x004fea0003900000 */
[----:B------:R-:W2:Y:S02]  /*3540*/  @!P0 SYNCS.PHASECHK.TRANS64 P0, [R0+URZ+0xd0], R2 ;  /* 0x0000d002000085a7 */ /* 0x000ea400080010ff */
[----:B--2---:R-:W-:Y:S05]  /*3550*/  @P0 EXIT ;  /* 0x000000000000094d */ /* 0x004fea0003800000 */
[----:B------:R-:W-:Y:S05]  /*3560*/  BRA `(.L_x_63) ;  /* 0xfffffffc00ec7947 */ /* 0x000fea000383ffff */
.L_x_56:
[----:B------:R-:W-:Y:S05]  /*3570*/  BRA.U UP5, `(.L_x_64) ;  /* 0x0000001505947547 */ /* 0x000fea000b800000 */
[----:B------:R-:W-:Y:S01]  /*3580*/  UMOV UR5, 0x40 ;  /* 0x0000004000057882 */ /* 0x000fe20000000000 */
[----:B------:R-:W-:Y:S01]  /*3590*/  NOP ;  /* 0x0000000000007918 */ /* 0x000fe20000000000 */
[----:B------:R-:W-:Y:S01]  /*35a0*/  ULEA UR5, UR57, UR5, 0x18 ;  /* 0x0000000539057291 */ /* 0x000fe2000f8ec0ff */
[----:B------:R-:W-:Y:S02]  /*35b0*/  UMOV UR6, 0x400 ;  /* 0x0000040000067882 */ /* 0x000fe40000000000 */
[----:B------:R-:W-:-:S06]  /*35c0*/  ULEA UR6, UR57, UR6, 0x18 ;  /* 0x0000000639067291 */ /* 0x000fcc000f8ec0ff */
[----:B------:R-:W2:Y:S02]  /*35d0*/  LDS.U8 R0, [UR5+0x1c] ;  /* 0x00001c05ff007984 */ /* 0x000ea40008000000 */
[----:B--2---:R-:W-:-:S13]  /*35e0*/  ISETP.NE.AND P0, PT, R0, RZ, PT ;  /* 0x000000ff0000720c */ /* 0x004fda0003f05270 */
[----:B------:R-:W-:Y:S05]  /*35f0*/  @P0 BRA `(.L_x_65) ;  /* 0x0000000000580947 */ /* 0x000fea0003800000 */
[----:B------:R-:W-:-:S13]  /*3600*/  ELECT P0, URZ, PT ;  /* 0x0000000000ff782f */ /* 0x000fda0003800000 */
[----:B------:R-:W-:Y:S05]  /*3610*/  @!P0 BRA `(.L_x_66) ;  /* 0x0000000000608947 */ /* 0x000fea0003800000 */
[----:B------:R-:W-:Y:S01]  /*3620*/  UMOV UR4, 0x10 ;  /* 0x0000001000047882 */ /* 0x000fe20000000000 */
[----:B------:R-:W-:Y:S01]  /*3630*/  HFMA2 R0, -RZ, RZ, 0, 5.9604644775390625e-08 ;  /* 0x00000001ff007431 */ /* 0x000fe200000001ff */
[----:B------:R-:W-:-:S03]  /*3640*/  MOV R3, 0xffff ;  /* 0x0000ffff00037802 */ /* 0x000fc60000000f00 */
[----:B------:R-:W-:Y:S04]  /*3650*/  DEPBAR.LE SB2, 0x36 ;  /* 0x0000ad800000791a */ /* 0x000fe80000000000 */
[----:B------:R-:W2:Y:S02]  /*3660*/  UTCATOMSWS.FIND_AND_SET.ALIGN UP0, UR4, UR4 ;  /* 0x00000004000475e3 */ /* 0x000ea40008000800 */
[----:B--2---:R-:W-:Y:S01]  /*3670*/  MOV R4, UR4 ;  /* 0x0000000400047c02 */ /* 0x004fe20008000f00 */
[----:B------:R-:W-:Y:S06]  /*3680*/  BRA.U UP0, `(.L_x_67) ;  /* 0x0000000100187547 */ /* 0x000fec000b800000 */
.L_x_68:
[----:B------:R-:W-:Y:S05]  /*3690*/  NANOSLEEP 0x64 ;  /* 0x000000640000795d */ /* 0x000fea0003800000 */
[----:B------:R-:W-:-:S05]  /*36a0*/  UMOV UR4, 0x10 ;  /* 0x0000001000047882 */ /* 0x000fca0000000000 */
[----:B------:R-:W-:Y:S04]  /*36b0*/  DEPBAR.LE SB2, 0x36 ;  /* 0x0000ad800000791a */ /* 0x000fe80000000000 */
[----:B------:R-:W2:Y:S02]  /*36c0*/  UTCATOMSWS.FIND_AND_SET.ALIGN UP0, UR4, UR4 ;  /* 0x00000004000475e3 */ /* 0x000ea40008000800 */
[----:B--2---:R-:W-:Y:S01]  /*36d0*/  MOV R4, UR4 ;  /* 0x0000000400047c02 */ /* 0x004fe20008000f00 */
[----:B------:R-:W-:Y:S05]  /*36e0*/  BRA.U !UP0, `(.L_x_68) ;  /* 0xfffffffd08e87547 */ /* 0x000fea000b83ffff */
.L_x_67:
[-C--:B------:R-:W-:Y:S02]  /*36f0*/  SHF.L.U32 R3, R3, R4.reuse, RZ ;  /* 0x0000000403037219 */ /* 0x080fe400000006ff */
[----:B------:R-:W-:Y:S01]  /*3700*/  SHF.L.U32 R0, R0, R4, RZ ;  /* 0x0000000400007219 */ /* 0x000fe200000006ff */
[----:B------:R-:W-:Y:S02]  /*3710*/  IMAD.SHL.U32 R4, R4, 0x20, RZ ;  /* 0x0000002004047824 */ /* 0x000fe400078e00ff */
[----:B------:R2:W-:Y:S04]  /*3720*/  ATOMS.OR RZ, [UR5+0x14], R3 ;  /* 0x00001403ffff798c */ /* 0x0005e8000b000005 */
[----:B------:R2:W-:Y:S04]  /*3730*/  ATOMS.OR RZ, [UR5+0x18], R0 ;  /* 0x00001800ffff798c */ /* 0x0005e8000b000005 */
[----:B------:R2:W-:Y:S01]  /*3740*/  STS [UR6+0x150], R4 ;  /* 0x00015004ff007988 */ /* 0x0005e20008000806 */
[----:B------:R-:W-:Y:S05]  /*3750*/  BRA `(.L_x_66) ;  /* 0x0000000000107947 */ /* 0x000fea0003800000 */
.L_x_65:
[----:B------:R-:W-:Y:S02]  /*3760*/  MOV R0, 0xffffffff ;  /* 0xffffffff00007802 */ /* 0x000fe40000000f00 */
[----:B------:R-:W-:-:S03]  /*3770*/  MOV R4, 0x37a0 ;  /* 0x000037a000047802 */ /* 0x000fc60000000f00 */
[----:B------:R2:W-:Y:S04]  /*3780*/  STS [UR6+0x150], R0 ;  /* 0x00015000ff007988 */ /* 0x0005e80008000806 */
[----:B-12--5:R-:W-:Y:S05]  /*3790*/  CALL.REL.NOINC `($__internal_1_$__cuda_sm10x_tcgen05_guardrail_trap_phase_invalid_during_alloc) ;  /* 0x0000008800bc7944 */ /* 0x026fea0003c00000 */
.L_x_66:
[----:B------:R-:W-:Y:S05]  /*37a0*/  WARPSYNC.ALL ;  /* 0x0000000000007948 */ /* 0x000fea0003800000 */
[----:B------:R-:W3:Y:S01]  /*37b0*/  S2UR UR31, SR_CgaCtaId ;  /* 0x00000000001f79c3 */ /* 0x000ee20000008800 */
[----:B------:R-:W-:Y:S01]  /*37c0*/  UMOV UR4, 0x400 ;  /* 0x0000040000047882 */ /* 0x000fe20000000000 */
[----:B------:R-:W-:-:S06]  /*37d0*/  NOP ;  /* 0x0000000000007918 */ /* 0x000fcc0000000000 */
[----:B------:R-:W-:Y:S06]  /*37e0*/  BAR.ARV 0x6, 0xa0 ;  /* 0x0182800000007b1d */ /* 0x000fec0000002000 */
[----:B------:R-:W4:Y:S01]  /*37f0*/  LDCU UR11, c[0x0][0x38c] ;  /* 0x00007180ff0b77ac */ /* 0x000f220008000800 */
[----:B------:R-:W-:Y:S01]  /*3800*/  LOP3.LUT R2, R2, 0xffff, RZ, 0xc0, !PT ;  /* 0x0000ffff02027812 */ /* 0x000fe200078ec0ff */
[----:B------:R-:W-:Y:S01]  /*3810*/  IMAD.MOV.U32 R10, RZ, RZ, 0x1 ;  /* 0x00000001ff0a7424 */ /* 0x000fe200078e00ff */
[----:B------:R-:W-:Y:S01]  /*3820*/  CS2R R8, SRZ ;  /* 0x0000000000087805 */ /* 0x000fe2000001ff00 */
[----:B--2---:R-:W-:Y:S01]  /*3830*/  IMAD.MOV.U32 R3, RZ, RZ, RZ ;  /* 0x000000ffff037224 */ /* 0x004fe200078e00ff */
[----:B------:R-:W-:Y:S01]  /*3840*/  R2UR UR33, R2 ;  /* 0x00000000022172ca */ /* 0x000fe200000e0000 */
[----:B------:R-:W2:Y:S01]  /*3850*/  LDCU UR60, c[0x0][0x370] ;  /* 0x00006e00ff3c77ac */ /* 0x000ea20008000800 */
[----:B---3--:R-:W-:-:S02]  /*3860*/  ULEA UR31, UR31, UR4, 0x18 ;  /* 0x000000041f1f7291 */ /* 0x008fc4000f8ec0ff */
[----:B------:R-:W-:Y:S02]  /*3870*/  UISETP.GE.AND UP5, UPT, UR45, 0x1, UPT ;  /* 0x000000012d00788c */ /* 0x000fe4000bfa6270 */
[----:B------:R-:W-:Y:S02]  /*3880*/  UIADD3 UR6, UPT, UPT, UR31, 0x3300, URZ ;  /* 0x000033001f067890 */ /* 0x000fe4000fffe0ff */
[----:B------:R-:W-:Y:S02]  /*3890*/  UIADD3 UR5, UPT, UPT, UR31, 0x23300, URZ ;  /* 0x000233001f057890 */ /* 0x000fe4000fffe0ff */
[----:B----4-:R-:W-:Y:S01]  /*38a0*/  UIADD3 UR11, UPT, UPT, UR11, 0x7f, URZ ;  /* 0x0000007f0b0b7890 */ /* 0x010fe2000fffe0ff */
[----:B------:R-:W3:Y:S01]  /*38b0*/  LDS R0, [UR31+0x150] ;  /* 0x0001501fff007984 */ /* 0x000ee20008000800 */
[----:B------:R-:W-:Y:S02]  /*38c0*/  UIADD3 UR4, UPT, UPT, UR31, 0x33300, URZ ;  /* 0x000333001f047890 */ /* 0x000fe4000fffe0ff */
[----:B------:R-:W-:-:S02]  /*38d0*/  UIADD3 UR7, UPT, UPT, UR31, 0x34300, URZ ;  /* 0x000343001f077890 */ /* 0x000fc4000fffe0ff */
[----:B------:R-:W-:Y:S02]  /*38e0*/  USHF.R.S32.HI UR9, URZ, 0x1f, UR11 ;  /* 0x0000001fff097899 */ /* 0x000fe4000801140b */
[----:B------:R-:W-:Y:S02]  /*38f0*/  USHF.R.U32.HI UR10, URZ, 0x4, UR6 ;  /* 0x00000004ff0a7899 */ /* 0x000fe40008011606 */
[----:B------:R-:W-:Y:S02]  /*3900*/  USHF.R.U32.HI UR8, URZ, 0x4, UR5 ;  /* 0x00000004ff087899 */ /* 0x000fe40008011605 */
[----:B------:R-:W-:Y:S02]  /*3910*/  USHF.R.U32.HI UR6, URZ, 0x4, UR4 ;  /* 0x00000004ff067899 */ /* 0x000fe40008011604 */
[----:B------:R-:W-:Y:S02]  /*3920*/  USHF.R.U32.HI UR5, URZ, 0x4, UR7 ;  /* 0x00000004ff057899 */ /* 0x000fe40008011607 */
[----:B------:R-:W-:-:S02]  /*3930*/  ULEA.HI UR4, UR9, UR11, URZ, 0x7 ;  /* 0x0000000b09047291 */ /* 0x000fc4000f8f38ff */
[----:B------:R-:W-:Y:S02]  /*3940*/  ULOP3.LUT UR6, UR6, 0x3fff, URZ, 0xc0, !UPT ;  /* 0x00003fff06067892 */ /* 0x000fe4000f8ec0ff */
[----:B------:R-:W-:Y:S02]  /*3950*/  ULOP3.LUT UR5, UR5, 0x3fff, URZ, 0xc0, !UPT ;  /* 0x00003fff05057892 */ /* 0x000fe4000f8ec0ff */
[----:B------:R-:W-:Y:S02]  /*3960*/  USHF.R.S32.HI UR61, URZ, 0x7, UR4 ;  /* 0x00000007ff3d7899 */ /* 0x000fe40008011404 */
[----:B------:R-:W-:Y:S02]  /*3970*/  ULOP3.LUT UR53, UR6, 0x10000, URZ, 0xfc, !UPT ;  /* 0x0001000006357892 */ /* 0x000fe4000f8efcff */
[----:B------:R-:W-:Y:S02]  /*3980*/  ULOP3.LUT UR54, UR5, 0x10000, URZ, 0xfc, !UPT ;  /* 0x0001000005367892 */ /* 0x000fe4000f8efcff */
[----:B------:R-:W-:-:S02]  /*3990*/  UISETP.LT.AND UP0, UPT, UR61, 0x1, UPT ;  /* 0x000000013d00788c */ /* 0x000fc4000bf01270 */
[----:B------:R-:W-:Y:S02]  /*39a0*/  ULOP3.LUT UR10, UR10, 0x3fff, URZ, 0xc0, !UPT ;  /* 0x00003fff0a0a7892 */ /* 0x000fe4000f8ec0ff */
[----:B------:R-:W-:Y:S02]  /*39b0*/  ULOP3.LUT UR8, UR8, 0x3fff, URZ, 0xc0, !UPT ;  /* 0x00003fff08087892 */ /* 0x000fe4000f8ec0ff */
[----:B------:R-:W-:Y:S01]  /*39c0*/  USEL UR62, UR61, 0x1, !UP0 ;  /* 0x000000013d3e7887 */ /* 0x000fe2000c000000 */
[----:B------:R-:W4:Y:S01]  /*39d0*/  LDCU UR59, c[0x0][0x374] ;  /* 0x00006e80ff3b77ac */ /* 0x000f220008000800 */
[----:B------:R-:W-:Y:S01]  /*39e0*/  ULOP3.LUT UR44, UR10, 0x10000, URZ, 0xfc, !UPT ;  /* 0x000100000a2c7892 */ /* 0x000fe2000f8efcff */
[----:B---3--:R-:W-:Y:S01]  /*39f0*/  R2UR UR32, R0 ;  /* 0x00000000002072ca */ /* 0x008fe200000e0000 */
[----:B------:R-:W-:Y:S02]  /*3a00*/  ULOP3.LUT UR52, UR8, 0x10000, URZ, 0xfc, !UPT ;  /* 0x0001000008347892 */ /* 0x000fe4000f8efcff */
[----:B------:R-:W-:-:S02]  /*3a10*/  UIADD3 UR62, UPT, UPT, -UR62, URZ, URZ ;  /* 0x000000ff3e3e7290 */ /* 0x000fc4000fffe1ff */
[----:B------:R-:W-:Y:S01]  /*3a20*/  UISETP.NE.AND UP4, UPT, UR45, 0x1, UPT ;  /* 0x000000012d00788c */ /* 0x000fe2000bf85270 */
[----:B------:R-:W-:Y:S01]  /*3a30*/  UMOV UR58, URZ ;  /* 0x000000ff003a7c82 */ /* 0x000fe20008000000 */
[----:B------:R-:W-:-:S06]  /*3a40*/  UMOV UR29, URZ ;  /* 0x000000ff001d7c82 */ /* 0x000fcc0008000000 */
[----:B------:R-:W-:Y:S02]  /*3a50*/  UIADD3 UR42, UPT, UPT, UR32, 0x80, URZ ;  /* 0x00000080202a7890 */ /* 0x000fe4000fffe0ff */
[----:B------:R-:W-:Y:S02]  /*3a60*/  UIADD3 UR50, UPT, UPT, UR32, 0x40000080, URZ ;  /* 0x4000008020327890 */ /* 0x000fe4000fffe0ff */
[----:B------:R-:W-:Y:S02]  /*3a70*/  UIADD3 UR48, UPT, UPT, UR32, -0x7fffff80, URZ ;  /* 0x8000008020307890 */ /* 0x000fe4000fffe0ff */
[----:B------:R-:W-:Y:S02]  /*3a80*/  UIADD3 UR46, UPT, UPT, UR32, -0x3fffff80, URZ ;  /* 0xc0000080202e7890 */ /* 0x000fe4000fffe0ff */
[----:B------:R-:W-:Y:S02]  /*3a90*/  USHF.R.U32.HI UR7, URZ, 0x11, UR42 ;  /* 0x00000011ff077899 */ /* 0x000fe4000801162a */
[----:B------:R-:W-:-:S02]  /*3aa0*/  USHF.R.U32.HI UR6, URZ, 0x11, UR50 ;  /* 0x00000011ff067899 */ /* 0x000fc40008011632 */
[----:B------:R-:W-:Y:S02]  /*3ab0*/  USHF.R.U32.HI UR5, URZ, 0x11, UR48 ;  /* 0x00000011ff057899 */ /* 0x000fe40008011630 */
[----:B------:R-:W-:Y:S02]  /*3ac0*/  USHF.R.U32.HI UR4, URZ, 0x11, UR46 ;  /* 0x00000011ff047899 */ /* 0x000fe4000801162e */
[----:B------:R-:W-:Y:S02]  /*3ad0*/  ULOP3.LUT UR7, UR7, 0x6000, URZ, 0xc0, !UPT ;  /* 0x0000600007077892 */ /* 0x000fe4000f8ec0ff */
[----:B------:R-:W-:Y:S02]  /*3ae0*/  ULOP3.LUT UR6, UR6, 0x6000, URZ, 0xc0, !UPT ;  /* 0x0000600006067892 */ /* 0x000fe4000f8ec0ff */
[----:B------:R-:W-:Y:S02]  /*3af0*/  ULOP3.LUT UR5, UR5, 0x6000, URZ, 0xc0, !UPT ;  /* 0x0000600005057892 */ /* 0x000fe4000f8ec0ff */
[----:B------:R-:W-:-:S02]  /*3b00*/  ULOP3.LUT UR4, UR4, 0x6000, URZ, 0xc0, !UPT ;  /* 0x0000600004047892 */ /* 0x000fc4000f8ec0ff */
[----:B------:R-:W-:Y:S02]  /*3b10*/  UIADD3 UR67, UPT, UPT, UR32, 0x84, URZ ;  /* 0x0000008420437890 */ /* 0x000fe4000fffe0ff */
[----:B------:R-:W-:Y:S02]  /*3b20*/  ULOP3.LUT UR66, UR7, 0x890, URZ, 0xfc, !UPT ;  /* 0x0000089007427892 */ /* 0x000fe4000f8efcff */
[----:B------:R-:W-:Y:S02]  /*3b30*/  ULOP3.LUT UR65, UR6, 0x890, URZ, 0xfc, !UPT ;  /* 0x0000089006417892 */ /* 0x000fe4000f8efcff */
[----:B------:R-:W-:Y:S02]  /*3b40*/  ULOP3.LUT UR64, UR5, 0x890, URZ, 0xfc, !UPT ;  /* 0x0000089005407892 */ /* 0x000fe4000f8efcff */
[----:B--2-4-:R-:W-:-:S12]  /*3b50*/  ULOP3.LUT UR63, UR4, 0x890, URZ, 0xfc, !UPT ;  /* 0x00000890043f7892 */ /* 0x014fd8000f8efcff */
.L_x_77:
[C---:B------:R-:W-:Y:S02]  /*3b60*/  LEA R2, R9.reuse, UR31, 0x3 ;  /* 0x0000001f09027c11 */ /* 0x040fe4000f8e18ff */
[----:B------:R-:W-:Y:S02]  /*3b70*/  SHF.L.U32 R0, R8, 0x1f, RZ ;  /* 0x0000001f08007819 */ /* 0x000fe400000006ff */
[----:B------:R-:W-:Y:S02]  /*3b80*/  LEA R4, R9, UR31, 0x4 ;  /* 0x0000001f09047c11 */ /* 0x000fe4000f8e20ff */
[----:B--2---:R-:W2:Y:S02]  /*3b90*/  SYNCS.PHASECHK.TRANS64.TRYWAIT P0, [R2+URZ+0xc0], R0 ;  /* 0x0000c000020075a7 */ /* 0x004ea400080011ff */
[----:B--2-4-:R-:W-:Y:S05]  /*3ba0*/  @!P0 BRA `(.L_x_69) ;  /* 0x0000008000048947 */ /* 0x014fea0003800000 */
.L_x_184:
[----:B------:R-:W3:Y:S01]  /*3bb0*/  LDS.128 R4, [R4+0x130] ;  /* 0x0001300004047984 */ /* 0x000ee20000000c00 */
[----:B------:R-:W-:Y:S01]  /*3bc0*/  @!PT LDS RZ, [RZ] ;  /* 0x00000000fffff984 */ /* 0x000fe20000000800 */
[----:B------:R-:W-:Y:S01]  /*3bd0*/  @!PT LDS RZ, [RZ] ;  /* 0x00000000fffff984 */ /* 0x000fe20000000800 */
[----:B------:R-:W-:Y:S01]  /*3be0*/  @!PT LDS RZ, [RZ] ;  /* 0x00000000fffff984 */ /* 0x000fe20000000800 */
[----:B------:R-:W-:Y:S01]  /*3bf0*/  @!PT LDS RZ, [RZ] ;  /* 0x00000000fffff984 */ /* 0x000fe20000000800 */
[----:B------:R4:W-:Y:S06]  /*3c00*/  MEMBAR.ALL.CTA ;  /* 0x0000000000007992 */ /* 0x0009ec0000008000 */
[----:B----4-:R-:W4:Y:S01]  /*3c10*/  FENCE.VIEW.ASYNC.S ;  /* 0x00000000000073c6 */ /* 0x010f220000000000 */
[----:B---3--:R-:W-:-:S13]  /*3c20*/  LOP3.LUT P0, RZ, R6, 0x1, RZ, 0xc0, !PT ;  /* 0x0000000106ff7812 */ /* 0x008fda000780c0ff */
[----:B----4-:R-:W-:Y:S01]  /*3c30*/  VOTEU.ANY UP3, P0 ;  /* 0x0000000000ff7886 */ /* 0x010fe20000060100 */
[----:B------:R-:W-:-:S13]  /*3c40*/  PLOP3.LUT P0, PT, PT, PT, UP3, 0x80, 0x8 ;  /* 0x000000000008781c */ /* 0x000fda0003f0f038 */
[----:B--2---:R-:W-:Y:S02]  /*3c50*/  @P0 MOV R0, R4 ;  /* 0x0000000400000202 */ /* 0x004fe40000000f00 */
[----:B------:R-:W-:Y:S02]  /*3c60*/  @P0 LOP3.LUT R4, R5, 0xffff, RZ, 0xc0, !PT ;  /* 0x0000ffff05040812 */ /* 0x000fe400078ec0ff */
[----:B------:R-:W-:Y:S01]  /*3c70*/  @P0 R2UR UR5, R0 ;  /* 0x00000000000502ca */ /* 0x000fe200000e0000 */
[----:B------:R-:W-:Y:S01]  /*3c80*/  VIADD R0, R2, 0xd0 ;  /* 0x000000d002007836 */ /* 0x000fe20000000000 */
[----:B------:R-:W-:-:S04]  /*3c90*/  @P0 R2UR UR4, R4 ;  /* 0x00000000040402ca */ /* 0x000fc800000e0000 */
[----:B------:R-:W-:-:S04]  /*3ca0*/  PRMT R0, RZ, 0x654, R0 ;  /* 0x00000654ff007816 */ /* 0x000fc80000000000 */
[----:B------:R2:W-:Y:S03]  /*3cb0*/  SYNCS.ARRIVE.TRANS64.RED.A1T0 RZ, [R0+URZ], RZ ;  /* 0x000000ff00ff79a7 */ /* 0x0005e600081004ff */
[----:B------:R-:W-:Y:S02]  /*3cc0*/  @UP3 UMOV UR57, UR5 ;  /* 0x0000000500393c82 */ /* 0x000fe40008000000 */
[----:B------:R-:W-:Y:S01]  /*3cd0*/  @UP3 UMOV UR55, UR4 ;  /* 0x0000000400373c82 */ /* 0x000fe20008000000 */
[----:B------:R-:W-:Y:S05]  /*3ce0*/  BRA.U !UP5, `(.L_x_70) ;  /* 0x000000010dd07547 */ /* 0x000fea000b800000 */
[----:B------:R-:W3:Y:S01]  /*3cf0*/  LDCU.128 UR12, c[0x0][0xf10] ;  /* 0x0001e200ff0c77ac */ /* 0x000ee20008000c00 */
[----:B------:R-:W4:Y:S01]  /*3d00*/  LDCU UR21, c[0x0][0xf20] ;  /* 0x0001e400ff1577ac */ /* 0x000f220008000800 */
[----:B------:R-:W1:Y:S01]  /*3d10*/  LDCU UR20, c[0x0][0xf0c] ;  /* 0x0001e180ff1477ac */ /* 0x000e620008000800 */
[----:B------:R-:W2:Y:S01]  /*3d20*/  LDCU.64 UR8, c[0x0][0xf28] ;  /* 0x0001e500ff0877ac */ /* 0x000ea20008000a00 */
[----:B---3--:R-:W-:Y:S02]  /*3d30*/  UIMAD.WIDE.U32 UR6, UR59, UR15, URZ ;  /* 0x0000000f3b0672a5 */ /* 0x008fe4000f8e00ff */
[----:B------:R-:W-:Y:S02]  /*3d40*/  UIMAD.WIDE.U32 UR4, UR60, UR12, URZ ;  /* 0x0000000c3c0472a5 */ /* 0x000fe4000f8e00ff */
[----:B------:R-:W-:Y:S02]  /*3d50*/  UISETP.NE.AND UP0, UPT, UR14, 0x1, UPT ;  /* 0x000000010e00788c */ /* 0x000fe4000bf05270 */
[----:B------:R-:W-:Y:S01]  /*3d60*/  UIMAD.WIDE.U32 UR18, UR55, UR15, URZ ;  /* 0x0000000f371272a5 */ /* 0x000fe2000f8e00ff */
[----:B------:R-:W-:-:S02]  /*3d70*/  UMOV UR6, UR7 ;  /* 0x0000000700067c82 */ /* 0x000fc40008000000 */
[----:B------:R-:W-:Y:S01]  /*3d80*/  UMOV UR4, UR5 ;  /* 0x0000000500047c82 */ /* 0x000fe20008000000 */
[----:B----4-:R-:W-:Y:S02]  /*3d90*/  USHF.R.U32.HI UR6, URZ, UR21, UR6 ;  /* 0x00000015ff067299 */ /* 0x010fe40008011606 */
[----:B-1----:R-:W-:Y:S02]  /*3da0*/  UISETP.NE.AND UP1, UPT, UR20, 0x1, UPT ;  /* 0x000000011400788c */ /* 0x002fe4000bf25270 */
[----:B------:R-:W-:Y:S02]  /*3db0*/  USHF.R.U32.HI UR4, URZ, UR13, UR4 ;  /* 0x0000000dff047299 */ /* 0x000fe40008011604 */
[----:B------:R-:W-:Y:S02]  /*3dc0*/  USEL UR5, UR59, UR6, !UP0 ;  /* 0x000000063b057287 */ /* 0x000fe4000c000000 */
[----:B------:R-:W-:Y:S02]  /*3dd0*/  USEL UR6, UR60, UR4, !UP1 ;  /* 0x000000043c067287 */ /* 0x000fe4000c800000 */
[----:B--2---:R-:W-:Y:S01]  /*3de0*/  UIMAD.WIDE.U32 UR10, UR5, UR8, URZ ;  /* 0x00000008050a72a5 */ /* 0x004fe2000f8e00ff */
[----:B------:R-:W-:Y:S01]  /*3df0*/  UMOV UR4, UR19 ;  /* 0x0000001300047c82 */ /* 0x000fe20008000000 */
[----:B------:R-:W-:-:S02]  /*3e00*/  UIMAD.WIDE.U32 UR16, UR57, UR12, URZ ;  /* 0x0000000c391072a5 */ /* 0x000fc4000f8e00ff */
        /* <DEDUP_REMOVED lines=34> */
.L_x_70:
[----:B------:R-:W3:Y:S02]  /*4030*/  LDCU UR4, c[0x0][0xf30] ;  /* 0x0001e600ff0477ac */ /* 0x000ee40008000800 */
[----:B---3--:R-:W-:-:S09]  /*4040*/  UISETP.NE.AND UP0, UPT, UR4, 0x1, UPT ;  /* 0x000000010400788c */ /* 0x008fd2000bf05270 */
[----:B------:R-:W-:Y:S05]  /*4050*/  BRA.U UP0, `(.L_x_71) ;  /* 0x00000001003c7547 */ /* 0x000fea000b800000 */
[----:B------:R-:W3:Y:S01]  /*4060*/  LDCU.128 UR8, c[0x0][0xf10] ;  /* 0x0001e200ff0877ac */ /* 0x000ee20008000c00 */
[----:B------:R-:W4:Y:S01]  /*4070*/  LDCU UR12, c[0x0][0xf0c] ;  /* 0x0001e180ff0c77ac */ /* 0x000f220008000800 */
[----:B------:R-:W1:Y:S01]  /*4080*/  LDCU UR13, c[0x0][0xf20] ;  /* 0x0001e400ff0d77ac */ /* 0x000e620008000800 */
[----:B---3--:R-:W-:Y:S02]  /*4090*/  UIMAD.WIDE.U32 UR6, UR57, UR8, URZ ;  /* 0x00000008390672a5 */ /* 0x008fe4000f8e00ff */
        /* <DEDUP_REMOVED lines=9> */
[----:B------:R-:W-:-:S04]  /*4130*/  UIADD3 UR4, UPT, UPT, UR5, -UR4, URZ ;  /* 0x8000000405047290 */ /* 0x000fc8000fffe0ff */
[----:B------:R-:W-:-:S12]  /*4140*/  UIMAD UR55, UR4, UR10, UR55 ;  /* 0x0000000a043772a4 */ /* 0x000fd8000f8e0237 */
.L_x_71:
[----:B------:R-:W3:Y:S01]  /*4150*/  LDCU UR4, c[0x0][0x38c] ;  /* 0x00007180ff0477ac */ /* 0x000ee20008000800 */
[----:B------:R-:W-:Y:S02]  /*4160*/  PLOP3.LUT P1, PT, PT, PT, PT, 0x80, 0x8 ;  /* 0x000000000008781c */ /* 0x000fe40003f2f070 */
[----:B------:R-:W-:Y:S01]  /*4170*/  SHF.L.U32 R2, R10, 0x1f, RZ ;  /* 0x0000001f0a027819 */ /* 0x000fe200000006ff */
[----:B------:R-:W-:Y:S02]  /*4180*/  ULEA UR56, UR58, UR31, 0x3 ;  /* 0x0000001f3a387291 */ /* 0x000fe4000f8e18ff */
[----:B------:R-:W-:Y:S02]  /*4190*/  ULEA UR11, UR58, UR32, 0x6 ;  /* 0x000000203a0b7291 */ /* 0x000fe4000f8e30ff */
[----:B---3--:R-:W-:-:S06]  /*41a0*/  UISETP.GE.AND UP0, UPT, UR4, 0x1, UPT ;  /* 0x000000010400788c */ /* 0x008fcc000bf06270 */
[----:B------:R-:W-:-:S05]  /*41b0*/  PLOP3.LUT P0, PT, PT, PT, UP0, 0x80, 0x8 ;  /* 0x000000000008781c */ /* 0x000fca0003f0f008 */
[----:B------:R-:W-:-:S08]  /*41c0*/  @UP0 ULEA UR4, UR29, UR31, 0x3 ;  /* 0x0000001f1d040291 */ /* 0x000fd0000f8e18ff */
[----:B--2---:R-:W-:-:S04]  /*41d0*/  @P0 SHF.L.U32 R0, R3, 0x1f, RZ ;  /* 0x0000001f03000819 */ /* 0x004fc800000006ff */
[----:B------:R2:W3:Y:S01]  /*41e0*/  @P0 SYNCS.PHASECHK.TRANS64.TRYWAIT P1, [UR4], R0 ;  /* 0x00000000ff0005a7 */ /* 0x0004e20008021104 */
[----:B------:R-:W-:-:S04]  /*41f0*/  ULEA.HI UR4, UR26, UR26, URZ, 0x1 ;  /* 0x0000001a1a047291 */ /* 0x000fc8000f8f08ff */
[----:B------:R-:W-:-:S04]  /*4200*/  ULOP3.LUT UR4, UR4, 0x7ffffffe, URZ, 0xc0, !UPT ;  /* 0x7ffffffe04047892 */ /* 0x000fc8000f8ec0ff */
[----:B------:R-:W-:-:S04]  /*4210*/  UIADD3 UR4, UPT, UPT, -UR4, UR26, URZ ;  /* 0x0000001a04047290 */ /* 0x000fc8000fffe1ff */
[----:B------:R-:W-:Y:S01]  /*4220*/  ULEA UR43, UR4, UR67, 0x1 ;  /* 0x00000043042b7291 */ /* 0x000fe2000f8e08ff */
[----:B------:R-:W4:Y:S02]  /*4230*/  SYNCS.PHASECHK.TRANS64.TRYWAIT P0, [UR56+0xf0], R2 ;  /* 0x0000f002ff0075a7 */ /* 0x000f240008001138 */
[----:B--234-:R-:W-:Y:S09]  /*4240*/  @!P0 BRA `(.L_x_72) ;  /* 0x0000007800708947 */ /* 0x01cff20003800000 */
.L_x_186:
[----:B------:R-:W-:Y:S01]  /*4250*/  IADD3 R9, PT, PT, R9, 0x1, RZ ;  /* 0x0000000109097810 */ /* 0x000fe20007ffe0ff */
[----:B------:R-:W-:Y:S06]  /*4260*/  BRA.U !UP0, `(.L_x_73) ;  /* 0x0000000508387547 */ /* 0x000fec000b800000 */
[----:B------:R-:W-:Y:S02]  /*4270*/  USHF.R.U32.HI UR4, URZ, 0x1a, UR43 ;  /* 0x0000001aff047899 */ /* 0x000fe4000801162b */
[----:B------:R-:W-:Y:S02]  /*4280*/  UIADD3 UR51, UPT, UPT, UR43, 0x40000000, URZ ;  /* 0x400000002b337890 */ /* 0x000fe4000fffe0ff */
[----:B------:R-:W-:Y:S02]  /*4290*/  ULOP3.LUT UR49, UR43, 0x80000000, URZ, 0x3c, !UPT ;  /* 0x800000002b317892 */ /* 0x000fe4000f8e3cff */
[----:B------:R-:W-:Y:S02]  /*42a0*/  UIADD3 UR47, UPT, UPT, UR43, -0x40000000, URZ ;  /* 0xc00000002b2f7890 */ /* 0x000fe4000fffe0ff */
[----:B------:R-:W-:Y:S02]  /*42b0*/  ULOP3.LUT UR6, UR4, 0x30, URZ, 0xc0, !UPT ;  /* 0x0000003004067892 */ /* 0x000fe4000f8ec0ff */
[----:B------:R-:W-:-:S02]  /*42c0*/  USHF.R.U32.HI UR5, URZ, 0x1a, UR51 ;  /* 0x0000001aff057899 */ /* 0x000fc40008011633 */
[----:B------:R-:W-:Y:S02]  /*42d0*/  USHF.R.U32.HI UR4, URZ, 0x1a, UR49 ;  /* 0x0000001aff047899 */ /* 0x000fe40008011631 */
[----:B------:R-:W-:Y:S02]  /*42e0*/  USHF.R.U32.HI UR7, URZ, 0x1a, UR47 ;  /* 0x0000001aff077899 */ /* 0x000fe4000801162f */
[----:B------:R-:W-:Y:S02]  /*42f0*/  ULOP3.LUT UR40, UR6, 0x480, URZ, 0xfc, !UPT ;  /* 0x0000048006287892 */ /* 0x000fe4000f8efcff */
[----:B------:R-:W-:Y:S02]  /*4300*/  ULOP3.LUT UR6, UR5, 0x30, URZ, 0xc0, !UPT ;  /* 0x0000003005067892 */ /* 0x000fe4000f8ec0ff */
[----:B------:R-:W-:Y:S02]  /*4310*/  ULOP3.LUT UR5, UR4, 0x30, URZ, 0xc0, !UPT ;  /* 0x0000003004057892 */ /* 0x000fe4000f8ec0ff */
[----:B------:R-:W-:-:S02]  /*4320*/  ULOP3.LUT UR4, UR7, 0x30, URZ, 0xc0, !UPT ;  /* 0x0000003007047892 */ /* 0x000fc4000f8ec0ff */
[----:B------:R-:W-:Y:S02]  /*4330*/  ULOP3.LUT UR6, UR6, 0x480, URZ, 0xfc, !UPT ;  /* 0x0000048006067892 */ /* 0x000fe4000f8efcff */
[----:B------:R-:W-:Y:S02]  /*4340*/  ULOP3.LUT UR5, UR5, 0x480, URZ, 0xfc, !UPT ;  /* 0x0000048005057892 */ /* 0x000fe4000f8efcff */
[----:B------:R-:W-:Y:S02]  /*4350*/  ULOP3.LUT UR4, UR4, 0x480, URZ, 0xfc, !UPT ;  /* 0x0000048004047892 */ /* 0x000fe4000f8efcff */
[----:B------:R-:W-:Y:S01]  /*4360*/  UPRMT UR41, UR40, 0x5410, UR66 ;  /* 0x0000541028297896 */ /* 0x000fe20008000042 */
[----:B------:R-:W-:Y:S01]  /*4370*/  UMOV UR26, URZ ;  /* 0x000000ff001a7c82 */ /* 0x000fe20008000000 */
[----:B------:R-:W-:Y:S01]  /*4380*/  UMOV UR28, UR62 ;  /* 0x0000003e001c7c82 */ /* 0x000fe20008000000 */
[----:B------:R-:W-:Y:S01]  /*4390*/  UMOV UR27, UR61 ;  /* 0x0000003d001b7c82 */ /* 0x000fe20008000000 */
[----:B------:R-:W-:Y:S01]  /*43a0*/  UMOV UR10, UR29 ;  /* 0x0000001d000a7c82 */ /* 0x000fe20008000000 */
[----:B------:R-:W-:-:S02]  /*43b0*/  UPRMT UR39, UR6, 0x5410, UR65 ;  /* 0x0000541006277896 */ /* 0x000fc40008000041 */
[----:B------:R-:W-:Y:S02]  /*43c0*/  UPRMT UR37, UR5, 0x5410, UR64 ;  /* 0x0000541005257896 */ /* 0x000fe40008000040 */
[----:B------:R-:W-:Y:S01]  /*43d0*/  UPRMT UR35, UR4, 0x5410, UR63 ;  /* 0x0000541004237896 */ /* 0x000fe2000800003f */
[----:B------:R-:W-:Y:S01]  /*43e0*/  UMOV UR40, URZ ;  /* 0x000000ff00287c82 */ /* 0x000fe20008000000 */
[----:B------:R-:W-:Y:S01]  /*43f0*/  UMOV UR38, URZ ;  /* 0x000000ff00267c82 */ /* 0x000fe20008000000 */
[----:B-1----:R-:W-:Y:S01]  /*4400*/  UMOV UR36, URZ ;  /* 0x000000ff00247c82 */ /* 0x002fe20008000000 */
[----:B------:R-:W-:-:S08]  /*4410*/  UMOV UR34, URZ ;  /* 0x000000ff00227c82 */ /* 0x000fd00008000000 */
.L_x_76:
[----:B------:R-:W-:Y:S02]  /*4420*/  UIADD3 UR28, UPT, UPT, UR28, 0x1, URZ ;  /* 0x000000011c1c7890 */ /* 0x000fe4000fffe0ff */
[----:B---3--:R-:W-:Y:S02]  /*4430*/  ULEA UR7, UR10, UR31, 0x3 ;  /* 0x0000001f0a077291 */ /* 0x008fe4000f8e18ff */
[----:B------:R-:W-:Y:S01]  /*4440*/  UISETP.NE.AND UP2, UPT, UR28, URZ, UPT ;  /* 0x000000ff1c00728c */ /* 0x000fe2000bf45270 */
[----:B----4-:R-:W-:Y:S10]  /*4450*/  @P1 BRA `(.L_x_74) ;  /* 0x00000000000c1947 */ /* 0x010ff40003800000 */
[----:B--2---:R-:W-:Y:S04]  /*4460*/  SHF.L.U32 R2, R3, 0x1f, RZ ;  /* 0x0000001f03027819 */ /* 0x004fe800000006ff */
[----:B------:R-:W1:Y:S02]  /*4470*/  SYNCS.PHASECHK.TRANS64.TRYWAIT P0, [UR7], R2 ;  /* 0x00000002ff0075a7 */ /* 0x000e640008001107 */
[----:B-1----:R-:W-:Y:S05]  /*4480*/  @!P0 BRA `(.L_x_75) ;  /* 0x0000007400f88947 */ /* 0x002fea0003800000 */
.L_x_74:
[----:B------:R-:W-:Y:S01]  /*4490*/  UISETP.NE.AND UP0, UPT, UR27, 0x1, UPT ;  /* 0x000000011b00788c */ /* 0x000fe2000bf05270 */
[----:B------:R-:W-:Y:S01]  /*44a0*/  PLOP3.LUT P1, PT, PT, PT, PT, 0x80, 0x8 ;  /* 0x000000000008781c */ /* 0x000fe20003f2f070 */
[----:B------:R-:W-:Y:S02]  /*44b0*/  UIADD3 UR4, UPT, UPT, UR10, 0x1, URZ ;  /* 0x000000010a047890 */ /* 0x000fe4000fffe0ff */
[----:B------:R-:W-:Y:S02]  /*44c0*/  ULEA UR6, UR10, UR52, 0x9 ;  /* 0x000000340a067291 */ /* 0x000fe4000f8e48ff */
[----:B------:R-:W-:Y:S01]  /*44d0*/  UISETP.NE.AND UP1, UPT, UR4, 0x8, UPT ;  /* 0x000000080400788c */ /* 0x000fe2000bf25270 */
[----:B------:R-:W-:Y:S01]  /*44e0*/  PLOP3.LUT P0, PT, PT, PT, UP0, 0x80, 0x8 ;  /* 0x000000000008781c */ /* 0x000fe20003f0f008 */
[----:B------:R-:W-:Y:S02]  /*44f0*/  ULEA UR24, UR10, UR53, 0x5 ;  /* 0x000000350a187291 */ /* 0x000fe4000f8e28ff */
[----:B------:R-:W-:Y:S02]  /*4500*/  USEL UR5, URZ, 0x1, UP1 ;  /* 0x00000001ff057887 */ /* 0x000fe40008800000 */
[----:B------:R-:W-:Y:S02]  /*4510*/  USEL UR29, UR4, URZ, UP1 ;  /* 0x000000ff041d7287 */ /* 0x000fe40008800000 */
[----:B------:R-:W-:Y:S02]  /*4520*/  ULEA UR22, UR10, UR54, 0x5 ;  /* 0x000000360a167291 */ /* 0x000fe4000f8e28ff */
[----:B------:R-:W-:Y:S01]  /*4530*/  @UP0 ULEA UR4, UR29, UR31, 0x3 ;  /* 0x0000001f1d040291 */ /* 0x000fe2000f8e18ff */
[----:B------:R-:W-:Y:S01]  /*4540*/  LOP3.LUT R3, R3, UR5, RZ, 0x3c, !PT ;  /* 0x0000000503037c12 */ /* 0x000fe2000f8e3cff */
[----:B------:R-:W-:Y:S02]  /*4550*/  UISETP.NE.U32.AND UP0, UPT, UR26, URZ, UPT ;  /* 0x000000ff1a00728c */ /* 0x000fe4000bf05070 */
[----:B------:R-:W-:Y:S01]  /*4560*/  UIADD3 UR20, UPT, UPT, UR6, 0x2, URZ ;  /* 0x0000000206147890 */ /* 0x000fe2000fffe0ff */
[----:B-12---:R-:W-:Y:S01]  /*4570*/  @P0 SHF.L.U32 R0, R3, 0x1f, RZ ;  /* 0x0000001f03000819 */ /* 0x006fe200000006ff */
[----:B------:R-:W-:Y:S02]  /*4580*/  UIADD3 UR16, UPT, UPT, UR6, 0x4, URZ ;  /* 0x0000000406107890 */ /* 0x000fe4000fffe0ff */
[----:B------:R-:W-:Y:S01]  /*4590*/  UIADD3 UR12, UPT, UPT, UR6, 0x6, URZ ;  /* 0x00000006060c7890 */ /* 0x000fe2000fffe0ff */
[----:B------:R3:W4:Y:S01]  /*45a0*/  @P0 SYNCS.PHASECHK.TRANS64.TRYWAIT P1, [UR4], R0 ;  /* 0x00000000ff0005a7 */ /* 0x0007220008021104 */
[----:B------:R-:W-:Y:S02]  /*45b0*/  ULEA UR4, UR10, UR44, 0xa ;  /* 0x0000002c0a047291 */ /* 0x000fe4000f8e50ff */
[----:B------:R-:W-:Y:S02]  /*45c0*/  UIADD3 UR30, UPT, UPT, UR7, 0x40, URZ ;  /* 0x00000040071e7890 */ /* 0x000fe4000fffe0ff */
[----:B------:R-:W-:Y:S02]  /*45d0*/  UIADD3 UR18, UPT, UPT, UR4, 0x2, URZ ;  /* 0x0000000204127890 */ /* 0x000fe4000fffe0ff */
[----:B------:R-:W-:Y:S02]  /*45e0*/  UIADD3 UR14, UPT, UPT, UR4, 0x4, URZ ;  /* 0x00000004040e7890 */ /* 0x000fe4000fffe0ff */
[----:B------:R-:W-:Y:S02]  /*45f0*/  UIADD3 UR8, UPT, UPT, UR4, 0x6, URZ ;  /* 0x0000000604087890 */ /* 0x000fe4000fffe0ff */
[----:B------:R-:W-:Y:S01]  /*4600*/  UIADD3 UR27, UPT, UPT, UR27, -0x1, URZ ;  /* 0xffffffff1b1b7890 */ /* 0x000fe2000fffe0ff */
[----:B------:R-:W-:Y:S01]  /*4610*/  UMOV UR25, 0x4008 ;  /* 0x0000400800197882 */ /* 0x000fe20000000000 */
[----:B------:R-:W-:Y:S01]  /*4620*/  UMOV UR23, 0x4008 ;  /* 0x0000400800177882 */ /* 0x000fe20000000000 */
[----:B------:R3:W-:Y:S01]  /*4630*/  UTCCP.T.S.4x32dp128bit tmem[UR32+0x80], gdesc[UR24] ;  /* 0x00008018200079e7 */ /* 0x0007e20009100000 */
[----:B------:R3:W-:Y:S01]  /*4640*/  UTCCP.T.S.4x32dp128bit tmem[UR32+0x84], gdesc[UR22] ;  /* 0x00008416200079e7 */ /* 0x0007e20009100000 */
[----:B------:R-:W-:Y:S01]  /*4650*/  UMOV UR7, 0x40004040 ;  /* 0x4000404000077882 */ /* 0x000fe20000000000 */
[----:B------:R-:W-:Y:S01]  /*4660*/  UMOV UR5, 0x40004040 ;  /* 0x4000404000057882 */ /* 0x000fe20000000000 */
[----:B------:R-:W-:Y:S01]  /*4670*/  UMOV UR21, 0x40004040 ;  /* 0x4000404000157882 */ /* 0x000fe20000000000 */
[----:B------:R3:W-:Y:S01]  /*4680*/  UTCQMMA gdesc[UR4], gdesc[UR6], tmem[UR11], tmem[UR40], idesc[UR41], tmem[UR42], UP0 ;  /* 0x002a280604007dea */ /* 0x0007e2000800030b */
[----:B------:R-:W-:Y:S01]  /*4690*/  UMOV UR19, 0x40004040 ;  /* 0x4000404000137882 */ /* 0x000fe20000000000 */
[----:B------:R-:W-:Y:S01]  /*46a0*/  UMOV UR17, 0x40004040 ;  /* 0x4000404000117882 */ /* 0x000fe20000000000 */
[----:B------:R3:W-:Y:S01]  /*46b0*/  UTCQMMA gdesc[UR18], gdesc[UR20], tmem[UR11], tmem[UR38], idesc[UR39], tmem[UR50], UPT ;  /* 0x0032261412007dea */ /* 0x0007e2000b80030b */
[----:B------:R-:W-:Y:S01]  /*46c0*/  UMOV UR15, 0x40004040 ;  /* 0x40004040000f7882 */ /* 0x000fe20000000000 */
[----:B------:R-:W-:Y:S01]  /*46d0*/  UMOV UR13, 0x40004040 ;  /* 0x40004040000d7882 */ /* 0x000fe20000000000 */
[----:B------:R3:W-:Y:S01]  /*46e0*/  UTCQMMA gdesc[UR14], gdesc[UR16], tmem[UR11], tmem[UR36], idesc[UR37], tmem[UR48], UPT ;  /* 0x003024100e007dea */ /* 0x0007e2000b80030b */
[----:B------:R-:W-:Y:S01]  /*46f0*/  UMOV UR9, 0x40004040 ;  /* 0x4000404000097882 */ /* 0x000fe20000000000 */
[----:B------:R-:W-:Y:S01]  /*4700*/  UMOV UR26, 0x1 ;  /* 0x00000001001a7882 */ /* 0x000fe20000000000 */
[----:B------:R3:W-:Y:S01]  /*4710*/  UTCQMMA gdesc[UR8], gdesc[UR12], tmem[UR11], tmem[UR34], idesc[UR35], tmem[UR46], UPT ;  /* 0x002e220c08007dea */ /* 0x0007e2000b80030b */
[----:B------:R3:W-:Y:S01]  /*4720*/  UTCBAR.MULTICAST [UR30], URZ, UR33 ;  /* 0x000000ff1e0073e9 */ /* 0x0007e20008000821 */
[----:B------:R-:W-:Y:S01]  /*4730*/  UMOV UR10, UR29 ;  /* 0x0000001d000a7c82 */ /* 0x000fe20008000000 */
[----:B------:R-:W-:Y:S05]  /*4740*/  BRA.U UP2, `(.L_x_76) ;  /* 0xfffffffd02347547 */ /* 0x000fea000b83ffff */
.L_x_73:
[----:B---3--:R-:W-:Y:S01]  /*4750*/  UIADD3 UR5, UPT, UPT, UR56, 0xe0, URZ ;  /* 0x000000e038057890 */ /* 0x008fe2000fffe0ff */
[----:B------:R-:W-:Y:S01]  /*4760*/  R2UR UR6, R91 ;  /* 0x000000005b0672ca */ /* 0x000fe200000e0000 */
[----:B------:R-:W-:Y:S01]  /*4770*/  UIADD3 UR4, UPT, UPT, UR58, 0x1, URZ ;  /* 0x000000013a047890 */ /* 0x000fe2000fffe0ff */
[----:B------:R-:W-:-:S03]  /*4780*/  ISETP.NE.AND P0, PT, R9, 0x2, PT ;  /* 0x000000020900780c */ /* 0x000fc60003f05270 */
[----:B------:R-:W-:Y:S01]  /*4790*/  UISETP.NE.AND UP0, UPT, UR4, 0x2, UPT ;  /* 0x000000020400788c */ /* 0x000fe2000bf05270 */
[----:B--2---:R-:W-:Y:S02]  /*47a0*/  SEL R0, RZ, 0x1, P0 ;  /* 0x00000001ff007807 */ /* 0x004fe40000000000 */
[----:B------:R2:W-:Y:S01]  /*47b0*/  UTCBAR [UR5], URZ ;  /* 0x000000ff050073e9 */ /* 0x0005e200080000ff */
[----:B------:R-:W-:Y:S01]  /*47c0*/  SEL R9, R9, RZ, P0 ;  /* 0x000000ff09097207 */ /* 0x000fe20000000000 */
[----:B------:R-:W-:Y:S01]  /*47d0*/  USEL UR58, UR4, URZ, UP0 ;  /* 0x000000ff043a7287 */ /* 0x000fe20008000000 */
[----:B------:R-:W-:Y:S02]  /*47e0*/  LOP3.LUT R8, R8, R0, RZ, 0x3c, !PT ;  /* 0x0000000008087212 */ /* 0x000fe400078e3cff */
[----:B------:R-:W-:Y:S02]  /*47f0*/  UIADD3 UR26, UPT, UPT, UR55, UR6, URZ ;  /* 0x00000006371a7290 */ /* 0x000fe4000fffe0ff */
[----:B------:R-:W-:-:S06]  /*4800*/  USEL UR6, URZ, 0x1, UP0 ;  /* 0x00000001ff067887 */ /* 0x000fcc0008000000 */
[----:B------:R-:W-:Y:S01]  /*4810*/  LOP3.LUT R10, R10, UR6, RZ, 0x3c, !PT ;  /* 0x000000060a0a7c12 */ /* 0x000fe2000f8e3cff */
[----:B------:R-:W-:Y:S06]  /*4820*/  BRA.U UP3, `(.L_x_77) ;  /* 0xfffffff103cc7547 */ /* 0x000fec000b83ffff */
[----:B------:R-:W3:Y:S01]  /*4830*/  S2UR UR7, SR_CgaCtaId ;  /* 0x00000000000779c3 */ /* 0x000ee20000008800 */
[----:B------:R-:W-:Y:S01]  /*4840*/  ELECT P0, URZ, PT ;  /* 0x0000000000ff782f */ /* 0x000fe20003800000 */
[----:B------:R-:W-:Y:S01]  /*4850*/  IMAD.MOV.U32 R0, RZ, RZ, 0x1 ;  /* 0x00000001ff007424 */ /* 0x000fe200078e00ff */
[----:B------:R-:W-:Y:S01]  /*4860*/  UIADD3 UR31, UPT, UPT, UR31, 0xf0, URZ ;  /* 0x000000f01f1f7890 */ /* 0x000fe2000fffe0ff */
[----:B------:R-:W-:Y:S01]  /*4870*/  SHF.L.U32 R2, R10, 0x1f, RZ ;  /* 0x0000001f0a027819 */ /* 0x000fe200000006ff */
[----:B------:R-:W-:-:S03]  /*4880*/  UMOV UR4, 0x40 ;  /* 0x0000004000047882 */ /* 0x000fc60000000000 */
[----:B------:R-:W-:Y:S01]  /*4890*/  UVIRTCOUNT.DEALLOC.SMPOOL 0x80 ;  /* 0x000000800000784c */ /* 0x000fe20000000000 */
[----:B---3--:R-:W-:Y:S02]  /*48a0*/  ULEA UR7, UR7, UR4, 0x18 ;  /* 0x0000000407077291 */ /* 0x008fe4000f8ec0ff */
[----:B------:R-:W-:-:S07]  /*48b0*/  ULEA UR4, UR58, UR31, 0x3 ;  /* 0x0000001f3a047291 */ /* 0x000fce000f8e18ff */
[----:B------:R3:W-:Y:S02]  /*48c0*/  @P0 STS.U8 [UR7+0x1c], R0 ;  /* 0x00001c00ff000988 */ /* 0x0007e40008000007 */
[----:B------:R-:W1:Y:S02]  /*48d0*/  SYNCS.PHASECHK.TRANS64.TRYWAIT P0, [UR4], R2 ;  /* 0x00000002ff0075a7 */ /* 0x000e640008001104 */
[----:B-1-3--:R-:W-:Y:S05]  /*48e0*/  @!P0 BRA `(.L_x_78) ;  /* 0x0000007000f88947 */ /* 0x00afea0003800000 */
.L_x_189:
[----:B------:R-:W-:-:S04]  /*48f0*/  UIADD3 UR4, UPT, UPT, UR58, 0x1, URZ ;  /* 0x000000013a047890 */ /* 0x000fc8000fffe0ff */
[----:B------:R-:W-:-:S04]  /*4900*/  UISETP.NE.AND UP0, UPT, UR4, 0x2, UPT ;  /* 0x000000020400788c */ /* 0x000fc8000bf05270 */
[----:B--2---:R-:W-:Y:S02]  /*4910*/  USEL UR5, URZ, 0x1, UP0 ;  /* 0x00000001ff057887 */ /* 0x004fe40008000000 */
[----:B------:R-:W-:-:S04]  /*4920*/  USEL UR4, UR4, URZ, UP0 ;  /* 0x000000ff04047287 */ /* 0x000fc80008000000 */
[----:B------:R-:W-:Y:S01]  /*4930*/  ULEA UR4, UR4, UR31, 0x3 ;  /* 0x0000001f04047291 */ /* 0x000fe2000f8e18ff */
[----:B-1----:R-:W-:-:S04]  /*4940*/  LOP3.LUT R2, R10, UR5, RZ, 0x3c, !PT ;  /* 0x000000050a027c12 */ /* 0x002fc8000f8e3cff */
[----:B------:R-:W-:-:S04]  /*4950*/  SHF.L.U32 R2, R2, 0x1f, RZ ;  /* 0x0000001f02027819 */ /* 0x000fc800000006ff */
[----:B------:R-:W1:Y:S02]  /*4960*/  SYNCS.PHASECHK.TRANS64.TRYWAIT P0, [UR4], R2 ;  /* 0x00000002ff0075a7 */ /* 0x000e640008001104 */
[----:B-1----:R-:W-:Y:S05]  /*4970*/  @!P0 BRA `(.L_x_79) ;  /* 0x0000007000ec8947 */ /* 0x002fea0003800000 */
.L_x_191:
[----:B------:R-:W-:Y:S01]  /*4980*/  NOP ;  /* 0x0000000000007918 */ /* 0x000fe20000000000 */
[----:B-1----:R-:W1:Y:S01]  /*4990*/  LDS R0, [UR7+0x14] ;  /* 0x00001407ff007984 */ /* 0x002e620008000800 */
[----:B------:R-:W-:Y:S01]  /*49a0*/  ULOP3.LUT UR4, UR32, 0xffff, URZ, 0xc0, !UPT ;  /* 0x0000ffff20047892 */ /* 0x000fe2000f8ec0ff */
[----:B------:R-:W-:Y:S01]  /*49b0*/  UMOV UR5, 0xffff ;  /* 0x0000ffff00057882 */ /* 0x000fe20000000000 */
[----:B------:R-:W-:Y:S02]  /*49c0*/  UMOV UR6, 0x1 ;  /* 0x0000000100067882 */ /* 0x000fe40000000000 */
[----:B------:R-:W-:-:S04]  /*49d0*/  USHF.R.U32.HI UR4, URZ, 0x5, UR4 ;  /* 0x00000005ff047899 */ /* 0x000fc80008011604 */
[----:B------:R-:W-:Y:S02]  /*49e0*/  USHF.L.U32 UR5, UR5, UR4, URZ ;  /* 0x0000000405057299 */ /* 0x000fe400080006ff */
[----:B------:R-:W-:-:S04]  /*49f0*/  USHF.L.U32 UR4, UR6, UR4, URZ ;  /* 0x0000000406047299 */ /* 0x000fc800080006ff */
[----:B-1----:R-:W-:-:S04]  /*4a00*/  LOP3.LUT R0, R0, UR5, RZ, 0xc0, !PT ;  /* 0x0000000500007c12 */ /* 0x002fc8000f8ec0ff */
[----:B------:R-:W-:-:S13]  /*4a10*/  ISETP.NE.AND P0, PT, R0, UR5, PT ;  /* 0x0000000500007c0c */ /* 0x000fda000bf05270 */
[----:B------:R-:W-:Y:S05]  /*4a20*/  @P0 BRA `(.L_x_80) ;  /* 0x0000000000580947 */ /* 0x000fea0003800000 */
[----:B------:R-:W1:Y:S02]  /*4a30*/  LDS R0, [UR7+0x18] ;  /* 0x00001807ff007984 */ /* 0x000e640008000800 */
[----:B-1----:R-:W-:-:S04]  /*4a40*/  LOP3.LUT R0, R0, UR4, RZ, 0xc0, !PT ;  /* 0x0000000400007c12 */ /* 0x002fc8000f8ec0ff */
[----:B------:R-:W-:-:S13]  /*4a50*/  ISETP.NE.AND P0, PT, R0, UR4, PT ;  /* 0x0000000400007c0c */ /* 0x000fda000bf05270 */
[----:B------:R-:W-:Y:S05]  /*4a60*/  @P0 BRA `(.L_x_81) ;  /* 0x00000000003c0947 */ /* 0x000fea0003800000 */
[----:B------:R-:W1:Y:S01]  /*4a70*/  S2R R2, SR_LANEID ;  /* 0x0000000000027919 */ /* 0x000e620000000000 */
[----:B------:R-:W-:-:S06]  /*4a80*/  ULOP3.LUT UR5, URZ, UR5, URZ, 0x33, !UPT ;  /* 0x00000005ff057292 */ /* 0x000fcc000f8e33ff */
[----:B------:R-:W-:-:S04]  /*4a90*/  IMAD.U32 R0, RZ, RZ, UR5 ;  /* 0x00000005ff007e24 */ /* 0x000fc8000f8e00ff */
[----:B------:R2:W3:Y:S02]  /*4aa0*/  REDUX UR8, R0 ;  /* 0x00000000000873c4 */ /* 0x0004e40000000000 */
[----:B------:R1:W-:Y:S01]  /*4ab0*/  UTCATOMSWS.AND URZ, UR5 ;  /* 0x0000000500ff79e3 */ /* 0x0003e20008000000 */
[----:B--2---:R-:W-:Y:S01]  /*4ac0*/  LOP3.LUT R0, RZ, UR4, RZ, 0x33, !PT ;  /* 0x00000004ff007c12 */ /* 0x004fe2000f8e33ff */
[----:B------:R-:W-:Y:S02]  /*4ad0*/  VOTEU.ANY UR4, UPT, PT ;  /* 0x0000000000047886 */ /* 0x000fe400038e0100 */
[----:B------:R-:W-:Y:S02]  /*4ae0*/  UFLO.U32 UR4, UR4 ;  /* 0x00000004000472bd */ /* 0x000fe400080e0000 */
[----:B------:R-:W2:Y:S04]  /*4af0*/  REDUX UR6, R0 ;  /* 0x00000000000673c4 */ /* 0x000ea80000000000 */
[----:B-1----:R-:W-:-:S02]  /*4b00*/  ISETP.EQ.U32.AND P0, PT, R2, UR4, PT ;  /* 0x0000000402007c0c */ /* 0x002fc4000bf02070 */
[----:B---3--:R-:W-:-:S11]  /*4b10*/  MOV R2, UR8 ;  /* 0x0000000800027c02 */ /* 0x008fd60008000f00 */
[----:B------:R1:W-:Y:S01]  /*4b20*/  @P0 ATOMS.AND RZ, [UR7+0x14], R2 ;  /* 0x00001402ffff098c */ /* 0x0003e2000a800007 */
[----:B--2---:R-:W-:-:S05]  /*4b30*/  IMAD.U32 R0, RZ, RZ, UR6 ;  /* 0x00000006ff007e24 */ /* 0x004fca000f8e00ff */
[----:B------:R1:W-:Y:S01]  /*4b40*/  @P0 ATOMS.AND RZ, [UR7+0x18], R0 ;  /* 0x00001800ffff098c */ /* 0x0003e2000a800007 */
[----:B------:R-:W-:Y:S05]  /*4b50*/  BRA `(.L_x_82) ;  /* 0x0000000000147947 */ /* 0x000fea0003800000 */
.L_x_81:
[----:B------:R-:W-:Y:S02]  /*4b60*/  MOV R2, 0x4b80 ;  /* 0x00004b8000027802 */ /* 0x000fe40000000f00 */
[----:B----45:R-:W-:Y:S05]  /*4b70*/  CALL.REL.NOINC `($__internal_0_$__cuda_sm10x_tcgen05_guardrail_trap_col_being_dealloced_not_returned_by_alloc) ;  /* 0x0000007400b87944 */ /* 0x030fea0003c00000 */
[----:B------:R-:W-:Y:S05]  /*4b80*/  BRA `(.L_x_82) ;  /* 0x0000000000087947 */ /* 0x000fea0003800000 */
.L_x_80:
[----:B------:R-:W-:Y:S02]  /*4b90*/  MOV R2, 0x4bb0 ;  /* 0x00004bb000027802 */ /* 0x000fe40000000f00 */
[----:B----45:R-:W-:Y:S05]  /*4ba0*/  CALL.REL.NOINC `($__internal_2_$__cuda_sm10x_tcgen05_guardrail_trap_unallocated_columns_being_dealloced) ;  /* 0x0000007400c47944 */ /* 0x030fea0003c00000 */
.L_x_82:
[----:B------:R-:W-:Y:S01]  /*4bb0*/  NOP ;  /* 0x0000000000007918 */ /* 0x000fe20000000000 */
[----:B------:R-:W-:Y:S05]  /*4bc0*/  EXIT ;  /* 0x000000000000794d */ /* 0x000fea0003800000 */
.L_x_64:
[----:B------:R-:W-:-:S09]  /*4bd0*/  UISETP.NE.OR UP0, UPT, UR20, 0x3, !UP3 ;  /* 0x000000031400788c */ /* 0x000fd2000df05670 */
[----:B------:R-:W-:Y:S05]  /*4be0*/  BRA.U UP0, `(.L_x_83) ;  /* 0x00000015009c7547 */ /* 0x000fea000b800000 */
[----:B------:R-:W2:Y:S01]  /*4bf0*/  LDCU.64 UR4, c[0x0][0xc88] ;  /* 0x00019100ff0477ac */ /* 0x000ea20008000a00 */
[----:B------:R-:W3:Y:S01]  /*4c00*/  LDC.64 R12, c[0x0][0x348] ;  /* 0x0000d200ff0c7b82 */ /* 0x000ee20000000a00 */
[----:B------:R-:W-:Y:S02]  /*4c10*/  HFMA2 R9, -RZ, RZ, 0, 0 ;  /* 0x00000000ff097431 */ /* 0x000fe400000001ff */
[----:B------:R-:W-:Y:S01]  /*4c20*/  IMAD.MOV.U32 R11, RZ, RZ, 0x1 ;  /* 0x00000001ff0b7424 */ /* 0x000fe200078e00ff */
[----:B------:R-:W4:Y:S01]  /*4c30*/  LDCU UR35, c[0x0][0x370] ;  /* 0x00006e00ff2377ac */ /* 0x000f220008000800 */
[----:B------:R-:W-:Y:S01]  /*4c40*/  IMAD.MOV.U32 R10, RZ, RZ, RZ ;  /* 0x000000ffff0a7224 */ /* 0x000fe200078e00ff */
[----:B------:R-:W-:Y:S01]  /*4c50*/  MOV R3, 0x1000 ;  /* 0x0000100000037802 */ /* 0x000fe20000000f00 */
[----:B------:R-:W4:Y:S01]  /*4c60*/  LDCU.128 UR40, c[0x0][0xf10] ;  /* 0x0001e200ff2877ac */ /* 0x000f220008000c00 */
[----:B------:R-:W1:Y:S01]  /*4c70*/  LDCU UR34, c[0x0][0x374] ;  /* 0x00006e80ff2277ac */ /* 0x000e620008000800 */
[----:B------:R-:W1:Y:S01]  /*4c80*/  LDCU.64 UR32, c[0x0][0xc90] ;  /* 0x00019200ff2077ac */ /* 0x000e620008000a00 */
[----:B--2---:R-:W-:Y:S01]  /*4c90*/  UISETP.NE.U32.AND UP0, UPT, UR4, URZ, UPT ;  /* 0x000000ff0400728c */ /* 0x004fe2000bf05070 */
[----:B------:R-:W2:Y:S01]  /*4ca0*/  LDCU UR15, c[0x0][0xf0c] ;  /* 0x0001e180ff0f77ac */ /* 0x000ea20008000800 */
[----:B------:R-:W2:Y:S01]  /*4cb0*/  LDCU UR44, c[0x0][0xf20] ;  /* 0x0001e400ff2c77ac */ /* 0x000ea20008000800 */
[----:B------:R-:W2:Y:S01]  /*4cc0*/  LDCU UR4, c[0x0][0xf30] ;  /* 0x0001e600ff0477ac */ /* 0x000ea20008000800 */
[----:B----4-:R-:W-:-:S02]  /*4cd0*/  UIMAD.WIDE.U32 UR6, UR35, UR40, URZ ;  /* 0x00000028230672a5 */ /* 0x010fc4000f8e00ff */
[----:B-1----:R-:W-:Y:S02]  /*4ce0*/  UIMAD.WIDE.U32 UR8, UR34, UR43, URZ ;  /* 0x0000002b220872a5 */ /* 0x002fe4000f8e00ff */
[----:B------:R-:W-:Y:S02]  /*4cf0*/  UISETP.NE.AND.EX UP6, UPT, UR5, URZ, UPT, UP0 ;  /* 0x000000ff0500728c */ /* 0x000fe4000bfc5300 */
[----:B------:R-:W-:Y:S02]  /*4d00*/  UISETP.NE.AND UP0, UPT, UR45, 0x1, UPT ;  /* 0x000000012d00788c */ /* 0x000fe4000bf05270 */
[----:B------:R-:W-:Y:S01]  /*4d10*/  UISETP.NE.U32.AND UP0, UPT, UR32, URZ, UPT ;  /* 0x000000ff2000728c */ /* 0x000fe2000bf05070 */
[----:B------:R-:W-:Y:S01]  /*4d20*/  UMOV UR21, 0x400 ;  /* 0x0000040000157882 */ /* 0x000fe20000000000 */
[----:B------:R-:W-:Y:S01]  /*4d30*/  UMOV UR6, UR7 ;  /* 0x0000000700067c82 */ /* 0x000fe20008000000 */
[----:B------:R-:W-:Y:S01]  /*4d40*/  UMOV UR5, UR9 ;  /* 0x0000000900057c82 */ /* 0x000fe20008000000 */
[----:B------:R-:W-:-:S02]  /*4d50*/  USEL UR39, URZ, 0x1, UP4 ;  /* 0x00000001ff277887 */ /* 0x000fc4000a000000 */
[----:B------:R-:W-:Y:S02]  /*4d60*/  UISETP.GE.AND UP2, UPT, UR45, 0x1, UPT ;  /* 0x000000012d00788c */ /* 0x000fe4000bf46270 */
[----:B------:R-:W-:Y:S01]  /*4d70*/  UISETP.NE.AND.EX UP5, UPT, UR33, URZ, UPT, UP0 ;  /* 0x000000ff2100728c */ /* 0x000fe2000bfa5300 */
[----:B------:R-:W-:Y:S01]  /*4d80*/  UMOV UR25, URZ ;  /* 0x000000ff00197c82 */ /* 0x000fe20008000000 */
[----:B------:R-:W-:Y:S01]  /*4d90*/  UPLOP3.LUT UP3, UPT, UPT, UPT, UPT, 0x40, 0x4 ;  /* 0x000000000004789c */ /* 0x000fe20003f6e870 */
[----:B------:R-:W1:Y:S01]  /*4da0*/  LDCU.64 UR22, c[0x0][0xf28] ;  /* 0x0001e500ff1677ac */ /* 0x000e620008000a00 */
[----:B------:R-:W-:Y:S02]  /*4db0*/  ULEA UR21, UR57, UR21, 0x18 ;  /* 0x0000001539157291 */ /* 0x000fe4000f8ec0ff */
[----:B--2---:R-:W-:Y:S02]  /*4dc0*/  UISETP.NE.AND UP2, UPT, UR15, 0x1, UPT ;  /* 0x000000010f00788c */ /* 0x004fe4000bf45270 */
[----:B------:R-:W-:-:S02]  /*4dd0*/  USHF.R.U32.HI UR38, URZ, UR41, UR6 ;  /* 0x00000029ff267299 */ /* 0x000fc40008011606 */
[----:B------:R-:W-:Y:S02]  /*4de0*/  USHF.R.U32.HI UR37, URZ, UR44, UR5 ;  /* 0x0000002cff257299 */ /* 0x000fe40008011605 */
[----:B------:R-:W-:Y:S02]  /*4df0*/  UISETP.NE.AND UP0, UPT, UR42, 0x1, UPT ;  /* 0x000000012a00788c */ /* 0x000fe4000bf05270 */
[----:B---3--:R-:W-:-:S11]  /*4e00*/  UISETP.NE.AND UP4, UPT, UR4, 0x1, UPT ;  /* 0x000000010400788c */ /* 0x008fd6000bf85270 */
.L_x_94:
[C---:B------:R-:W-:Y:S02]  /*4e10*/  LEA R8, R10.reuse, UR21, 0x3 ;  /* 0x000000150a087c11 */ /* 0x040fe4000f8e18ff */
[----:B------:R-:W-:Y:S02]  /*4e20*/  SHF.L.U32 R0, R9, 0x1f, RZ ;  /* 0x0000001f09007819 */ /* 0x000fe400000006ff */
[----:B------:R-:W-:Y:S02]  /*4e30*/  LEA R4, R10, UR21, 0x4 ;  /* 0x000000150a047c11 */ /* 0x000fe4000f8e20ff */
[----:B------:R-:W2:Y:S02]  /*4e40*/  SYNCS.PHASECHK.TRANS64.TRYWAIT P0, [R8+URZ+0xc0], R0 ;  /* 0x0000c000080075a7 */ /* 0x000ea400080011ff */
[----:B--23--:R-:W-:Y:S05]  /*4e50*/  @!P0 BRA `(.L_x_84) ;  /* 0x0000006c00cc8947 */ /* 0x00cfea0003800000 */
.L_x_192:
[----:B------:R-:W3:Y:S01]  /*4e60*/  LDS.128 R4, [R4+0x130] ;  /* 0x0001300004047984 */ /* 0x000ee20000000c00 */
[----:B------:R-:W-:Y:S01]  /*4e70*/  UISETP.GE.AND UP0, UPT, UR45, 0x1, UPT ;  /* 0x000000012d00788c */ /* 0x000fe2000bf06270 */
[----:B------:R-:W-:Y:S01]  /*4e80*/  @!PT LDS RZ, [RZ] ;  /* 0x00000000fffff984 */ /* 0x000fe20000000800 */
[----:B------:R-:W-:Y:S01]  /*4e90*/  @!PT LDS RZ, [RZ] ;  /* 0x00000000fffff984 */ /* 0x000fe20000000800 */
[----:B------:R-:W-:Y:S01]  /*4ea0*/  @!PT LDS RZ, [RZ] ;  /* 0x00000000fffff984 */ /* 0x000fe20000000800 */
[----:B------:R-:W-:Y:S01]  /*4eb0*/  @!PT LDS RZ, [RZ] ;  /* 0x00000000fffff984 */ /* 0x000fe20000000800 */
[----:B------:R4:W-:Y:S06]  /*4ec0*/  MEMBAR.ALL.CTA ;  /* 0x0000000000007992 */ /* 0x0009ec0000008000 */
[----:B----4-:R-:W4:Y:S01]  /*4ed0*/  FENCE.VIEW.ASYNC.S ;  /* 0x00000000000073c6 */ /* 0x010f220000000000 */
[----:B---3--:R-:W-:Y:S11]  /*4ee0*/  LOP3.LUT P0, RZ, R6, 0x1, RZ, 0xc0, !PT ;  /* 0x0000000106ff7812 */ /* 0x008ff6000780c0ff */
[----:B------:R-:W-:Y:S02]  /*4ef0*/  @!UPT UIADD3 URZ, UPT, UPT, URZ, URZ, URZ ;  /* 0x000000fffffff290 */ /* 0x000fe4000fffe0ff */
[----:B----4-:R-:W-:Y:S01]  /*4f00*/  VOTEU.ANY UP2, P0 ;  /* 0x0000000000ff7886 */ /* 0x010fe20000040100 */
[----:B------:R-:W-:Y:S11]  /*4f10*/  PLOP3.LUT P0, PT, PT, PT, UP2, 0x80, 0x8 ;  /* 0x000000000008781c */ /* 0x000ff60003f0f028 */
[----:B------:R-:W-:Y:S02]  /*4f20*/  @!UPT UIADD3 URZ, UPT, UPT, URZ, URZ, URZ ;  /* 0x000000fffffff290 */ /* 0x000fe4000fffe0ff */
[----:B--2---:R-:W-:Y:S02]  /*4f30*/  @P0 SHF.R.U32.HI R0, RZ, 0x10, R5 ;  /* 0x00000010ff000819 */ /* 0x004fe40000011605 */
[----:B------:R-:W-:Y:S02]  /*4f40*/  @P0 MOV R2, R4 ;  /* 0x0000000400020202 */ /* 0x000fe40000000f00 */
[----:B------:R-:W-:Y:S01]  /*4f50*/  @P0 R2UR UR4, R0 ;  /* 0x00000000000402ca */ /* 0x000fe200000e0000 */
[----:B------:R-:W-:Y:S01]  /*4f60*/  VIADD R0, R8, 0xd0 ;  /* 0x000000d008007836 */ /* 0x000fe20000000000 */
[----:B------:R-:W-:Y:S02]  /*4f70*/  @P0 LOP3.LUT R4, R5, 0xffff, RZ, 0xc0, !PT ;  /* 0x0000ffff05040812 */ /* 0x000fe400078ec0ff */
[----:B------:R-:W-:Y:S02]  /*4f80*/  @P0 R2UR UR6, R2 ;  /* 0x00000000020602ca */ /* 0x000fe400000e0000 */
[----:B------:R-:W-:Y:S02]  /*4f90*/  PRMT R0, RZ, 0x654, R0 ;  /* 0x00000654ff007816 */ /* 0x000fe40000000000 */
[----:B------:R-:W-:Y:S02]  /*4fa0*/  @P0 R2UR UR5, R4 ;  /* 0x00000000040502ca */ /* 0x000fe400000e0000 */
[----:B------:R2:W-:Y:S03]  /*4fb0*/  SYNCS.ARRIVE.TRANS64.RED.A1T0 RZ, [R0+URZ], RZ ;  /* 0x000000ff00ff79a7 */ /* 0x0005e600081004ff */
[----:B------:R-:W-:Y:S04]  /*4fc0*/  @UP2 UMOV UR29, UR4 ;  /* 0x00000004001d2c82 */ /* 0x000fe80008000000 */
[----:B------:R-:W-:Y:S04]  /*4fd0*/  @UP2 UMOV UR14, UR6 ;  /* 0x00000006000e2c82 */ /* 0x000fe80008000000 */
[----:B------:R-:W-:Y:S01]  /*4fe0*/  @UP2 UMOV UR13, UR5 ;  /* 0x00000005000d2c82 */ /* 0x000fe20008000000 */
[----:B------:R-:W-:Y:S05]  /*4ff0*/  BRA.U !UP0, `(.L_x_85) ;  /* 0x0000000108c07547 */ /* 0x000fea000b800000 */
[----:B------:R-:W-:Y:S02]  /*5000*/  UIMAD.WIDE.U32 UR8, UR13, UR43, URZ ;  /* 0x0000002b0d0872a5 */ /* 0x000fe4000f8e00ff */
[----:B------:R-:W-:Y:S02]  /*5010*/  UP2UR UR12, UPR, URZ, 0x4 ;  /* 0x00000004ff0c7883 */ /* 0x000fe40008000000 */
[----:B------:R-:W-:Y:S02]  /*5020*/  UISETP.NE.AND UP2, UPT, UR42, 0x1, UPT ;  /* 0x000000012a00788c */ /* 0x000fe4000bf45270 */
[----:B------:R-:W-:Y:S02]  /*5030*/  UIMAD.WIDE.U32 UR10, UR14, UR40, URZ ;  /* 0x000000280e0a72a5 */ /* 0x000fe4000f8e00ff */
[----:B------:R-:W-:Y:S02]  /*5040*/  USEL UR4, UR34, UR37, !UP2 ;  /* 0x0000002522047287 */ /* 0x000fe4000d000000 */
[----:B------:R-:W-:Y:S02]  /*5050*/  UISETP.NE.AND UP0, UPT, UR15, 0x1, UPT ;  /* 0x000000010f00788c */ /* 0x000fe4000bf05270 */
[----:B------:R-:W-:Y:S02]  /*5060*/  UP2UR UR20, UPR, URZ, 0x2 ;  /* 0x00000002ff147883 */ /* 0x000fe40008000000 */
[----:B------:R-:W-:Y:S02]  /*5070*/  UISETP.NE.AND UP1, UPT, UR45, 0x1, UPT ;  /* 0x000000012d00788c */ /* 0x000fe4000bf25270 */
[----:B-1----:R-:W-:Y:S02]  /*5080*/  UIMAD.WIDE.U32 UR16, UR4, UR22, URZ ;  /* 0x00000016041072a5 */ /* 0x002fe4000f8e00ff */
[----:B------:R-:W-:Y:S01]  /*5090*/  USEL UR7, UR35, UR38, !UP0 ;  /* 0x0000002623077287 */ /* 0x000fe2000c000000 */
[----:B------:R-:W-:Y:S02]  /*50a0*/  UMOV UR5, UR9 ;  /* 0x0000000900057c82 */ /* 0x000fe40008000000 */
[----:B------:R-:W-:Y:S02]  /*50b0*/  USHF.R.U32.HI UR6, URZ, UR44, UR5 ;  /* 0x0000002cff067299 */ /* 0x000fe40008011605 */
[----:B------:R-:W-:Y:S02]  /*50c0*/  UIMAD.WIDE.U32 UR18, UR7, UR22, URZ ;  /* 0x00000016071272a5 */ /* 0x000fe4000f8e00ff */
[----:B------:R-:W-:Y:S02]  /*50d0*/  USEL UR6, UR13, UR6, !UP2 ;  /* 0x000000060d067287 */ /* 0x000fe4000d000000 */
[----:B------:R-:W-:Y:S01]  /*50e0*/  UISETP.NE.AND UP2, UPT, UR12, URZ, UPT ;  /* 0x000000ff0c00728c */ /* 0x000fe2000bf45270 */
[----:B------:R-:W-:Y:S01]  /*50f0*/  UMOV UR5, UR11 ;  /* 0x0000000b00057c82 */ /* 0x000fe20008000000 */
[----:B------:R-:W-:Y:S02]  /*5100*/  UIMAD.WIDE.U32 UR10, UR6, UR22, URZ ;  /* 0x00000016060a72a5 */ /* 0x000fe4000f8e00ff */
[----:B------:R-:W-:Y:S03]  /*5110*/  USHF.R.U32.HI UR8, URZ, UR41, UR5 ;  /* 0x00000029ff087299 */ /* 0x000fe60008011605 */
[----:B------:R-:W-:Y:S02]  /*5120*/  UMOV UR5, UR17 ;  /* 0x0000001100057c82 */ /* 0x000fe40008000000 */
[----:B------:R-:W-:Y:S03]  /*5130*/  @UP1 USHF.R.U32.HI UR4, URZ, UR23, UR5 ;  /* 0x00000017ff041299 */ /* 0x000fe60008011605 */
[----:B------:R-:W-:Y:S01]  /*5140*/  UMOV UR5, UR19 ;  /* 0x0000001300057c82 */ /* 0x000fe20008000000 */
[----:B------:R-:W-:Y:S02]  /*5150*/  UIMAD UR4, UR45, UR4, URZ ;  /* 0x000000042d0472a4 */ /* 0x000fe4000f8e02ff */
[----:B------:R-:W-:Y:S02]  /*5160*/  @UP1 USHF.R.U32.HI UR7, URZ, UR23, UR5 ;  /* 0x00000017ff071299 */ /* 0x000fe40008011605 */
[----:B------:R-:W-:Y:S02]  /*5170*/  USEL UR5, UR14, UR8, !UP0 ;  /* 0x000000080e057287 */ /* 0x000fe4000c000000 */
[----:B------:R-:W-:Y:S02]  /*5180*/  UIMAD UR8, UR45, UR7, URZ ;  /* 0x000000072d0872a4 */ /* 0x000fe4000f8e02ff */
[----:B------:R-:W-:Y:S03]  /*5190*/  UISETP.GE.AND UP0, UPT, UR6, UR4, UPT ;  /* 0x000000040600728c */ /* 0x000fe6000bf06270 */
[----:B------:R-:W-:Y:S01]  /*51a0*/  UMOV UR4, UR11 ;  /* 0x0000000b00047c82 */ /* 0x000fe20008000000 */
[----:B------:R-:W-:Y:S02]  /*51b0*/  UISETP.GE.OR UP0, UPT, UR5, UR8, UP0 ;  /* 0x000000080500728c */ /* 0x000fe40008706670 */
[----:B------:R-:W-:Y:S02]  /*51c0*/  USHF.R.U32.HI UR4, URZ, UR23, UR4 ;  /* 0x00000017ff047299 */ /* 0x000fe40008011604 */
[----:B------:R-:W-:Y:S02]  /*51d0*/  UIMAD.WIDE.U32 UR8, UR5, UR22, URZ ;  /* 0x00000016050872a5 */ /* 0x000fe4000f8e00ff */
[----:B------:R-:W-:Y:S04]  /*51e0*/  USEL UR10, UR6, UR4, !UP1 ;  /* 0x00000004060a7287 */ /* 0x000fe8000c800000 */
[----:B------:R-:W-:Y:S01]  /*51f0*/  UIADD3 UR11, UPT, UPT, -UR10, URZ, URZ ;  /* 0x000000ff0a0b7290 */ /* 0x000fe2000fffe1ff */
[----:B------:R-:W-:Y:S02]  /*5200*/  @!UP0 UMOV UR4, UR9 ;  /* 0x0000000900048c82 */ /* 0x000fe40008000000 */
[----:B------:R-:W-:Y:S02]  /*5210*/  @!UP0 USHF.R.U32.HI UR4, URZ, UR23, UR4 ;  /* 0x00000017ff048299 */ /* 0x000fe40008011604 */
[----:B------:R-:W-:Y:S02]  /*5220*/  UIMAD UR8, UR45, UR11, UR6 ;  /* 0x0000000b2d0872a4 */ /* 0x000fe4000f8e0206 */
[----:B------:R-:W-:Y:S02]  /*5230*/  @!UP0 USEL UR4, UR5, UR4, !UP1 ;  /* 0x0000000405048287 */ /* 0x000fe4000c800000 */
[----:B------:R-:W-:Y:S02]  /*5240*/  UISETP.NE.AND UP1, UPT, UR20, URZ, UPT ;  /* 0x000000ff1400728c */ /* 0x000fe4000bf25270 */
[----:B------:R-:W-:Y:S02]  /*5250*/  @!UP0 UIMAD UR7, UR7, UR8, UR4 ;  /* 0x00000008070782a4 */ /* 0x000fe4000f8e0204 */
[----:B------:R-:W-:Y:S02]  /*5260*/  @!UP0 UIADD3 UR9, UPT, UPT, UR10, -UR4, URZ ;  /* 0x800000040a098290 */ /* 0x000fe4000fffe0ff */
[----:B------:R-:W-:Y:S02]  /*5270*/  UIADD3 UR8, UPT, UPT, -UR6, URZ, URZ ;  /* 0x000000ff06087290 */ /* 0x000fe4000fffe1ff */
[----:B------:R-:W-:Y:S02]  /*5280*/  UIADD3 UR4, UPT, UPT, -UR5, URZ, URZ ;  /* 0x000000ff05047290 */ /* 0x000fe4000fffe1ff */
[----:B------:R-:W-:Y:S03]  /*5290*/  @!UP0 UIMAD UR6, UR9, UR45, UR5 ;  /* 0x0000002d090682a4 */ /* 0x000fe6000f8e0205 */
[----:B------:R-:W-:Y:S01]  /*52a0*/  @!UP0 UMOV UR5, UR7 ;  /* 0x0000000700058c82 */ /* 0x000fe20008000000 */
[----:B------:R-:W-:Y:S02]  /*52b0*/  UIMAD UR7, UR15, UR4, UR14 ;  /* 0x000000040f0772a4 */ /* 0x000fe4000f8e020e */
[----:B------:R-:W-:Y:S02]  /*52c0*/  UIMAD UR4, UR42, UR8, UR13 ;  /* 0x000000082a0472a4 */ /* 0x000fe4000f8e020d */
[----:B------:R-:W-:Y:S02]  /*52d0*/  UIMAD UR14, UR5, UR15, UR7 ;  /* 0x0000000f050e72a4 */ /* 0x000fe4000f8e0207 */
[----:B------:R-:W-:Y:S11]  /*52e0*/  UIMAD UR13, UR6, UR42, UR4 ;  /* 0x0000002a060d72a4 */ /* 0x000ff6000f8e0204 */
[----:B------:R-:W-:Y:S01]  /*52f0*/  @!UPT UIADD3 URZ, UPT, UPT, URZ, URZ, URZ ;  /* 0x000000fffffff290 */ /* 0x000fe2000fffe0ff */
.L_x_85:
[----:B------:R-:W3:Y:S01]  /*5300*/  @!UP4 LDCU.128 UR8, c[0x0][0xf10] ;  /* 0x0001e200ff08c7ac */ /* 0x000ee20008000c00 */
[----:B------:R-:W-:Y:S04]  /*5310*/  ISETP.NE.U32.AND P0, PT, RZ, UR32, PT ;  /* 0x00000020ff007c0c */ /* 0x000fe8000bf05070 */
[----:B------:R-:W-:Y:S01]  /*5320*/  ISETP.NE.AND.EX P0, PT, RZ, UR33, PT, P0 ;  /* 0x00000021ff007c0c */ /* 0x000fe2000bf05300 */
[----:B------:R-:W4:Y:S01]  /*5330*/  @!UP4 LDCU UR5, c[0x0][0xf0c] ;  /* 0x0001e180ff05c7ac */ /* 0x000f220008000800 */
[----:B------:R-:W-:Y:S02]  /*5340*/  USHF.L.U32 UR26, UR26, 0x6, URZ ;  /* 0x000000061a1a7899 */ /* 0x000fe400080006ff */
[----:B------:R-:W-:Y:S02]  /*5350*/  USHF.L.U32 UR27, UR27, 0x7, URZ ;  /* 0x000000071b1b7899 */ /* 0x000fe400080006ff */
[----:B---3--:R-:W-:Y:S07]  /*5360*/  UIMAD.WIDE.U32 UR6, UR14, UR8, URZ ;  /* 0x000000080e0672a5 */ /* 0x008fee000f8e00ff */
[----:B------:R-:W-:Y:S01]  /*5370*/  @!UP4 UMOV UR4, UR7 ;  /* 0x000000070004cc82 */ /* 0x000fe20008000000 */
[----:B----4-:R-:W-:Y:S02]  /*5380*/  @!UP4 UISETP.NE.AND UP0, UPT, UR5, 0x1, UPT ;  /* 0x000000010500c88c */ /* 0x010fe4000bf05270 */
[----:B------:R-:W-:Y:S02]  /*5390*/  @!UP4 USHF.R.U32.HI UR4, URZ, UR9, UR4 ;  /* 0x00000009ff04c299 */ /* 0x000fe40008011604 */
[----:B------:R-:W-:Y:S02]  /*53a0*/  UIMAD.WIDE.U32 UR6, UR13, UR11, URZ ;  /* 0x0000000b0d0672a5 */ /* 0x000fe4000f8e00ff */
[----:B------:R-:W-:Y:S02]  /*53b0*/  @!UP4 USEL UR8, UR14, UR4, !UP0 ;  /* 0x000000040e08c287 */ /* 0x000fe4000c000000 */
[----:B------:R-:W-:Y:S03]  /*53c0*/  @!UP4 UISETP.NE.AND UP0, UPT, UR10, 0x1, UPT ;  /* 0x000000010a00c88c */ /* 0x000fe6000bf05270 */
[----:B------:R-:W-:Y:S02]  /*53d0*/  @!UP4 UMOV UR6, UR7 ;  /* 0x000000070006cc82 */ /* 0x000fe40008000000 */
[----:B------:R-:W3:Y:S02]  /*53e0*/  @!UP4 LDCU UR4, c[0x0][0xf20] ;  /* 0x0001e400ff04c7ac */ /* 0x000ee40008000800 */
[----:B---3--:R-:W-:Y:S04]  /*53f0*/  @!UP4 USHF.R.U32.HI UR6, URZ, UR4, UR6 ;  /* 0x00000004ff06c299 */ /* 0x008fe80008011606 */
[----:B------:R-:W-:Y:S04]  /*5400*/  @!UP4 USEL UR6, UR13, UR6, !UP0 ;  /* 0x000000060d06c287 */ /* 0x000fe8000c000000 */
[----:B------:R-:W-:Y:S02]  /*5410*/  @!UP4 UIADD3 UR4, UPT, UPT, -UR8, UR6, URZ ;  /* 0x000000060804c290 */ /* 0x000fe4000fffe1ff */
[----:B------:R-:W-:Y:S02]  /*5420*/  @!UP4 UIADD3 UR6, UPT, UPT, UR8, -UR6, URZ ;  /* 0x800000060806c290 */ /* 0x000fe4000fffe0ff */
[----:B------:R-:W-:Y:S02]  /*5430*/  @!UP4 UIMAD UR14, UR4, UR5, UR14 ;  /* 0x00000005040ec2a4 */ /* 0x000fe4000f8e020e */
[----:B------:R-:W-:Y:S01]  /*5440*/  @!UP4 UIMAD UR13, UR6, UR10, UR13 ;  /* 0x0000000a060dc2a4 */ /* 0x000fe2000f8e020d */
[----:B------:R-:W-:Y:S11]  /*5450*/  BRA.U UP3, `(.L_x_86) ;  /* 0x0000000103107547 */ /* 0x000ff6000b800000 */
[----:B------:R-:W-:Y:S04]  /*5460*/  MOV R2, UR39 ;  /* 0x0000002700027c02 */ /* 0x000fe80008000f00 */
[----:B------:R-:W-:Y:S04]  /*5470*/  SHF.L.U32 R2, R2, 0x1f, RZ ;  /* 0x0000001f02027819 */ /* 0x000fe800000006ff */
[----:B------:R-:W3:Y:S02]  /*5480*/  SYNCS.PHASECHK.TRANS64.TRYWAIT P1, [UR21+0xb8], R2 ;  /* 0x0000b802ff0075a7 */ /* 0x000ee40008021115 */
[----:B---3--:R-:W-:Y:S05]  /*5490*/  @!P1 BRA `(.L_x_87) ;  /* 0x0000006800509947 */ /* 0x008fea0003800000 */
.L_x_86:
[----:B------:R-:W-:Y:S05]  /*54a0*/  BRA.U !UP5, `(.L_x_88) ;  /* 0x000000010d387547 */ /* 0x000fea000b800000 */
[----:B------:R-:W-:Y:S01]  /*54b0*/  UPLOP3.LUT UP1, UPT, UPT, UPT, UP6, 0x80, 0x8 ;  /* 0x000000000008789c */ /* 0x000fe20003f2f060 */
[----:B--2---:R-:W-:Y:S01]  /*54c0*/  HFMA2 R0, -RZ, RZ, 0, 5.9604644775390625e-08 ;  /* 0x00000001ff007431 */ /* 0x004fe200000001ff */
[----:B------:R-:W2:Y:S01]  /*54d0*/  LDCU.64 UR8, c[0x0][0x358] ;  /* 0x00006b00ff0877ac */ /* 0x000ea20008000a00 */
[----:B------:R-:W-:Y:S03]  /*54e0*/  IMAD.MOV.U32 R85, RZ, RZ, 0x1 ;  /* 0x00000001ff557424 */ /* 0x000fe600078e00ff */
[----:B------:R-:W-:Y:S05]  /*54f0*/  PLOP3.LUT P1, PT, PT, PT, UP1, 0x80, 0x8 ;  /* 0x000000000008781c */ /* 0x000fea0003f2f018 */
[----:B------:R-:W3:Y:S01]  /*5500*/  @UP1 LDCU.64 UR4, c[0x0][0xc88] ;  /* 0x00019100ff0417ac */ /* 0x000ee20008000a00 */
[----:B------:R-:W-:Y:S07]  /*5510*/  @UP1 UIMAD UR6, UR36, UR32, URZ ;  /* 0x00000020240612a4 */ /* 0x000fee000f8e02ff */
[----:B------:R-:W-:Y:S01]  /*5520*/  @!P1 PRMT R85, R0, 0x7610, R85 ;  /* 0x0000761000559816 */ /* 0x000fe20000000055 */
[----:B---3--:R-:W-:Y:S06]  /*5530*/  @UP1 UIMAD.WIDE UR4, UR6, 0x4, UR4 ;  /* 0x00000004060418a5 */ /* 0x008fec000f8e0204 */
[----:B------:R-:W-:Y:S01]  /*5540*/  IMAD.U32 R4, RZ, RZ, UR4 ;  /* 0x00000004ff047e24 */ /* 0x000fe2000f8e00ff */
[----:B------:R-:W-:Y:S04]  /*5550*/  MOV R5, UR5 ;  /* 0x0000000500057c02 */ /* 0x000fe80008000f00 */
[----:B------:R-:W3:Y:S01]  /*5560*/  @!UP1 LDCU UR4, c[0x0][0xc80] ;  /* 0x00019000ff0497ac */ /* 0x000ee20008000800 */
[----:B--2--5:R4:W5:Y:S02]  /*5570*/  @P1 LDG.E R45, desc[UR8][R4.64] ;  /* 0x00000008042d1981 */ /* 0x024964000c1e1900 */
[----:B---34-:R-:W-:Y:S07]  /*5580*/  @!P1 IMAD.U32 R45, RZ, RZ, UR4 ;  /* 0x00000004ff2d9e24 */ /* 0x018fee000f8e00ff */
.L_x_88:
[----:B-----5:R-:W-:Y:S01]  /*5590*/  @!P0 FSETP.EQ.AND P2, PT, R45, RZ, PT ;  /* 0x000000ff2d00820b */ /* 0x020fe20003f42000 */
[----:B------:R-:W-:Y:S01]  /*55a0*/  @!UPT UIADD3 URZ, UPT, UPT, URZ, URZ, URZ ;  /* 0x000000fffffff290 */ /* 0x000fe2000fffe0ff */
[----:B------:R-:W-:Y:S11]  /*55b0*/  @!P0 BRA `(.L_x_89) ;  /* 0x0000000000148947 */ /* 0x000ff60003800000 */
[----:B------:R-:W-:Y:S02]  /*55c0*/  LOP3.LUT P0, RZ, R85, 0xff, RZ, 0xc0, !PT ;  /* 0x000000ff55ff7812 */ /* 0x000fe4000780c0ff */
[----:B------:R-:W-:Y:S04]  /*55d0*/  PLOP3.LUT P2, PT, PT, PT, UP1, 0x80, 0x8 ;  /* 0x000000000008781c */ /* 0x000fe80003f4f018 */
[----:B------:R-:W-:Y:S07]  /*55e0*/  PLOP3.LUT P2, PT, P2, PT, PT, 0x8, 0x80 ;  /* 0x000000000080781c */ /* 0x000fee000174e170 */
[----:B------:R-:W-:Y:S11]  /*55f0*/  @P0 FSETP.EQ.AND P2, PT, R45, RZ, PT ;  /* 0x000000ff2d00020b */ /* 0x000ff60003f42000 */
[----:B------:R-:W-:Y:S02]  /*5600*/  @!UPT UIADD3 URZ, UPT, UPT, URZ, URZ, URZ ;  /* 0x000000fffffff290 */ /* 0x000fe4000fffe0ff */
.L_x_89:
[----:B------:R-:W-:Y:S01]  /*5610*/  ULEA UR4, UR25, UR21, 0x3 ;  /* 0x0000001519047291 */ /* 0x000fe2000f8e18ff */
[----:B--2---:R-:W-:Y:S02]  /*5620*/  SHF.L.U32 R2, R11, 0x1f, RZ ;  /* 0x0000001f0b027819 */ /* 0x004fe400000006ff */
[----:B------:R-:W-:Y:S04]  /*5630*/  ELECT P1, URZ, PT ;  /* 0x0000000000ff782f */ /* 0x000fe80003820000 */
[----:B------:R-:W-:Y:S02]  /*5640*/  PLOP3.LUT P1, PT, P2, P1, PT, 0xf2, 0x2f ;  /* 0x00000000002f781c */ /* 0x000fe40001723e72 */
[----:B------:R-:W2:Y:S02]  /*5650*/  SYNCS.PHASECHK.TRANS64.TRYWAIT P0, [UR4+0x98], R2 ;  /* 0x00009802ff0075a7 */ /* 0x000ea40008001104 */
[----:B--2---:R-:W-:Y:S09]  /*5660*/  @!P0 BRA `(.L_x_90) ;  /* 0x0000006400f48947 */ /* 0x004ff20003800000 */
.L_x_195:
[----:B------:R-:W-:Y:S01]  /*5670*/  VOTEU.ALL UP0, P1 ;  /* 0x0000000000ff7886 */ /* 0x000fe20000800000 */
[----:B--2---:R-:W-:Y:S01]  /*5680*/  @!P1 IADD3 R2, P0, PT, R12, 0x980, RZ ;  /* 0x000009800c029810 */ /* 0x004fe20007f1e0ff */
[----:B------:R-:W-:Y:S01]  /*5690*/  UMOV UR30, 0x0 ;  /* 0x00000000001e7882 */ /* 0x000fe20000000000 */
[----:B------:R-:W-:Y:S01]  /*56a0*/  UMOV UR31, 0x10000000 ;  /* 0x10000000001f7882 */ /* 0x000fe20000000000 */
[----:B------:R-:W-:Y:S01]  /*56b0*/  UMOV UR28, UR36 ;  /* 0x00000024001c7c82 */ /* 0x000fe20008000000 */
[----:B------:R-:W-:Y:S01]  /*56c0*/  @!UP0 ULEA UR5, UR25, UR21, 0xc ;  /* 0x0000001519058291 */ /* 0x000fe2000f8e60ff */
[----:B------:R-:W-:Y:S01]  /*56d0*/  @!P1 IMAD.X R0, RZ, RZ, R13, P0 ;  /* 0x000000ffff009224 */ /* 0x000fe200000e060d */
[----:B------:R-:W-:Y:S01]  /*56e0*/  @!UP0 UIADD3 UR10, UPT, UPT, UR26, 0x20, URZ ;  /* 0x000000201a0a8890 */ /* 0x000fe2000fffe0ff */
[----:B------:R-:W-:Y:S01]  /*56f0*/  @!P1 R2UR UR7, R2 ;  /* 0x00000000020792ca */ /* 0x000fe200000e0000 */
[----:B------:R-:W-:Y:S02]  /*5700*/  @!UP0 UIADD3 UR24, UPT, UPT, UR5, 0x200, URZ ;  /* 0x0000020005188890 */ /* 0x000fe4000fffe0ff */
[----:B------:R-:W-:Y:S02]  /*5710*/  @!UP0 UIADD3 UR8, UPT, UPT, UR5, 0xa00, URZ ;  /* 0x00000a0005088890 */ /* 0x000fe4000fffe0ff */
[----:B------:R-:W-:Y:S02]  /*5720*/  UIADD3 UR5, UPT, UPT, UR25, 0x1, URZ ;  /* 0x0000000119057890 */ /* 0x000fe4000fffe0ff */
[----:B------:R-:W-:Y:S02]  /*5730*/  UIADD3 UR25, UPT, UPT, UR4, 0x80, URZ ;  /* 0x0000008004197890 */ /* 0x000fe4000fffe0ff */
[----:B------:R-:W-:Y:S01]  /*5740*/  UISETP.NE.AND UP0, UPT, UR5, 0x3, UPT ;  /* 0x000000030500788c */ /* 0x000fe2000bf05270 */
[----:B------:R-:W-:Y:S01]  /*5750*/  UMOV UR11, UR27 ;  /* 0x0000001b000b7c82 */ /* 0x000fe20008000000 */
[----:B------:R-:W-:Y:S02]  /*5760*/  UMOV UR12, UR36 ;  /* 0x00000024000c7c82 */ /* 0x000fe40008000000 */
[----:B------:R-:W-:Y:S01]  /*5770*/  USEL UR6, UR5, URZ, UP0 ;  /* 0x000000ff05067287 */ /* 0x000fe20008000000 */
[----:B------:R-:W-:Y:S01]  /*5780*/  @!P1 R2UR UR5, R0 ;  /* 0x00000000000592ca */ /* 0x000fe200000e0000 */
[----:B------:R-:W-:Y:S01]  /*5790*/  IMAD.U32 R4, RZ, RZ, UR7 ;  /* 0x00000007ff047e24 */ /* 0x000fe2000f8e00ff */
[----:B------:R-:W-:Y:S01]  /*57a0*/  USEL UR18, URZ, 0x1, UP0 ;  /* 0x00000001ff127887 */ /* 0x000fe20008000000 */
[----:B------:R-:W-:Y:S01]  /*57b0*/  @!P1 IMAD.MOV.U32 R0, RZ, RZ, 0x1000 ;  /* 0x00001000ff009424 */ /* 0x000fe200078e00ff */
[----:B------:R-:W-:Y:S01]  /*57c0*/  VOTEU.ALL UP0, P1 ;  /* 0x0000000000ff7886 */ /* 0x000fe20000800000 */
[----:B------:R-:W-:Y:S01]  /*57d0*/  UMOV UR9, UR25 ;  /* 0x0000001900097c82 */ /* 0x000fe20008000000 */
[----:B------:R-:W-:Y:S01]  /*57e0*/  @!P1 R2UR UR16, R4 ;  /* 0x00000000041092ca */ /* 0x000fe200000e0000 */
[----:B------:R-:W-:Y:S01]  /*57f0*/  UPRMT UR7, UR57, 0x654, UR25 ;  /* 0x0000065439077896 */ /* 0x000fe20008000019 */
[----:B------:R-:W-:Y:S04]  /*5800*/  LOP3.LUT R11, R11, UR18, RZ, 0x3c, !PT ;  /* 0x000000120b0b7c12 */ /* 0x000fe8000f8e3cff */
[----:B------:R-:W-:Y:S01]  /*5810*/  SHF.L.U32 R2, R11, 0x1f, RZ ;  /* 0x0000001f0b027819 */ /* 0x000fe200000006ff */
[----:B------:R-:W-:Y:S01]  /*5820*/  IMAD.U32 R5, RZ, RZ, UR5 ;  /* 0x00000005ff057e24 */ /* 0x000fe2000f8e00ff */
[----:B------:R-:W-:Y:S04]  /*5830*/  ULEA UR5, UR6, UR21, 0x3 ;  /* 0x0000001506057291 */ /* 0x000fe8000f8e18ff */
[----:B------:R-:W-:Y:S11]  /*5840*/  @!P1 R2UR UR17, R5 ;  /* 0x00000000051192ca */ /* 0x000ff600000e0000 */
[----:B------:R-:W-:Y:S02]  /*5850*/  @!UPT UIADD3 URZ, UPT, UPT, URZ, URZ, URZ ;  /* 0x000000fffffff290 */ /* 0x000fe4000fffe0ff */
[----:B------:R2:W-:Y:S01]  /*5860*/  @!UP0 UTMALDG.3D [UR24], [UR16], desc[UR30] ;  /* 0x00001e18100085b4 */ /* 0x0005e20008011000 */
[----:B------:R-:W-:Y:S05]  /*5870*/  VOTEU.ALL UP0, P1 ;  /* 0x0000000000ff7886 */ /* 0x000fea0000800000 */
[----:B------:R2:W-:Y:S01]  /*5880*/  @!UP0 UTMALDG.3D [UR8], [UR16], desc[UR30] ;  /* 0x00001e08100085b4 */ /* 0x0005e20008011000 */
[----:B------:R2:W-:Y:S01]  /*5890*/  @!P1 SYNCS.ARRIVE.TRANS64.RED.A0TR RZ, [UR4+0x80], R0 ;  /* 0x00008000ffff99a7 */ /* 0x0005e20008300404 */
[----:B------:R-:W-:Y:S01]  /*58a0*/  SYNCS.ARRIVE.TRANS64.RED.A1T0 RZ, [UR7], RZ ;  /* 0x000000ffffff79a7 */ /* 0x000fe20008100407 */
[----:B------:R-:W3:Y:S02]  /*58b0*/  SYNCS.PHASECHK.TRANS64.TRYWAIT P0, [UR5+0x98], R2 ;  /* 0x00009802ff0075a7 */ /* 0x000ee40008001105 */
[----:B--23--:R-:W-:Y:S05]  /*58c0*/  @!P0 BRA `(.L_x_91) ;  /* 0x0000006400748947 */ /* 0x00cfea0003800000 */
.L_x_197:
[----:B------:R-:W-:Y:S01]  /*58d0*/  VOTEU.ALL UP0, P1 ;  /* 0x0000000000ff7886 */ /* 0x000fe20000800000 */
[----:B--2---:R-:W-:Y:S01]  /*58e0*/  @!P1 IADD3 R2, P0, PT, R12, 0x980, RZ ;  /* 0x000009800c029810 */ /* 0x004fe20007f1e0ff */
[----:B------:R-:W-:Y:S01]  /*58f0*/  UIADD3 UR17, UPT, UPT, UR5, 0x80, URZ ;  /* 0x0000008005117890 */ /* 0x000fe2000fffe0ff */
[----:B------:R-:W-:Y:S02]  /*5900*/  UMOV UR30, 0x0 ;  /* 0x00000000001e7882 */ /* 0x000fe40000000000 */
[----:B------:R-:W-:Y:S01]  /*5910*/  @!UP0 ULEA UR4, UR6, UR21, 0xc ;  /* 0x0000001506048291 */ /* 0x000fe2000f8e60ff */
[----:B------:R-:W-:Y:S01]  /*5920*/  @!P1 IMAD.X R0, RZ, RZ, R13, P0 ;  /* 0x000000ffff009224 */ /* 0x000fe200000e060d */
[----:B------:R-:W-:Y:S01]  /*5930*/  @!UP0 UIADD3 UR19, UPT, UPT, UR27, 0x40, URZ ;  /* 0x000000401b138890 */ /* 0x000fe2000fffe0ff */
[----:B------:R-:W-:Y:S01]  /*5940*/  @!P1 R2UR UR7, R2 ;  /* 0x00000000020792ca */ /* 0x000fe200000e0000 */
[----:B------:R-:W-:Y:S02]  /*5950*/  @!UP0 UIADD3 UR16, UPT, UPT, UR4, 0x200, URZ ;  /* 0x0000020004108890 */ /* 0x000fe4000fffe0ff */
[----:B------:R-:W-:Y:S02]  /*5960*/  @!UP0 UIADD3 UR8, UPT, UPT, UR4, 0xa00, URZ ;  /* 0x00000a0004088890 */ /* 0x000fe4000fffe0ff */
[----:B------:R-:W-:Y:S02]  /*5970*/  UIADD3 UR4, UPT, UPT, UR6, 0x1, URZ ;  /* 0x0000000106047890 */ /* 0x000fe4000fffe0ff */
[----:B------:R-:W-:Y:S02]  /*5980*/  @!UP0 UIADD3 UR10, UPT, UPT, UR26, 0x20, URZ ;  /* 0x000000201a0a8890 */ /* 0x000fe4000fffe0ff */
[----:B------:R-:W-:Y:S01]  /*5990*/  UISETP.NE.AND UP0, UPT, UR4, 0x3, UPT ;  /* 0x000000030400788c */ /* 0x000fe2000bf05270 */
[----:B------:R-:W-:Y:S01]  /*59a0*/  UMOV UR31, 0x10000000 ;  /* 0x10000000001f7882 */ /* 0x000fe20000000000 */
        /* <DEDUP_REMOVED lines=9> */
[----:B------:R-:W-:Y:S01]  /*5a40*/  UMOV UR12, UR36 ;  /* 0x00000024000c7c82 */ /* 0x000fe20008000000 */
[----:B------:R-:W-:Y:S01]  /*5a50*/  UMOV UR9, UR17 ;  /* 0x0000001100097c82 */ /* 0x000fe20008000000 */
[----:B------:R-:W-:Y:S01]  /*5a60*/  UMOV UR11, UR19 ;  /* 0x00000013000b7c82 */ /* 0x000fe20008000000 */
[----:B------:R-:W-:Y:S01]  /*5a70*/  UPRMT UR7, UR57, 0x654, UR17 ;  /* 0x0000065439077896 */ /* 0x000fe20008000011 */
[----:B------:R-:W-:Y:S02]  /*5a80*/  LOP3.LUT R11, R11, UR28, RZ, 0x3c, !PT ;  /* 0x0000001c0b0b7c12 */ /* 0x000fe4000f8e3cff */
[----:B------:R-:W-:Y:S01]  /*5a90*/  IMAD.U32 R5, RZ, RZ, UR4 ;  /* 0x00000004ff057e24 */ /* 0x000fe2000f8e00ff */
[----:B------:R-:W-:Y:S01]  /*5aa0*/  ULEA UR4, UR6, UR21, 0x3 ;  /* 0x0000001506047291 */ /* 0x000fe2000f8e18ff */
[----:B------:R-:W-:Y:S03]  /*5ab0*/  SHF.L.U32 R2, R11, 0x1f, RZ ;  /* 0x0000001f0b027819 */ /* 0x000fe600000006ff */
        /* <DEDUP_REMOVED lines=9> */
.L_x_199:
[----:B------:R-:W-:Y:S01]  /*5b50*/  VOTEU.ALL UP0, P1 ;  /* 0x0000000000ff7886 */ /* 0x000fe20000800000 */
[----:B--2---:R-:W-:Y:S01]  /*5b60*/  @!P1 IADD3 R2, P0, PT, R12, 0x980, RZ ;  /* 0x000009800c029810 */ /* 0x004fe20007f1e0ff */
[----:B------:R-:W-:Y:S01]  /*5b70*/  UIADD3 UR18, UPT, UPT, UR26, 0x10, URZ ;  /* 0x000000101a127890 */ /* 0x000fe2000fffe0ff */
[----:B------:R-:W-:Y:S01]  /*5b80*/  VIADD R10, R10, 0x1 ;  /* 0x000000010a0a7836 */ /* 0x000fe20000000000 */
[----:B------:R-:W-:Y:S01]  /*5b90*/  UIADD3 UR17, UPT, UPT, UR4, 0x80, URZ ;  /* 0x0000008004117890 */ /* 0x000fe2000fffe0ff */
[----:B------:R-:W-:Y:S01]  /*5ba0*/  @!P1 R2UR UR7, R2 ;  /* 0x00000000020792ca */ /* 0x000fe200000e0000 */
[----:B------:R-:W-:Y:S01]  /*5bb0*/  @!UP0 ULEA UR5, UR6, UR21, 0xc ;  /* 0x0000001506058291 */ /* 0x000fe2000f8e60ff */
[----:B------:R-:W-:Y:S01]  /*5bc0*/  @!P1 IMAD.X R0, RZ, RZ, R13, P0 ;  /* 0x000000ffff009224 */ /* 0x000fe200000e060d */
[----:B------:R-:W-:Y:S01]  /*5bd0*/  @!UP0 UIADD3 UR10, UPT, UPT, UR26, 0x30, URZ ;  /* 0x000000301a0a8890 */ /* 0x000fe2000fffe0ff */
[----:B------:R-:W-:Y:S01]  /*5be0*/  @!P1 IMAD.MOV.U32 R2, RZ, RZ, 0x1000 ;  /* 0x00001000ff029424 */ /* 0x000fe200078e00ff */
[----:B------:R-:W-:Y:S02]  /*5bf0*/  @!UP0 UIADD3 UR16, UPT, UPT, UR5, 0x200, URZ ;  /* 0x0000020005108890 */ /* 0x000fe4000fffe0ff */
[----:B------:R-:W-:Y:S02]  /*5c00*/  @!UP0 UIADD3 UR8, UPT, UPT, UR5, 0xa00, URZ ;  /* 0x00000a0005088890 */ /* 0x000fe4000fffe0ff */
[----:B------:R-:W-:Y:S01]  /*5c10*/  UIADD3 UR5, UPT, UPT, UR6, 0x1, URZ ;  /* 0x0000000106057890 */ /* 0x000fe2000fffe0ff */
[----:B------:R-:W-:Y:S01]  /*5c20*/  UMOV UR30, 0x0 ;  /* 0x00000000001e7882 */ /* 0x000fe20000000000 */
[----:B------:R-:W-:Y:S02]  /*5c30*/  UMOV UR31, 0x10000000 ;  /* 0x10000000001f7882 */ /* 0x000fe40000000000 */
[----:B------:R-:W-:Y:S01]  /*5c40*/  UISETP.NE.AND UP0, UPT, UR5, 0x3, UPT ;  /* 0x000000030500788c */ /* 0x000fe2000bf05270 */
[----:B------:R-:W-:Y:S01]  /*5c50*/  IMAD.U32 R4, RZ, RZ, UR7 ;  /* 0x00000007ff047e24 */ /* 0x000fe2000f8e00ff */
[----:B------:R-:W-:Y:S01]  /*5c60*/  UMOV UR19, UR27 ;  /* 0x0000001b00137c82 */ /* 0x000fe20008000000 */
[----:B------:R-:W-:Y:S01]  /*5c70*/  UMOV UR20, UR36 ;  /* 0x0000002400147c82 */ /* 0x000fe20008000000 */
[----:B------:R-:W-:Y:S01]  /*5c80*/  USEL UR6, UR5, URZ, UP0 ;  /* 0x000000ff05067287 */ /* 0x000fe20008000000 */
[----:B------:R-:W-:Y:S01]  /*5c90*/  @!P1 R2UR UR5, R0 ;  /* 0x00000000000592ca */ /* 0x000fe200000e0000 */
[----:B------:R-:W-:Y:S01]  /*5ca0*/  USEL UR28, URZ, 0x1, UP0 ;  /* 0x00000001ff1c7887 */ /* 0x000fe20008000000 */
[----:B------:R-:W-:Y:S01]  /*5cb0*/  @!P1 R2UR UR24, R4 ;  /* 0x00000000041892ca */ /* 0x000fe200000e0000 */
[----:B------:R-:W-:Y:S01]  /*5cc0*/  VOTEU.ALL UP0, P1 ;  /* 0x0000000000ff7886 */ /* 0x000fe20000800000 */
[----:B------:R-:W-:Y:S01]  /*5cd0*/  UMOV UR11, UR27 ;  /* 0x0000001b000b7c82 */ /* 0x000fe20008000000 */
[----:B------:R-:W-:Y:S01]  /*5ce0*/  UMOV UR12, UR36 ;  /* 0x00000024000c7c82 */ /* 0x000fe20008000000 */
[----:B------:R-:W-:Y:S01]  /*5cf0*/  UMOV UR9, UR17 ;  /* 0x0000001100097c82 */ /* 0x000fe20008000000 */
        /* <DEDUP_REMOVED lines=14> */
.L_x_201:
[----:B------:R-:W-:Y:S01]  /*5de0*/  UIADD3 UR17, UPT, UPT, UR5, 0x80, URZ ;  /* 0x0000008005117890 */ /* 0x000fe2000fffe0ff */
[----:B--2---:R-:W-:Y:S01]  /*5df0*/  @!P1 IADD3 R2, P0, PT, R12, 0x980, RZ ;  /* 0x000009800c029810 */ /* 0x004fe20007f1e0ff */
[----:B------:R-:W-:Y:S01]  /*5e00*/  UPLOP3.LUT UP3, UPT, UPT, UPT, UPT, 0x80, 0x8 ;  /* 0x000000000008789c */ /* 0x000fe20003f6f070 */
[----:B------:R-:W-:Y:S01]  /*5e10*/  R2UR UR30, R91 ;  /* 0x000000005b1e72ca */ /* 0x000fe200000e0000 */
[----:B------:R-:W-:Y:S01]  /*5e20*/  UMOV UR20, UR36 ;  /* 0x0000002400147c82 */ /* 0x000fe20008000000 */
[----:B------:R-:W-:Y:S01]  /*5e30*/  UMOV UR12, UR36 ;  /* 0x00000024000c7c82 */ /* 0x000fe20008000000 */
[----:B------:R-:W-:Y:S01]  /*5e40*/  VOTEU.ALL UP0, P1 ;  /* 0x0000000000ff7886 */ /* 0x000fe20000800000 */
[----:B------:R-:W-:Y:S01]  /*5e50*/  UMOV UR9, UR17 ;  /* 0x0000001100097c82 */ /* 0x000fe20008000000 */
[----:B------:R-:W-:Y:S01]  /*5e60*/  @!P1 IMAD.X R0, RZ, RZ, R13, P0 ;  /* 0x000000ffff009224 */ /* 0x000fe200000e060d */
[----:B------:R-:W-:Y:S01]  /*5e70*/  R2UR UR28, R92 ;  /* 0x000000005c1c72ca */ /* 0x000fe200000e0000 */
[----:B------:R-:W-:Y:S01]  /*5e80*/  UMOV UR36, UR29 ;  /* 0x0000001d00247c82 */ /* 0x000fe20008000000 */
[----:B------:R-:W-:Y:S01]  /*5e90*/  @!UP0 ULEA UR4, UR6, UR21, 0xc ;  /* 0x0000001506048291 */ /* 0x000fe2000f8e60ff */
[C---:B------:R-:W-:Y:S01]  /*5ea0*/  ISETP.NE.AND P0, PT, R10.reuse, 0x2, PT ;  /* 0x000000020a00780c */ /* 0x040fe20003f05270 */
[----:B------:R-:W-:Y:S02]  /*5eb0*/  @!UP0 UIADD3 UR19, UPT, UPT, UR27, 0x40, URZ ;  /* 0x000000401b138890 */ /* 0x000fe4000fffe0ff */
[----:B------:R-:W-:Y:S01]  /*5ec0*/  @!UP0 UIADD3 UR16, UPT, UPT, UR4, 0x200, URZ ;  /* 0x0000020004108890 */ /* 0x000fe2000fffe0ff */
[----:B------:R-:W-:Y:S01]  /*5ed0*/  SEL R10, R10, RZ, P0 ;  /* 0x000000ff0a0a7207 */ /* 0x000fe20000000000 */
[----:B------:R-:W-:Y:S02]  /*5ee0*/  @!UP0 UIADD3 UR8, UPT, UPT, UR4, 0xa00, URZ ;  /* 0x00000a0004088890 */ /* 0x000fe4000fffe0ff */
[----:B------:R-:W-:Y:S01]  /*5ef0*/  UIADD3 UR4, UPT, UPT, UR6, 0x1, URZ ;  /* 0x0000000106047890 */ /* 0x000fe2000fffe0ff */
[----:B------:R-:W-:Y:S01]  /*5f00*/  @!P1 R2UR UR6, R2 ;  /* 0x00000000020692ca */ /* 0x000fe200000e0000 */
[----:B------:R-:W-:Y:S02]  /*5f10*/  @!UP0 UIADD3 UR10, UPT, UPT, UR26, 0x30, URZ ;  /* 0x000000301a0a8890 */ /* 0x000fe4000fffe0ff */
[----:B------:R-:W-:Y:S01]  /*5f20*/  UISETP.NE.AND UP0, UPT, UR4, 0x3, UPT ;  /* 0x000000030400788c */ /* 0x000fe2000bf05270 */
[----:B------:R-:W-:Y:S01]  /*5f30*/  UMOV UR26, 0x0 ;  /* 0x00000000001a7882 */ /* 0x000fe20000000000 */
[----:B------:R-:W-:Y:S02]  /*5f40*/  UMOV UR27, 0x10000000 ;  /* 0x10000000001b7882 */ /* 0x000fe40000000000 */
[----:B------:R-:W-:Y:S01]  /*5f50*/  USEL UR25, UR4, URZ, UP0 ;  /* 0x000000ff04197287 */ /* 0x000fe20008000000 */
[----:B------:R-:W-:Y:S01]  /*5f60*/  @!P1 R2UR UR4, R0 ;  /* 0x00000000000492ca */ /* 0x000fe200000e0000 */
[----:B------:R-:W-:Y:S01]  /*5f70*/  USEL UR24, URZ, 0x1, UP0 ;  /* 0x00000001ff187887 */ /* 0x000fe20008000000 */
[----:B------:R-:W-:Y:S01]  /*5f80*/  SEL R0, RZ, 0x1, P0 ;  /* 0x00000001ff007807 */ /* 0x000fe20000000000 */
[----:B------:R-:W-:Y:S01]  /*5f90*/  VOTEU.ALL UP0, P1 ;  /* 0x0000000000ff7886 */ /* 0x000fe20000800000 */
[----:B------:R-:W-:Y:S01]  /*5fa0*/  UMOV UR11, UR19 ;  /* 0x00000013000b7c82 */ /* 0x000fe20008000000 */
[----:B------:R-:W-:Y:S01]  /*5fb0*/  IMAD.U32 R4, RZ, RZ, UR6 ;  /* 0x00000006ff047e24 */ /* 0x000fe2000f8e00ff */
[----:B------:R-:W-:Y:S02]  /*5fc0*/  LOP3.LUT R9, R9, R0, RZ, 0x3c, !PT ;  /* 0x0000000009097212 */ /* 0x000fe400078e3cff */
[----:B------:R-:W-:Y:S02]  /*5fd0*/  LOP3.LUT R11, R11, UR24, RZ, 0x3c, !PT ;  /* 0x000000180b0b7c12 */ /* 0x000fe4000f8e3cff */
[----:B------:R-:W-:Y:S03]  /*5fe0*/  @!P1 R2UR UR6, R4 ;  /* 0x00000000040692ca */ /* 0x000fe600000e0000 */
[----:B------:R-:W-:Y:S01]  /*5ff0*/  IMAD.U32 R5, RZ, RZ, UR4 ;  /* 0x00000004ff057e24 */ /* 0x000fe2000f8e00ff */
[----:B------:R-:W-:Y:S04]  /*6000*/  UPRMT UR4, UR57, 0x654, UR17 ;  /* 0x0000065439047896 */ /* 0x000fe80008000011 */
[----:B------:R-:W-:Y:S11]  /*6010*/  @!P1 R2UR UR7, R5 ;  /* 0x00000000050792ca */ /* 0x000ff600000e0000 */
[----:B------:R-:W-:Y:S02]  /*6020*/  @!UPT UIADD3 URZ, UPT, UPT, URZ, URZ, URZ ;  /* 0x000000fffffff290 */ /* 0x000fe4000fffe0ff */
[----:B------:R-:W-:Y:S01]  /*6030*/  @!UP0 UTMALDG.3D [UR16], [UR6], desc[UR26] ;  /* 0x00001a10060085b4 */ /* 0x000fe20008011000 */
[----:B------:R-:W-:Y:S05]  /*6040*/  VOTEU.ALL UP0, P1 ;  /* 0x0000000000ff7886 */ /* 0x000fea0000800000 */
[----:B------:R2:W-:Y:S01]  /*6050*/  @!UP0 UTMALDG.3D [UR8], [UR6], desc[UR26] ;  /* 0x00001a08060085b4 */ /* 0x0005e20008011000 */
[----:B------:R3:W-:Y:S01]  /*6060*/  @!P1 SYNCS.ARRIVE.TRANS64.RED.A0TR RZ, [UR5+0x80], R3 ;  /* 0x00008003ffff99a7 */ /* 0x0007e20008300405 */
[----:B------:R-:W-:Y:S01]  /*6070*/  SYNCS.ARRIVE.TRANS64.RED.A1T0 RZ, [UR4], RZ ;  /* 0x000000ffffff79a7 */ /* 0x000fe20008100404 */
[----:B--2---:R-:W-:Y:S02]  /*6080*/  UIADD3 UR26, UPT, UPT, UR13, UR30, URZ ;  /* 0x0000001e0d1a7290 */ /* 0x004fe4000fffe0ff */
[----:B------:R-:W-:Y:S01]  /*6090*/  UIADD3 UR27, UPT, UPT, UR14, UR28, URZ ;  /* 0x0000001c0e1b7290 */ /* 0x000fe2000fffe0ff */
[----:B------:R-:W-:Y:S11]  /*60a0*/  BRA.U UP2, `(.L_x_94) ;  /* 0xffffffed02587547 */ /* 0x000ff6000b83ffff */
[----:B------:R-:W-:Y:S01]  /*60b0*/  UIADD3 UR21, UPT, UPT, UR21, 0x98, URZ ;  /* 0x0000009815157890 */ /* 0x000fe2000fffe0ff */
[----:B------:R-:W-:-:S03]  /*60c0*/  SHF.L.U32 R2, R11, 0x1f, RZ ;  /* 0x0000001f0b027819 */ /* 0x000fc600000006ff */
[----:B------:R-:W-:-:S09]  /*60d0*/  ULEA UR4, UR25, UR21, 0x3 ;  /* 0x0000001519047291 */ /* 0x000fd2000f8e18ff */
[----:B------:R-:W2:Y:S02]  /*60e0*/  SYNCS.PHASECHK.TRANS64.TRYWAIT P0, [UR4], R2 ;  /* 0x00000002ff0075a7 */ /* 0x000ea40008001104 */
[----:B--2---:R-:W-:Y:S05]  /*60f0*/  @!P0 BRA `(.L_x_95) ;  /* 0x0000005c00b08947 */ /* 0x004fea0003800000 */
.L_x_203:
[----:B------:R-:W-:-:S04]  /*6100*/  UIADD3 UR4, UPT, UPT, UR25, 0x1, URZ ;  /* 0x0000000119047890 */ /* 0x000fc8000fffe0ff */
[----:B------:R-:W-:-:S04]  /*6110*/  UISETP.NE.AND UP0, UPT, UR4, 0x3, UPT ;  /* 0x000000030400788c */ /* 0x000fc8000bf05270 */
[----:B------:R-:W-:Y:S02]  /*6120*/  USEL UR6, URZ, 0x1, UP0 ;  /* 0x00000001ff067887 */ /* 0x000fe40008000000 */
[----:B------:R-:W-:-:S04]  /*6130*/  USEL UR4, UR4, URZ, UP0 ;  /* 0x000000ff04047287 */ /* 0x000fc80008000000 */
[----:B------:R-:W-:Y:S01]  /*6140*/  ULEA UR5, UR4, UR21, 0x3 ;  /* 0x0000001504057291 */ /* 0x000fe2000f8e18ff */
[----:B------:R-:W-:-:S04]  /*6150*/  LOP3.LUT R11, R11, UR6, RZ, 0x3c, !PT ;  /* 0x000000060b0b7c12 */ /* 0x000fc8000f8e3cff */
[----:B--2---:R-:W-:-:S04]  /*6160*/  SHF.L.U32 R2, R11, 0x1f, RZ ;  /* 0x0000001f0b027819 */ /* 0x004fc800000006ff */
[----:B------:R-:W2:Y:S02]  /*6170*/  SYNCS.PHASECHK.TRANS64.TRYWAIT P0, [UR5], R2 ;  /* 0x00000002ff0075a7 */ /* 0x000ea40008001105 */
[----:B--2---:R-:W-:Y:S05]  /*6180*/  @!P0 BRA `(.L_x_96) ;  /* 0x0000005c00a48947 */ /* 0x004fea0003800000 */
.L_x_205:
[----:B------:R-:W-:-:S04]  /*6190*/  UIADD3 UR4, UPT, UPT, UR4, 0x1, URZ ;  /* 0x0000000104047890 */ /* 0x000fc8000fffe0ff */
[----:B------:R-:W-:-:S04]  /*61a0*/  UISETP.NE.AND UP0, UPT, UR4, 0x3, UPT ;  /* 0x000000030400788c */ /* 0x000fc8000bf05270 */
[----:B------:R-:W-:Y:S02]  /*61b0*/  USEL UR5, URZ, 0x1, UP0 ;  /* 0x00000001ff057887 */ /* 0x000fe40008000000 */
[----:B------:R-:W-:-:S04]  /*61c0*/  USEL UR4, UR4, URZ, UP0 ;  /* 0x000000ff04047287 */ /* 0x000fc80008000000 */
[----:B------:R-:W-:Y:S01]  /*61d0*/  ULEA UR4, UR4, UR21, 0x3 ;  /* 0x0000001504047291 */ /* 0x000fe2000f8e18ff */
[----:B--2---:R-:W-:-:S04]  /*61e0*/  LOP3.LUT R2, R11, UR5, RZ, 0x3c, !PT ;  /* 0x000000050b027c12 */ /* 0x004fc8000f8e3cff */
[----:B------:R-:W-:Y:S01]  /*61f0*/  SHF.L.U32 R2, R2, 0x1f, RZ ;  /* 0x0000001f02027819 */ /* 0x000fe200000006ff */
[----:B------:R-:W-:-:S07]  /*6200*/  IMAD.U32 R0, RZ, RZ, UR4 ;  /* 0x00000004ff007e24 */ /* 0x000fce000f8e00ff */
.L_x_97:
[----:B--2---:R2:W4:Y:S02]  /*6210*/  SYNCS.PHASECHK.TRANS64.TRYWAIT P0, [R0+URZ], R2 ;  /* 0x00000002000075a7 */ /* 0x00452400080011ff */
[----:B----4-:R-:W-:Y:S05]  /*6220*/  @!P0 NANOSLEEP.SYNCS 0x989680 ;  /* 0x009896800000895d */ /* 0x010fea0003900000 */
[----:B------:R-:W4:Y:S02]  /*6230*/  @!P0 SYNCS.PHASECHK.TRANS64 P0, [R0+URZ], R2 ;  /* 0x00000002000085a7 */ /* 0x000f2400080010ff */
[----:B-1--4-:R-:W-:Y:S05]  /*6240*/  @P0 EXIT ;  /* 0x000000000000094d */ /* 0x012fea0003800000 */
[----:B------:R-:W-:Y:S05]  /*6250*/  BRA `(.L_x_97) ;  /* 0xfffffffc00ec7947 */ /* 0x000fea000383ffff */
.L_x_83:
[----:B------:R-:W-:-:S06]  /*6260*/  UISETP.GE.AND UP0, UPT, UR20, 0x4, UPT ;  /* 0x000000041400788c */ /* 0x000fcc000bf06270 */
[----:B------:R-:W-:-:S13]  /*6270*/  PLOP3.LUT P0, PT, PT, PT, UP0, 0x80, 0x8 ;  /* 0x000000000008781c */ /* 0x000fda0003f0f008 */
[----:B-1----:R-:W-:Y:S05]  /*6280*/  @!P0 EXIT ;  /* 0x000000000000894d */ /* 0x002fea0003800000 */
[----:B------:R-:W-:Y:S01]  /*6290*/  BAR.SYNC.DEFER_BLOCKING 0x6, 0xa0 ;  /* 0x0182800000007b1d */ /* 0x000fe20000010000 */
[C---:B------:R-:W-:Y:S01]  /*62a0*/  IMAD.SHL.U32 R83, R81.reuse, 0x10, RZ ;  /* 0x0000001051537824 */ /* 0x040fe200078e00ff */
[C---:B------:R-:W-:Y:S01]  /*62b0*/  LOP3.LUT R84, R86.reuse, 0x3, RZ, 0xc0, !PT ;  /* 0x0000000356547812 */ /* 0x040fe200078ec0ff */
[C---:B------:R-:W-:Y:S01]  /*62c0*/  IMAD.SHL.U32 R82, R81.reuse, 0x2, RZ ;  /* 0x0000000251527824 */ /* 0x040fe200078e00ff */
[----:B------:R-:W-:Y:S01]  /*62d0*/  CS2R R78, SRZ ;  /* 0x00000000004e7805 */ /* 0x000fe2000001ff00 */
[----:B------:R-:W-:Y:S01]  /*62e0*/  IMAD.SHL.U32 R2, R86, 0x200, RZ ;  /* 0x0000020056027824 */ /* 0x000fe200078e00ff */
[----:B------:R-:W-:Y:S01]  /*62f0*/  UMOV UR4, 0x400 ;  /* 0x0000040000047882 */ /* 0x000fe20000000000 */
[----:B------:R-:W1:Y:S01]  /*6300*/  LDCU UR5, c[0x0][0x370] ;  /* 0x00006e00ff0577ac */ /* 0x000e620008000800 */
[----:B------:R-:W2:Y:S01]  /*6310*/  LDC.64 R74, c[0x0][0xcb0] ;  /* 0x00032c00ff4a7b82 */ /* 0x000ea20000000a00 */
[----:B------:R-:W-:Y:S01]  /*6320*/  IMAD.U32 R81, R81, 0x10000, RZ ;  /* 0x0001000051517824 */ /* 0x000fe200078e00ff */
[C---:B------:R-:W-:Y:S01]  /*6330*/  LOP3.LUT R6, R83.reuse, 0x40, RZ, 0xc0, !PT ;  /* 0x0000004053067812 */ /* 0x040fe200078ec0ff */
[----:B------:R-:W-:Y:S01]  /*6340*/  ULEA UR4, UR57, UR4, 0x18 ;  /* 0x0000000439047291 */ /* 0x000fe2000f8ec0ff */
[----:B------:R-:W-:Y:S01]  /*6350*/  LOP3.LUT R3, R83, 0x1b0, RZ, 0xc0, !PT ;  /* 0x000001b053037812 */ /* 0x000fe200078ec0ff */
[----:B------:R-:W3:Y:S01]  /*6360*/  LDCU.64 UR6, c[0x0][0xc90] ;  /* 0x00019200ff0677ac */ /* 0x000ee20008000a00 */
[----:B------:R-:W-:Y:S01]  /*6370*/  LOP3.LUT R82, R6, 0x8, R82, 0xf8, !PT ;  /* 0x0000000806527812 */ /* 0x000fe200078ef852 */
[----:B------:R-:W-:Y:S01]  /*6380*/  IMAD.MOV.U32 R80, RZ, RZ, RZ ;  /* 0x000000ffff507224 */ /* 0x000fe200078e00ff */
[----:B------:R-:W4:Y:S01]  /*6390*/  LDC.64 R72, c[0x0][0xca8] ;  /* 0x00032a00ff487b82 */ /* 0x000f220000000a00 */
[----:B------:R-:W-:Y:S01]  /*63a0*/  LOP3.LUT R2, R3, 0x200, R2, 0xf8, !PT ;  /* 0x0000020003027812 */ /* 0x000fe200078ef802 */
[----:B------:R-:W-:Y:S01]  /*63b0*/  IMAD.MOV.U32 R77, RZ, RZ, RZ ;  /* 0x000000ffff4d7224 */ /* 0x000fe200078e00ff */
[----:B------:R-:W-:Y:S01]  /*63c0*/  LOP3.LUT R81, R81, 0x200000, RZ, 0xc0, !PT ;  /* 0x0020000051517812 */ /* 0x000fe200078ec0ff */
[----:B------:R-:W2:Y:S01]  /*63d0*/  LDCU UR42, c[0x0][0xf0c] ;  /* 0x0001e180ff2a77ac */ /* 0x000ea20008000800 */
[----:B------:R-:W-:-:S02]  /*63e0*/  LOP3.LUT P0, RZ, R83, 0x40, RZ, 0xc0, !PT ;  /* 0x0000004053ff7812 */ /* 0x000fc4000780c0ff */
[----:B------:R-:W-:Y:S01]  /*63f0*/  LOP3.LUT R82, R2, R82, RZ, 0xfc, !PT ;  /* 0x0000005202527212 */ /* 0x000fe200078efcff */
[----:B------:R-:W2:Y:S01]  /*6400*/  LDS R0, [UR4+0x150] ;  /* 0x00015004ff007984 */ /* 0x000ea20008000800 */
[----:B-1----:R-:W-:Y:S01]  /*6410*/  IMAD.U32 R90, RZ, RZ, UR5 ;  /* 0x00000005ff5a7e24 */ /* 0x002fe2000f8e00ff */
[----:B------:R-:W1:Y:S01]  /*6420*/  LDCU UR5, c[0x0][0x374] ;  /* 0x00006e80ff0577ac */ /* 0x000e620008000800 */
[----:B------:R-:W-:Y:S01]  /*6430*/  P2R R2, PR, RZ, 0x1 ;  /* 0x00000001ff027803 */ /* 0x000fe20000000000 */
[----:B------:R-:W-:Y:S01]  /*6440*/  UIADD3 UR4, UPT, UPT, UR4, 0x200, URZ ;  /* 0x0000020004047890 */ /* 0x000fe2000fffe0ff */
[----:B---3--:R-:W-:Y:S01]  /*6450*/  IMAD.U32 R88, RZ, RZ, UR6 ;  /* 0x00000006ff587e24 */ /* 0x008fe2000f8e00ff */
[----:B------:R-:W-:Y:S01]  /*6460*/  MOV R87, UR7 ;  /* 0x0000000700577c02 */ /* 0x000fe20008000f00 */
[----:B------:R-:W3:Y:S03]  /*6470*/  LDCU UR39, c[0x0][0xf30] ;  /* 0x0001e600ff2777ac */ /* 0x000ee60008000800 */
[----:B------:R-:W-:Y:S01]  /*6480*/  MOV R94, UR4 ;  /* 0x00000004005e7c02 */ /* 0x000fe20008000f00 */
[----:B------:R-:W2:Y:S01]  /*6490*/  LDCU.64 UR58, c[0x0][0xc88] ;  /* 0x00019100ff3a77ac */ /* 0x000ea20008000a00 */
[----:B------:R-:W2:Y:S01]  /*64a0*/  LDCU.64 UR40, c[0x0][0xf28] ;  /* 0x0001e500ff2877ac */ /* 0x000ea20008000a00 */
[----:B-1----:R-:W-:Y:S01]  /*64b0*/  IMAD.U32 R89, RZ, RZ, UR5 ;  /* 0x00000005ff597e24 */ /* 0x002fe2000f8e00ff */
[----:B------:R-:W1:Y:S01]  /*64c0*/  LDCU.128 UR60, c[0x0][0xf10] ;  /* 0x0001e200ff3c77ac */ /* 0x000e620008000c00 */
[----:B------:R-:W-:Y:S01]  /*64d0*/  UMOV UR57, 0x1 ;  /* 0x0000000100397882 */ /* 0x000fe20000000000 */
[----:B------:R-:W-:Y:S01]  /*64e0*/  UMOV UR44, URZ ;  /* 0x000000ff002c7c82 */ /* 0x000fe20008000000 */
[----:B------:R-:W-:Y:S01]  /*64f0*/  UMOV UR56, URZ ;  /* 0x000000ff00387c82 */ /* 0x000fe20008000000 */
[----:B------:R-:W-:Y:S01]  /*6500*/  UMOV UR52, URZ ;  /* 0x000000ff00347c82 */ /* 0x000fe20008000000 */
[----:B-1234-:R-:W-:-:S07]  /*6510*/  IMAD.IADD R81, R0, 0x1, R81 ;  /* 0x0000000100517824 */ /* 0x01efce00078e0251 */
.L_x_156:
[----:B-1----:R-:W1:Y:S01]  /*6520*/  S2UR UR43, SR_CgaCtaId ;  /* 0x00000000002b79c3 */ /* 0x002e620000008800 */
[----:B------:R-:W-:Y:S01]  /*6530*/  UMOV UR4, 0x400 ;  /* 0x0000040000047882 */ /* 0x000fe20000000000 */
[----:B------:R-:W-:Y:S01]  /*6540*/  SHF.L.U32 R2, R78, 0x1f, RZ ;  /* 0x0000001f4e027819 */ /* 0x000fe200000006ff */
[----:B-1----:R-:W-:Y:S06]  /*6550*/  ULEA UR43, UR43, UR4, 0x18 ;  /* 0x000000042b2b7291 */ /* 0x002fec000f8ec0ff */
[C---:B------:R-:W-:Y:S02]  /*6560*/  LEA R0, R77.reuse, UR43, 0x3 ;  /* 0x0000002b4d007c11 */ /* 0x040fe4000f8e18ff */
[----:B------:R-:W-:Y:S02]  /*6570*/  LEA R4, R77, UR43, 0x4 ;  /* 0x0000002b4d047c11 */ /* 0x000fe4000f8e20ff */
[----:B------:R-:W1:Y:S02]  /*6580*/  SYNCS.PHASECHK.TRANS64.TRYWAIT P0, [R0+URZ+0xc0], R2 ;  /* 0x0000c002000075a7 */ /* 0x000e6400080011ff */
[----:B-1----:R-:W-:Y:S05]  /*6590*/  @!P0 BRA `(.L_x_98) ;  /* 0x0000005800b88947 */ /* 0x002fea0003800000 */
.L_x_206:
[----:B------:R-:W-:Y:S01]  /*65a0*/  R2UR UR7, R93 ;  /* 0x000000005d0772ca */ /* 0x000fe200000e0000 */
[----:B------:R-:W2:Y:S01]  /*65b0*/  LDS.128 R4, [R4+0x130] ;  /* 0x0001300004047984 */ /* 0x000ea20000000c00 */
[----:B-1----:R-:W-:Y:S01]  /*65c0*/  VIADD R0, R0, 0xd0 ;  /* 0x000000d000007836 */ /* 0x002fe20000000000 */
[----:B------:R-:W-:Y:S04]  /*65d0*/  UISETP.GE.AND UP0, UPT, UR45, 0x1, UPT ;  /* 0x000000012d00788c */ /* 0x000fe8000bf06270 */
[----:B------:R-:W-:Y:S01]  /*65e0*/  PRMT R0, RZ, 0x654, R0 ;  /* 0x00000654ff007816 */ /* 0x000fe20000000000 */
[----:B------:R-:W-:Y:S01]  /*65f0*/  @!PT LDS RZ, [RZ] ;  /* 0x00000000fffff984 */ /* 0x000fe20000000800 */
[----:B------:R-:W-:Y:S01]  /*6600*/  @!PT LDS RZ, [RZ] ;  /* 0x00000000fffff984 */ /* 0x000fe20000000800 */
[----:B------:R-:W-:Y:S01]  /*6610*/  @!PT LDS RZ, [RZ] ;  /* 0x00000000fffff984 */ /* 0x000fe20000000800 */
[----:B------:R-:W-:Y:S01]  /*6620*/  @!PT LDS RZ, [RZ] ;  /* 0x00000000fffff984 */ /* 0x000fe20000000800 */
[----:B------:R1:W-:Y:S06]  /*6630*/  MEMBAR.ALL.CTA ;  /* 0x0000000000007992 */ /* 0x0003ec0000008000 */
[----:B-1----:R-:W1:Y:S02]  /*6640*/  FENCE.VIEW.ASYNC.S ;  /* 0x00000000000073c6 */ /* 0x002e640000000000 */
[----:B-1----:R1:W-:Y:S01]  /*6650*/  SYNCS.ARRIVE.TRANS64.RED.A1T0 RZ, [R0+URZ], RZ ;  /* 0x000000ff00ff79a7 */ /* 0x0023e200081004ff */
[----:B--2---:R-:W-:Y:S11]  /*6660*/  LOP3.LUT P0, RZ, R6, 0x1, RZ, 0xc0, !PT ;  /* 0x0000000106ff7812 */ /* 0x004ff6000780c0ff */
[----:B------:R-:W-:Y:S02]  /*6670*/  @!UPT UIADD3 URZ, UPT, UPT, URZ, URZ, URZ ;  /* 0x000000fffffff290 */ /* 0x000fe4000fffe0ff */
[----:B------:R-:W-:Y:S01]  /*6680*/  VOTEU.ANY UP1, P0 ;  /* 0x0000000000ff7886 */ /* 0x000fe20000020100 */
[----:B------:R-:W-:Y:S01]  /*6690*/  PLOP3.LUT P0, PT, PT, PT, UP1, 0x80, 0x8 ;  /* 0x000000000008781c */ /* 0x000fe20003f0f018 */
[----:B------:R-:W-:Y:S06]  /*66a0*/  UP2UR UR4, UPR, URZ, 0x2 ;  /* 0x00000002ff047883 */ /* 0x000fec0008000000 */
[----:B------:R-:W-:Y:S06]  /*66b0*/  IMAD.U32 R95, RZ, RZ, UR4 ;  /* 0x00000004ff5f7e24 */ /* 0x000fec000f8e00ff */
[----:B------:R-:W-:Y:S02]  /*66c0*/  @P0 SHF.R.U32.HI R2, RZ, 0x10, R5 ;  /* 0x00000010ff020819 */ /* 0x000fe40000011605 */
[----:B------:R-:W-:Y:S02]  /*66d0*/  @P0 MOV R3, R4 ;  /* 0x0000000400030202 */ /* 0x000fe40000000f00 */
[----:B------:R-:W-:Y:S02]  /*66e0*/  @P0 R2UR UR4, R2 ;  /* 0x00000000020402ca */ /* 0x000fe400000e0000 */
[----:B------:R-:W-:Y:S02]  /*66f0*/  @P0 LOP3.LUT R4, R5, 0xffff, RZ, 0xc0, !PT ;  /* 0x0000ffff05040812 */ /* 0x000fe400078ec0ff */
[----:B------:R-:W-:Y:S02]  /*6700*/  @P0 R2UR UR6, R3 ;  /* 0x00000000030602ca */ /* 0x000fe400000e0000 */
[----:B------:R-:W-:Y:S07]  /*6710*/  @P0 R2UR UR5, R4 ;  /* 0x00000000040502ca */ /* 0x000fee00000e0000 */
[----:B------:R-:W-:Y:S02]  /*6720*/  @UP1 UMOV UR7, UR4 ;  /* 0x0000000400071c82 */ /* 0x000fe40008000000 */
[----:B------:R-:W-:Y:S02]  /*6730*/  IMAD.U32 R93, RZ, RZ, UR7 ;  /* 0x00000007ff5d7e24 */ /* 0x000fe4000f8e00ff */
[----:B------:R-:W-:Y:S02]  /*6740*/  @UP1 UMOV UR38, UR6 ;  /* 0x0000000600261c82 */ /* 0x000fe40008000000 */
[----:B------:R-:W-:Y:S01]  /*6750*/  @UP1 UMOV UR37, UR5 ;  /* 0x0000000500251c82 */ /* 0x000fe20008000000 */
[----:B-1----:R-:W-:Y:S05]  /*6760*/  BRA.U !UP0, `(.L_x_99) ;  /* 0x0000000108d47547 */ /* 0x002fea000b800000 */
[----:B------:R-:W1:Y:S01]  /*6770*/  LDCU UR13, c[0x0][0xf20] ;  /* 0x0001e400ff0d77ac */ /* 0x000e620008000800 */
[----:B------:R-:W-:Y:S02]  /*6780*/  R2UR UR14, R89 ;  /* 0x00000000590e72ca */ /* 0x000fe400000e0000 */
[----:B------:R-:W-:Y:S01]  /*6790*/  R2UR UR12, R90 ;  /* 0x000000005a0c72ca */ /* 0x000fe200000e0000 */
[----:B------:R-:W-:Y:S02]  /*67a0*/  UISETP.NE.AND UP0, UPT, UR62, 0x1, UPT ;  /* 0x000000013e00788c */ /* 0x000fe4000bf05270 */
[----:B------:R-:W-:Y:S02]  /*67b0*/  UIMAD.WIDE.U32 UR8, UR37, UR63, URZ ;  /* 0x0000003f250872a5 */ /* 0x000fe4000f8e00ff */
[----:B------:R-:W-:Y:S02]  /*67c0*/  UIMAD.WIDE.U32 UR10, UR38, UR60, URZ ;  /* 0x0000003c260a72a5 */ /* 0x000fe4000f8e00ff */
[----:B------:R-:W-:Y:S02]  /*67d0*/  UISETP.NE.AND UP1, UPT, UR42, 0x1, UPT ;  /* 0x000000012a00788c */ /* 0x000fe4000bf25270 */
[----:B------:R-:W-:Y:S02]  /*67e0*/  UISETP.NE.AND UP2, UPT, UR45, 0x1, UPT ;  /* 0x000000012d00788c */ /* 0x000fe4000bf45270 */
[----:B------:R-:W-:Y:S02]  /*67f0*/  UIMAD.WIDE.U32 UR4, UR14, UR63, URZ ;  /* 0x0000003f0e0472a5 */ /* 0x000fe4000f8e00ff */
[----:B------:R-:W-:Y:S05]  /*6800*/  UIMAD.WIDE.U32 UR6, UR12, UR60, URZ ;  /* 0x0000003c0c0672a5 */ /* 0x000fea000f8e00ff */
[----:B------:R-:W-:Y:S02]  /*6810*/  UMOV UR4, UR5 ;  /* 0x0000000500047c82 */ /* 0x000fe40008000000 */
[----:B-1----:R-:W-:Y:S03]  /*6820*/  USHF.R.U32.HI UR5, URZ, UR13, UR4 ;  /* 0x0000000dff057299 */ /* 0x002fe60008011604 */
[----:B------:R-:W-:Y:S02]  /*6830*/  UMOV UR4, UR7 ;  /* 0x0000000700047c82 */ /* 0x000fe40008000000 */
[----:B------:R-:W-:Y:S02]  /*6840*/  USHF.R.U32.HI UR7, URZ, UR61, UR4 ;  /* 0x0000003dff077299 */ /* 0x000fe40008011604 */
[----:B------:R-:W-:Y:S02]  /*6850*/  USEL UR4, UR14, UR5, !UP0 ;  /* 0x000000050e047287 */ /* 0x000fe4000c000000 */
[----:B------:R-:W-:Y:S01]  /*6860*/  USEL UR7, UR12, UR7, !UP1 ;  /* 0x000000070c077287 */ /* 0x000fe2000c800000 */
[----:B------:R-:W-:Y:S01]  /*6870*/  UMOV UR5, UR9 ;  /* 0x0000000900057c82 */ /* 0x000fe20008000000 */
[----:B------:R-:W-:Y:S02]  /*6880*/  UIMAD.WIDE.U32 UR8, UR4, UR40, URZ ;  /* 0x00000028040872a5 */ /* 0x000fe4000f8e00ff */
[----:B------:R-:W-:Y:S03]  /*6890*/  USHF.R.U32.HI UR6, URZ, UR13, UR5 ;  /* 0x0000000dff067299 */ /* 0x000fe60008011605 */
[----:B------:R-:W-:Y:S01]  /*68a0*/  UMOV UR5, UR11 ;  /* 0x0000000b00057c82 */ /* 0x000fe20008000000 */
[----:B------:R-:W-:Y:S02]  /*68b0*/  UIMAD.WIDE.U32 UR10, UR7, UR40, URZ ;  /* 0x00000028070a72a5 */ /* 0x000fe4000f8e00ff */
[----:B------:R-:W-:Y:S02]  /*68c0*/  USHF.R.U32.HI UR12, URZ, UR61, UR5 ;  /* 0x0000003dff0c7299 */ /* 0x000fe40008011605 */
[----:B------:R-:W-:Y:S01]  /*68d0*/  USEL UR6, UR37, UR6, !UP0 ;  /* 0x0000000625067287 */ /* 0x000fe2000c000000 */
[----:B------:R-:W-:Y:S02]  /*68e0*/  UMOV UR5, UR9 ;  /* 0x0000000900057c82 */ /* 0x000fe40008000000 */
[----:B------:R-:W-:Y:S01]  /*68f0*/  UMOV UR10, UR11 ;  /* 0x0000000b000a7c82 */ /* 0x000fe20008000000 */
[----:B------:R-:W-:Y:S02]  /*6900*/  @UP2 USHF.R.U32.HI UR4, URZ, UR41, UR5 ;  /* 0x00000029ff042299 */ /* 0x000fe40008011605 */
[----:B------:R-:W-:Y:S02]  /*6910*/  @UP2 USHF.R.U32.HI UR7, URZ, UR41, UR10 ;  /* 0x00000029ff072299 */ /* 0x000fe4000801160a */
[----:B------:R-:W-:Y:S02]  /*6920*/  UIMAD UR4, UR45, UR4, URZ ;  /* 0x000000042d0472a4 */ /* 0x000fe4000f8e02ff */
[----:B------:R-:W-:Y:S02]  /*6930*/  UIMAD.WIDE.U32 UR10, UR6, UR40, URZ ;  /* 0x00000028060a72a5 */ /* 0x000fe4000f8e00ff */
[----:B------:R-:W-:Y:S02]  /*6940*/  USEL UR5, UR38, UR12, !UP1 ;  /* 0x0000000c26057287 */ /* 0x000fe4000c800000 */
[----:B------:R-:W-:Y:S02]  /*6950*/  UIMAD UR8, UR45, UR7, URZ ;  /* 0x000000072d0872a4 */ /* 0x000fe4000f8e02ff */
[----:B------:R-:W-:Y:S03]  /*6960*/  UISETP.GE.AND UP0, UPT, UR6, UR4, UPT ;  /* 0x000000040600728c */ /* 0x000fe6000bf06270 */
[----:B------:R-:W-:Y:S01]  /*6970*/  UMOV UR4, UR11 ;  /* 0x0000000b00047c82 */ /* 0x000fe20008000000 */
[----:B------:R-:W-:Y:S02]  /*6980*/  UISETP.GE.OR UP0, UPT, UR5, UR8, UP0 ;  /* 0x000000080500728c */ /* 0x000fe40008706670 */
[----:B------:R-:W-:Y:S02]  /*6990*/  USHF.R.U32.HI UR4, URZ, UR41, UR4 ;  /* 0x00000029ff047299 */ /* 0x000fe40008011604 */
[----:B------:R-:W-:Y:S02]  /*69a0*/  UIMAD.WIDE.U32 UR8, UR5, UR40, URZ ;  /* 0x00000028050872a5 */ /* 0x000fe4000f8e00ff */
[----:B------:R-:W-:Y:S02]  /*69b0*/  USEL UR11, UR6, UR4, !UP2 ;  /* 0x00000004060b7287 */ /* 0x000fe4000d000000 */
[----:B------:R-:W-:Y:S02]  /*69c0*/  UIADD3 UR8, UPT, UPT, -UR5, URZ, URZ ;  /* 0x000000ff05087290 */ /* 0x000fe4000fffe1ff */
[----:B------:R-:W-:Y:S01]  /*69d0*/  UIADD3 UR10, UPT, UPT, -UR11, URZ, URZ ;  /* 0x000000ff0b0a7290 */ /* 0x000fe2000fffe1ff */
[----:B------:R-:W-:Y:S01]  /*69e0*/  @!UP0 UMOV UR4, UR9 ;  /* 0x0000000900048c82 */ /* 0x000fe20008000000 */
[----:B------:R-:W-:Y:S02]  /*69f0*/  UIADD3 UR9, UPT, UPT, -UR6, URZ, URZ ;  /* 0x000000ff06097290 */ /* 0x000fe4000fffe1ff */
[----:B------:R-:W-:Y:S02]  /*6a00*/  @!UP0 USHF.R.U32.HI UR4, URZ, UR41, UR4 ;  /* 0x00000029ff048299 */ /* 0x000fe40008011604 */
[----:B------:R-:W-:Y:S02]  /*6a10*/  UIMAD UR10, UR45, UR10, UR6 ;  /* 0x0000000a2d0a72a4 */ /* 0x000fe4000f8e0206 */
[----:B------:R-:W-:Y:S04]  /*6a20*/  @!UP0 USEL UR4, UR5, UR4, !UP2 ;  /* 0x0000000405048287 */ /* 0x000fe8000d000000 */
[----:B------:R-:W-:Y:S02]  /*6a30*/  @!UP0 UIMAD UR10, UR7, UR10, UR4 ;  /* 0x0000000a070a82a4 */ /* 0x000fe4000f8e0204 */
[----:B------:R-:W-:Y:S02]  /*6a40*/  @!UP0 UIADD3 UR11, UPT, UPT, UR11, -UR4, URZ ;  /* 0x800000040b0b8290 */ /* 0x000fe4000fffe0ff */
[----:B------:R-:W-:Y:S02]  /*6a50*/  UIMAD UR7, UR42, UR8, UR38 ;  /* 0x000000082a0772a4 */ /* 0x000fe4000f8e0226 */
[----:B------:R-:W-:Y:S02]  /*6a60*/  @!UP0 UIMAD UR6, UR11, UR45, UR5 ;  /* 0x0000002d0b0682a4 */ /* 0x000fe4000f8e0205 */
[----:B------:R-:W-:Y:S01]  /*6a70*/  UIMAD UR4, UR62, UR9, UR37 ;  /* 0x000000093e0472a4 */ /* 0x000fe2000f8e0225 */
[----:B------:R-:W-:Y:S02]  /*6a80*/  @!UP0 UMOV UR5, UR10 ;  /* 0x0000000a00058c82 */ /* 0x000fe40008000000 */
[----:B------:R-:W-:Y:S02]  /*6a90*/  UIMAD UR38, UR5, UR42, UR7 ;  /* 0x0000002a052672a4 */ /* 0x000fe4000f8e0207 */
[----:B------:R-:W-:Y:S11]  /*6aa0*/  UIMAD UR37, UR6, UR62, UR4 ;  /* 0x0000003e062572a4 */ /* 0x000ff6000f8e0204 */
[----:B------:R-:W-:Y:S01]  /*6ab0*/  @!UPT UIADD3 URZ, UPT, UPT, URZ, URZ, URZ ;  /* 0x000000fffffff290 */ /* 0x000fe2000fffe0ff */
.L_x_99:
[----:B------:R-:W-:Y:S01]  /*6ac0*/  UISETP.NE.AND UP0, UPT, UR39, 0x1, UPT ;  /* 0x000000012700788c */ /* 0x000fe2000bf05270 */
[----:B------:R-:W-:Y:S01]  /*6ad0*/  R2UR UR11, R94 ;  /* 0x000000005e0b72ca */ /* 0x000fe200000e0000 */
[----:B------:R-:W-:Y:S01]  /*6ae0*/  USHF.L.U32 UR50, UR27, 0x7, URZ ;  /* 0x000000071b327899 */ /* 0x000fe200080006ff */
[----:B------:R-:W-:Y:S01]  /*6af0*/  IADD3 R77, PT, PT, R77, 0x1, RZ ;  /* 0x000000014d4d7810 */ /* 0x000fe20007ffe0ff */
[----:B------:R-:W-:Y:S07]  /*6b00*/  USHF.L.U32 UR49, UR26, 0x6, URZ ;  /* 0x000000061a317899 */ /* 0x000fee00080006ff */
[----:B------:R-:W1:Y:S01]  /*6b10*/  @!UP0 LDCU.128 UR12, c[0x0][0xf10] ;  /* 0x0001e200ff0c87ac */ /* 0x000e620008000c00 */
[----:B------:R-:W2:Y:S01]  /*6b20*/  @!UP0 LDCU UR5, c[0x0][0xf0c] ;  /* 0x0001e180ff0587ac */ /* 0x000ea20008000800 */
[----:B------:R-:W3:Y:S01]  /*6b30*/  @!UP0 LDCU UR10, c[0x0][0xf20] ;  /* 0x0001e400ff0a87ac */ /* 0x000ee20008000800 */
[----:B-1----:R-:W-:Y:S02]  /*6b40*/  UIMAD.WIDE.U32 UR8, UR38, UR12, URZ ;  /* 0x0000000c260872a5 */ /* 0x002fe4000f8e00ff */
[----:B------:R-:W-:Y:S02]  /*6b50*/  UIMAD.WIDE.U32 UR6, UR37, UR15, URZ ;  /* 0x0000000f250672a5 */ /* 0x000fe4000f8e00ff */
[----:B------:R-:W-:Y:S03]  /*6b60*/  @!UP0 UISETP.NE.AND UP1, UPT, UR14, 0x1, UPT ;  /* 0x000000010e00888c */ /* 0x000fe6000bf25270 */
[----:B------:R-:W-:Y:S01]  /*6b70*/  @!UP0 UMOV UR4, UR9 ;  /* 0x0000000900048c82 */ /* 0x000fe20008000000 */
[----:B--2---:R-:W-:Y:S02]  /*6b80*/  @!UP0 UISETP.NE.AND UP2, UPT, UR5, 0x1, UPT ;  /* 0x000000010500888c */ /* 0x004fe4000bf45270 */
[----:B------:R-:W-:Y:S01]  /*6b90*/  @!UP0 USHF.R.U32.HI UR4, URZ, UR13, UR4 ;  /* 0x0000000dff048299 */ /* 0x000fe20008011604 */
[----:B------:R-:W-:Y:S02]  /*6ba0*/  @!UP0 UMOV UR6, UR7 ;  /* 0x0000000700068c82 */ /* 0x000fe40008000000 */
[----:B---3--:R-:W-:Y:S02]  /*6bb0*/  @!UP0 USHF.R.U32.HI UR6, URZ, UR10, UR6 ;  /* 0x0000000aff068299 */ /* 0x008fe40008011606 */
[----:B------:R-:W-:Y:S02]  /*6bc0*/  @!UP0 USEL UR7, UR38, UR4, !UP2 ;  /* 0x0000000426078287 */ /* 0x000fe4000d000000 */
[----:B------:R-:W-:Y:S04]  /*6bd0*/  @!UP0 USEL UR6, UR37, UR6, !UP1 ;  /* 0x0000000625068287 */ /* 0x000fe8000c800000 */
[----:B------:R-:W-:Y:S02]  /*6be0*/  @!UP0 UIADD3 UR4, UPT, UPT, -UR7, UR6, URZ ;  /* 0x0000000607048290 */ /* 0x000fe4000fffe1ff */
[----:B------:R-:W-:Y:S02]  /*6bf0*/  @!UP0 UIADD3 UR6, UPT, UPT, UR7, -UR6, URZ ;  /* 0x8000000607068290 */ /* 0x000fe4000fffe0ff */
[----:B------:R-:W-:Y:S02]  /*6c00*/  @!UP0 UIMAD UR38, UR4, UR5, UR38 ;  /* 0x00000005042682a4 */ /* 0x000fe4000f8e0226 */
[----:B------:R-:W-:Y:S02]  /*6c10*/  @!UP0 UIMAD UR37, UR6, UR14, UR37 ;  /* 0x0000000e062582a4 */ /* 0x000fe4000f8e0225 */
[----:B------:R-:W-:Y:S09]  /*6c20*/  ULOP3.LUT UP0, URZ, UR11, 0x90, URZ, 0xc0, !UPT ;  /* 0x000000900bff7892 */ /* 0x000ff2000f80c0ff */
[----:B------:R-:W-:Y:S05]  /*6c30*/  BRA.U !UP0, `(.L_x_100) ;  /* 0x00000001087c7547 */ /* 0x000fea000b800000 */
[----:B------:R-:W1:Y:S01]  /*6c40*/  LDCU.64 UR8, c[0x4][0x80] ;  /* 0x01001000ff0877ac */ /* 0x000e620008000a00 */
[----:B------:R-:W-:Y:S01]  /*6c50*/  MOV R2, 0x0 ;  /* 0x0000000000027802 */ /* 0x000fe20000000f00 */
[----:B------:R-:W-:Y:S02]  /*6c60*/  HFMA2 R12, -RZ, RZ, 0, 5.9604644775390625e-08 ;  /* 0x00000001ff0c7431 */ /* 0x000fe400000001ff */
[----:B------:R-:W-:Y:S01]  /*6c70*/  IMAD.MOV.U32 R8, RZ, RZ, 0x70 ;  /* 0x00000070ff087424 */ /* 0x000fe200078e00ff */
[----:B------:R2:W3:Y:S01]  /*6c80*/  LDC.64 R14, c[0x4][R2] ;  /* 0x01000000020e7b82 */ /* 0x0004e20000000a00 */
[----:B------:R-:W4:Y:S01]  /*6c90*/  LDCU.64 UR6, c[0x4][0x88] ;  /* 0x01001100ff0677ac */ /* 0x000f220008000a00 */
[----:B------:R-:W-:Y:S01]  /*6ca0*/  IMAD.MOV.U32 R13, RZ, RZ, RZ ;  /* 0x000000ffff0d7224 */ /* 0x000fe200078e00ff */
[----:B------:R-:W2:Y:S01]  /*6cb0*/  LDCU.64 UR4, c[0x4][0x8] ;  /* 0x01000100ff0477ac */ /* 0x000ea20008000a00 */
[----:B-1----:R-:W-:Y:S01]  /*6cc0*/  MOV R5, UR9 ;  /* 0x0000000900057c02 */ /* 0x002fe20008000f00 */
[----:B------:R-:W-:Y:S01]  /*6cd0*/  IMAD.U32 R4, RZ, RZ, UR8 ;  /* 0x00000008ff047e24 */ /* 0x000fe2000f8e00ff */
[----:B----4-:R-:W-:Y:S01]  /*6ce0*/  MOV R7, UR7 ;  /* 0x0000000700077c02 */ /* 0x010fe20008000f00 */
[----:B------:R-:W-:Y:S01]  /*6cf0*/  IMAD.U32 R6, RZ, RZ, UR6 ;  /* 0x00000006ff067e24 */ /* 0x000fe2000f8e00ff */
[----:B--2---:R-:W-:Y:S01]  /*6d00*/  MOV R11, UR5 ;  /* 0x00000005000b7c02 */ /* 0x004fe20008000f00 */
[----:B------:R-:W-:Y:S02]  /*6d10*/  IMAD.U32 R10, RZ, RZ, UR4 ;  /* 0x00000004ff0a7e24 */ /* 0x000fe4000f8e00ff */
[----:B------:R-:W-:Y:S07]  /*6d20*/  LEPC R20, `(.L_x_101) ;  /* 0x000000001014794e */ /* 0x000fee0000000000 */
[----:B---3-5:R-:W-:Y:S05]  /*6d30*/  CALL.ABS.NOINC R14 ;  /* 0x000000000e007343 */ /* 0x028fea0003c00000 */
.L_x_101:
[----:B------:R-:W1:Y:S01]  /*6d40*/  LDCU.64 UR8, c[0x4][0x80] ;  /* 0x01001000ff0877ac */ /* 0x000e620008000a00 */
[----:B------:R-:W2:Y:S01]  /*6d50*/  LDC.64 R2, c[0x4][R2] ;  /* 0x0100000002027b82 */ /* 0x000ea20000000a00 */
[----:B------:R-:W-:Y:S02]  /*6d60*/  HFMA2 R12, -RZ, RZ, 0, 5.9604644775390625e-08 ;  /* 0x00000001ff0c7431 */ /* 0x000fe400000001ff */
[----:B------:R-:W-:Y:S02]  /*6d70*/  IMAD.MOV.U32 R8, RZ, RZ, 0x70 ;  /* 0x00000070ff087424 */ /* 0x000fe400078e00ff */
[----:B------:R-:W-:Y:S01]  /*6d80*/  IMAD.MOV.U32 R13, RZ, RZ, RZ ;  /* 0x000000ffff0d7224 */ /* 0x000fe200078e00ff */
[----:B------:R-:W3:Y:S01]  /*6d90*/  LDCU.64 UR6, c[0x4][0x88] ;  /* 0x01001100ff0677ac */ /* 0x000ee20008000a00 */
[----:B------:R-:W4:Y:S01]  /*6da0*/  LDCU.64 UR4, c[0x4][0x8] ;  /* 0x01000100ff0477ac */ /* 0x000f220008000a00 */
[----:B-1----:R-:W-:Y:S02]  /*6db0*/  MOV R4, UR8 ;  /* 0x0000000800047c02 */ /* 0x002fe40008000f00 */
[----:B------:R-:W-:Y:S02]  /*6dc0*/  MOV R5, UR9 ;  /* 0x0000000900057c02 */ /* 0x000fe40008000f00 */
[----:B---3--:R-:W-:Y:S01]  /*6dd0*/  MOV R7, UR7 ;  /* 0x0000000700077c02 */ /* 0x008fe20008000f00 */
[----:B------:R-:W-:Y:S01]  /*6de0*/  IMAD.U32 R6, RZ, RZ, UR6 ;  /* 0x00000006ff067e24 */ /* 0x000fe2000f8e00ff */
[----:B----4-:R-:W-:Y:S01]  /*6df0*/  MOV R11, UR5 ;  /* 0x00000005000b7c02 */ /* 0x010fe20008000f00 */
[----:B------:R-:W-:Y:S02]  /*6e00*/  IMAD.U32 R10, RZ, RZ, UR4 ;  /* 0x00000004ff0a7e24 */ /* 0x000fe4000f8e00ff */
[----:B------:R-:W-:Y:S07]  /*6e10*/  LEPC R20, `(.L_x_100) ;  /* 0x000000001014794e */ /* 0x000fee0000000000 */
[----:B--2---:R-:W-:Y:S05]  /*6e20*/  CALL.ABS.NOINC R2 ;  /* 0x0000000002007343 */ /* 0x004fea0003c00000 */
.L_x_100:
[----:B------:R-:W-:Y:S02]  /*6e30*/  R2UR UR6, R96 ;  /* 0x00000000600672ca */ /* 0x000fe400000e0000 */
[----:B------:R-:W-:Y:S02]  /*6e40*/  R2UR UR5, R88 ;  /* 0x00000000580572ca */ /* 0x000fe400000e0000 */
[----:B------:R-:W-:Y:S02]  /*6e50*/  R2UR UR4, R87 ;  /* 0x00000000570472ca */ /* 0x000fe400000e0000 */
[----:B------:R-:W-:Y:S02]  /*6e60*/  ISETP.NE.U32.AND P4, PT, R74, RZ, PT ;  /* 0x000000ff4a00720c */ /* 0x000fe40003f85070 */
[----:B------:R-:W-:Y:S02]  /*6e70*/  ISETP.NE.U32.AND P2, PT, RZ, UR58, PT ;  /* 0x0000003aff007c0c */ /* 0x000fe4000bf45070 */
[----:B------:R-:W-:Y:S02]  /*6e80*/  ISETP.NE.AND.EX P4, PT, R75, RZ, PT, P4 ;  /* 0x000000ff4b00720c */ /* 0x000fe40003f85340 */
[----:B------:R-:W-:Y:S01]  /*6e90*/  ISETP.NE.AND.EX P2, PT, RZ, UR59, PT, P2 ;  /* 0x0000003bff007c0c */ /* 0x000fe2000bf45320 */
[----:B------:R-:W-:Y:S02]  /*6ea0*/  UISETP.NE.AND UP2, UPT, UR6, URZ, UPT ;  /* 0x000000ff0600728c */ /* 0x000fe4000bf45270 */
[----:B------:R-:W-:Y:S04]  /*6eb0*/  UISETP.NE.U32.AND UP0, UPT, UR5, URZ, UPT ;  /* 0x000000ff0500728c */ /* 0x000fe8000bf05070 */
[----:B------:R-:W-:Y:S01]  /*6ec0*/  UISETP.NE.AND.EX UP1, UPT, UR4, URZ, UPT, UP0 ;  /* 0x000000ff0400728c */ /* 0x000fe2000bf25300 */
[----:B------:R-:W-:Y:S01]  /*6ed0*/  PLOP3.LUT P1, PT, PT, PT, UP2, 0x80, 0x8 ;  /* 0x000000000008781c */ /* 0x000fe20003f2f028 */
[----:B------:R-:W-:Y:S03]  /*6ee0*/  UPLOP3.LUT UP0, UPT, UPT, UPT, UPT, 0x40, 0x4 ;  /* 0x000000000004789c */ /* 0x000fe60003f0e870 */
[----:B------:R-:W-:Y:S06]  /*6ef0*/  @UP2 UPLOP3.LUT UP0, UPT, UPT, UPT, UP1, 0x80, 0x8 ;  /* 0x000000000008289c */ /* 0x000fec0003f0f010 */
[----:B------:R-:W-:Y:S01]  /*6f00*/  PLOP3.LUT P0, PT, PT, PT, UP0, 0x80, 0x8 ;  /* 0x000000000008781c */ /* 0x000fe20003f0f008 */
[----:B------:R-:W-:Y:S01]  /*6f10*/  @!UPT UIADD3 URZ, UPT, UPT, URZ, URZ, URZ ;  /* 0x000000fffffff290 */ /* 0x000fe2000fffe0ff */
[----:B------:R-:W-:Y:S11]  /*6f20*/  BRA.U !UP1, `(.L_x_102) ;  /* 0x0000000109407547 */ /* 0x000ff6000b800000 */
[----:B------:R-:W-:Y:S01]  /*6f30*/  UISETP.NE.U32.AND UP0, UPT, UR58, URZ, UPT ;  /* 0x000000ff3a00728c */ /* 0x000fe2000bf05070 */
[----:B------:R-:W-:Y:S01]  /*6f40*/  R2UR UR6, R88 ;  /* 0x00000000580672ca */ /* 0x000fe200000e0000 */
[----:B------:R-:W1:Y:S01]  /*6f50*/  LDCU.64 UR8, c[0x0][0x358] ;  /* 0x00006b00ff0877ac */ /* 0x000e620008000a00 */
[----:B------:R-:W-:Y:S02]  /*6f60*/  HFMA2 R85, -RZ, RZ, 0, 5.9604644775390625e-08 ;  /* 0x00000001ff557431 */ /* 0x000fe400000001ff */
[----:B------:R-:W-:Y:S01]  /*6f70*/  IMAD.MOV.U32 R0, RZ, RZ, 0x1 ;  /* 0x00000001ff007424 */ /* 0x000fe200078e00ff */
[----:B------:R-:W-:Y:S06]  /*6f80*/  UISETP.NE.AND.EX UP0, UPT, UR59, URZ, UPT, UP0 ;  /* 0x000000ff3b00728c */ /* 0x000fec000bf05300 */
[----:B------:R-:W-:Y:S05]  /*6f90*/  PLOP3.LUT P3, PT, PT, PT, UP0, 0x80, 0x8 ;  /* 0x000000000008781c */ /* 0x000fea0003f6f008 */
[----:B------:R-:W2:Y:S01]  /*6fa0*/  @UP0 LDCU.64 UR4, c[0x0][0xc88] ;  /* 0x00019100ff0407ac */ /* 0x000ea20008000a00 */
[----:B------:R-:W-:Y:S07]  /*6fb0*/  @UP0 UIMAD UR6, UR36, UR6, URZ ;  /* 0x00000006240602a4 */ /* 0x000fee000f8e02ff */
[----:B------:R-:W-:Y:S01]  /*6fc0*/  @!P3 PRMT R85, R0, 0x7610, R85 ;  /* 0x000076100055b816 */ /* 0x000fe20000000055 */
[----:B--2---:R-:W-:Y:S06]  /*6fd0*/  @UP0 UIMAD.WIDE UR4, UR6, 0x4, UR4 ;  /* 0x00000004060408a5 */ /* 0x004fec000f8e0204 */
[----:B------:R-:W-:Y:S02]  /*6fe0*/  IMAD.U32 R2, RZ, RZ, UR4 ;  /* 0x00000004ff027e24 */ /* 0x000fe4000f8e00ff */
[----:B------:R-:W-:Y:S03]  /*6ff0*/  IMAD.U32 R3, RZ, RZ, UR5 ;  /* 0x00000005ff037e24 */ /* 0x000fe6000f8e00ff */
[----:B------:R-:W2:Y:S02]  /*7000*/  @!UP0 LDCU UR4, c[0x0][0xc80] ;  /* 0x00019000ff0487ac */ /* 0x000ea40008000800 */
[----:B-1---5:R1:W5:Y:S02]  /*7010*/  @P3 LDG.E R45, desc[UR8][R2.64] ;  /* 0x00000008022d3981 */ /* 0x022364000c1e1900 */
[----:B-12---:R-:W-:Y:S02]  /*7020*/  @!P3 MOV R45, UR4 ;  /* 0x00000004002dbc02 */ /* 0x006fe40008000f00 */
.L_x_102:
[----:B------:R-:W-:Y:S05]  /*7030*/  @!P4 BRA `(.L_x_103) ;  /* 0x000000000024c947 */ /* 0x000fea0003800000 */
[----:B------:R-:W-:Y:S01]  /*7040*/  ISETP.NE.U32.AND P3, PT, R72, RZ, PT ;  /* 0x000000ff4800720c */ /* 0x000fe20003f65070 */
[----:B------:R-:W1:Y:S03]  /*7050*/  LDCU.64 UR4, c[0x0][0x358] ;  /* 0x00006b00ff0477ac */ /* 0x000e660008000a00 */
[----:B------:R-:W-:Y:S11]  /*7060*/  ISETP.NE.AND.EX P3, PT, R73, RZ, PT, P3 ;  /* 0x000000ff4900720c */ /* 0x000ff60003f65330 */
[----:B------:R-:W-:Y:S02]  /*7070*/  @!UPT UIADD3 URZ, UPT, UPT, URZ, URZ, URZ ;  /* 0x000000fffffff290 */ /* 0x000fe4000fffe0ff */
[----:B------:R-:W2:Y:S01]  /*7080*/  @P3 LDC.64 R2, c[0x0][0xca8] ;  /* 0x00032a00ff023b82 */ /* 0x000ea20000000a00 */
[----:B------:R-:W-:Y:S04]  /*7090*/  @P3 IMAD R0, R74, UR36, RZ ;  /* 0x000000244a003c24 */ /* 0x000fe8000f8e02ff */
[----:B--2---:R-:W-:Y:S05]  /*70a0*/  @P3 IMAD.WIDE R2, R0, 0x4, R2 ;  /* 0x0000000400023825 */ /* 0x004fea00078e0202 */
[----:B-1---5:R1:W5:Y:S02]  /*70b0*/  @P3 LDG.E R43, desc[UR4][R2.64] ;  /* 0x00000004022b3981 */ /* 0x022364000c1e1900 */
[----:B-1----:R-:W2:Y:S02]  /*70c0*/  @!P3 LDC R43, c[0x0][0xca0] ;  /* 0x00032800ff2bbb82 */ /* 0x002ea40000000800 */
.L_x_103:
[----:B-----5:R-:W-:Y:S01]  /*70d0*/  FSETP.NEU.AND P3, PT, R45, RZ, PT ;  /* 0x000000ff2d00720b */ /* 0x020fe20003f6d000 */
[----:B------:R-:W-:Y:S01]  /*70e0*/  ULOP3.LUT UR4, UR57, 0x1, URZ, 0x3c, !UPT ;  /* 0x0000000139047892 */ /* 0x000fe2000f8e3cff */
[----:B------:R-:W-:Y:S01]  /*70f0*/  SEL R4, RZ, 0xffffffff, P2 ;  /* 0xffffffffff047807 */ /* 0x000fe20001000000 */
[----:B------:R-:W-:Y:S01]  /*7100*/  IMAD.U32 R51, RZ, RZ, UR44 ;  /* 0x0000002cff337e24 */ /* 0x000fe2000f8e00ff */
[----:B------:R-:W-:Y:S01]  /*7110*/  @P1 LOP3.LUT P2, RZ, R85, 0xff, RZ, 0xc0, !PT ;  /* 0x000000ff55ff1812 */ /* 0x000fe2000784c0ff */
[----:B------:R-:W-:Y:S01]  /*7120*/  IMAD.MOV.U32 R98, RZ, RZ, 0x10 ;  /* 0x00000010ff627424 */ /* 0x000fe200078e00ff */
[----:B------:R-:W-:Y:S01]  /*7130*/  @P1 SEL R0, RZ, 0xffffffff, P3 ;  /* 0xffffffffff001807 */ /* 0x000fe20001800000 */
[----:B------:R-:W-:Y:S01]  /*7140*/  IMAD.U32 R112, RZ, RZ, UR4 ;  /* 0x00000004ff707e24 */ /* 0x000fe2000f8e00ff */
[----:B------:R-:W-:Y:S01]  /*7150*/  LEA R104, R80, UR43, 0x3 ;  /* 0x0000002b50687c11 */ /* 0x000fe2000f8e18ff */
[----:B------:R-:W-:Y:S01]  /*7160*/  IMAD.SHL.U32 R99, R82, 0x2, RZ ;  /* 0x0000000252637824 */ /* 0x000fe200078e00ff */
[----:B------:R-:W-:Y:S01]  /*7170*/  @P0 SEL R0, R4, R0, !P2 ;  /* 0x0000000004000207 */ /* 0x000fe20005000000 */
[----:B------:R-:W-:Y:S01]  /*7180*/  IMAD.SHL.U32 R51, R51, 0x1000, RZ ;  /* 0x0000100033337824 */ /* 0x000fe200078e00ff */
[----:B------:R-:W-:Y:S01]  /*7190*/  PLOP3.LUT P2, PT, PT, PT, UP1, 0x80, 0x8 ;  /* 0x000000000008781c */ /* 0x000fe20003f4f018 */
[----:B------:R-:W-:Y:S01]  /*71a0*/  BSSY B1, `(.L_x_104) ;  /* 0x000003b000017945 */ /* 0x000fe20003800000 */
[----:B------:R-:W-:Y:S01]  /*71b0*/  @P1 LOP3.LUT R0, R0, 0x1, RZ, 0xc0, !PT ;  /* 0x0000000100001812 */ /* 0x000fe200078ec0ff */
[----:B------:R-:W-:Y:S01]  /*71c0*/  IMAD.MOV.U32 R107, RZ, RZ, 0x1 ;  /* 0x00000001ff6b7424 */ /* 0x000fe200078e00ff */
[----:B------:R-:W-:Y:S01]  /*71d0*/  LOP3.LUT P4, R76, R85, 0xff, RZ, 0xc0, !PT ;  /* 0x000000ff554c7812 */ /* 0x000fe2000788c0ff */
[----:B------:R-:W-:Y:S01]  /*71e0*/  IMAD R105, R80, 0x40, R81 ;  /* 0x0000004050697824 */ /* 0x000fe200078e0251 */
[----:B------:R-:W-:Y:S01]  /*71f0*/  ISETP.NE.U32.OR P5, PT, R0, 0x1, !P1 ;  /* 0x000000010000780c */ /* 0x000fe20004fa5470 */
[----:B------:R-:W-:Y:S01]  /*7200*/  IMAD.U32 R0, RZ, RZ, UR44 ;  /* 0x0000002cff007e24 */ /* 0x000fe2000f8e00ff */
[----:B------:R-:W-:Y:S01]  /*7210*/  SEL R3, RZ, 0xffffffff, P3 ;  /* 0xffffffffff037807 */ /* 0x000fe20001800000 */
[----:B------:R-:W-:Y:S01]  /*7220*/  IMAD.U32 R106, RZ, RZ, UR44 ;  /* 0x0000002cff6a7e24 */ /* 0x000fe2000f8e00ff */
[----:B------:R-:W-:Y:S02]  /*7230*/  LOP3.LUT P6, RZ, R83, 0x40, RZ, 0xc0, !PT ;  /* 0x0000004053ff7812 */ /* 0x000fe400078cc0ff */
[----:B------:R-:W-:Y:S02]  /*7240*/  CS2R R70, SRZ ;  /* 0x0000000000467805 */ /* 0x000fe4000001ff00 */
[----:B------:R-:W-:Y:S02]  /*7250*/  LEA R0, R0, UR43, 0x3 ;  /* 0x0000002b00007c11 */ /* 0x000fe4000f8e18ff */
[----:B------:R-:W-:Y:S02]  /*7260*/  CS2R R68, SRZ ;  /* 0x0000000000447805 */ /* 0x000fe4000001ff00 */
[----:B------:R-:W-:Y:S02]  /*7270*/  @P2 SEL R3, R4, R3, !P4 ;  /* 0x0000000304032207 */ /* 0x000fe40006000000 */
[----:B------:R-:W-:Y:S02]  /*7280*/  CS2R R66, SRZ ;  /* 0x0000000000427805 */ /* 0x000fe4000001ff00 */
[----:B------:R-:W-:Y:S02]  /*7290*/  SEL R98, R98, 0xfffffff0, !P6 ;  /* 0xfffffff062627807 */ /* 0x000fe40007000000 */
[----:B------:R-:W-:Y:S02]  /*72a0*/  CS2R R64, SRZ ;  /* 0x0000000000407805 */ /* 0x000fe4000001ff00 */
[----:B------:R-:W-:Y:S02]  /*72b0*/  LOP3.LUT R3, R3, 0x1, RZ, 0xc0, !PT ;  /* 0x0000000103037812 */ /* 0x000fe400078ec0ff */
[----:B------:R-:W-:Y:S02]  /*72c0*/  CS2R R58, SRZ ;  /* 0x00000000003a7805 */ /* 0x000fe4000001ff00 */
[----:B------:R-:W-:Y:S02]  /*72d0*/  @P5 SHF.L.U32 R2, R112, 0x1f, RZ ;  /* 0x0000001f70025819 */ /* 0x000fe400000006ff */
[----:B------:R-:W-:Y:S02]  /*72e0*/  CS2R R56, SRZ ;  /* 0x0000000000387805 */ /* 0x000fe4000001ff00 */
[----:B------:R-:W-:Y:S02]  /*72f0*/  IADD3 R50, PT, PT, R51, UR43, R99 ;  /* 0x0000002b33327c10 */ /* 0x000fe4000fffe063 */
[----:B------:R-:W-:Y:S01]  /*7300*/  CS2R R54, SRZ ;  /* 0x0000000000367805 */ /* 0x000fe2000001ff00 */
[----:B------:R1:W3:Y:S01]  /*7310*/  @P5 SYNCS.PHASECHK.TRANS64.TRYWAIT P1, [R0+URZ+0x80], R2 ;  /* 0x00008002000055a7 */ /* 0x0002e200080211ff */
[----:B------:R-:W-:Y:S02]  /*7320*/  ISETP.NE.U32.AND P2, PT, R3, 0x1, PT ;  /* 0x000000010300780c */ /* 0x000fe40003f45070 */
[----:B------:R-:W-:Y:S02]  /*7330*/  CS2R R52, SRZ ;  /* 0x0000000000347805 */ /* 0x000fe4000001ff00 */
[----:B------:R-:W-:Y:S01]  /*7340*/  P2R R97, PR, RZ, 0x20 ;  /* 0x00000020ff617803 */ /* 0x000fe20000000000 */
[----:B------:R-:W-:Y:S01]  /*7350*/  IMAD.IADD R49, R50, 0x1, R98 ;  /* 0x0000000132317824 */ /* 0x000fe200078e0262 */
[----:B------:R-:W-:Y:S02]  /*7360*/  P2R R113, PR, RZ, 0x4 ;  /* 0x00000004ff717803 */ /* 0x000fe40000000000 */
[----:B-1----:R-:W-:Y:S04]  /*7370*/  SHF.L.U32 R2, R79, 0x1f, RZ ;  /* 0x0000001f4f027819 */ /* 0x002fe800000006ff */
[----:B------:R1:W4:Y:S01]  /*7380*/  SYNCS.PHASECHK.TRANS64.TRYWAIT P0, [R104+URZ+0xe0], R2 ;  /* 0x0000e002680075a7 */ /* 0x00032200080011ff */
[----:B---3--:R-:W-:Y:S01]  /*7390*/  @P5 SEL R107, RZ, 0x1, !P1 ;  /* 0x00000001ff6b5807 */ /* 0x008fe20004800000 */
[----:B-1----:R-:W-:Y:S06]  /*73a0*/  @!P5 BRA `(.L_x_105) ;  /* 0x000000000068d947 */ /* 0x002fec0003800000 */
[----:B------:R-:W-:Y:S01]  /*73b0*/  ISETP.NE.AND P1, PT, R107, RZ, PT ;  /* 0x000000ff6b00720c */ /* 0x000fe20003f25270 */
[----:B------:R-:W-:Y:S01]  /*73c0*/  BSSY B0, `(.L_x_106) ;  /* 0x000000d000007945 */ /* 0x000fe20003800000 */
[----:B------:R-:W-:Y:S02]  /*73d0*/  CS2R R54, SRZ ;  /* 0x0000000000367805 */ /* 0x000fe4000001ff00 */
[----:B------:R-:W-:Y:S02]  /*73e0*/  CS2R R52, SRZ ;  /* 0x0000000000347805 */ /* 0x000fe4000001ff00 */
[----:B------:R-:W-:Y:S02]  /*73f0*/  CS2R R58, SRZ ;  /* 0x00000000003a7805 */ /* 0x000fe4000001ff00 */
[----:B------:R-:W-:Y:S02]  /*7400*/  CS2R R56, SRZ ;  /* 0x0000000000387805 */ /* 0x000fe4000001ff00 */
[----:B------:R-:W-:Y:S02]  /*7410*/  CS2R R66, SRZ ;  /* 0x0000000000427805 */ /* 0x000fe4000001ff00 */
[----:B------:R-:W-:Y:S02]  /*7420*/  CS2R R64, SRZ ;  /* 0x0000000000407805 */ /* 0x000fe4000001ff00 */
[----:B------:R-:W-:Y:S02]  /*7430*/  CS2R R70, SRZ ;  /* 0x0000000000467805 */ /* 0x000fe4000001ff00 */
[----:B------:R-:W-:Y:S01]  /*7440*/  CS2R R68, SRZ ;  /* 0x0000000000447805 */ /* 0x000fe2000001ff00 */
[----:B------:R-:W-:Y:S06]  /*7450*/  @P1 BRA `(.L_x_107) ;  /* 0x00000000000c1947 */ /* 0x000fec0003800000 */
[----:B------:R-:W-:Y:S04]  /*7460*/  SHF.L.U32 R3, R112, 0x1f, RZ ;  /* 0x0000001f70037819 */ /* 0x000fe800000006ff */
[----:B------:R-:W1:Y:S02]  /*7470*/  SYNCS.PHASECHK.TRANS64.TRYWAIT P1, [R0+URZ+0x80], R3 ;  /* 0x00008003000075a7 */ /* 0x000e6400080211ff */
[----:B-1----:R-:W-:Y:S05]  /*7480*/  @!P1 BRA `(.L_x_108) ;  /* 0x0000004c00109947 */ /* 0x002fea0003800000 */
.L_x_107:
[----:B------:R-:W-:Y:S05]  /*7490*/  BSYNC B0 ;  /* 0x0000000000007941 */ /* 0x000fea0003800000 */
.L_x_106:
[----:B------:R-:W-:Y:S01]  /*74a0*/  ISETP.NE.AND P1, PT, R113, RZ, PT ;  /* 0x000000ff7100720c */ /* 0x000fe20003f25270 */
[----:B------:R-:W-:Y:S04]  /*74b0*/  UIADD3 UR4, UPT, UPT, UR44, 0x1, URZ ;  /* 0x000000012c047890 */ /* 0x000fe8000fffe0ff */
[----:B------:R-:W-:Y:S04]  /*74c0*/  UISETP.NE.AND UP0, UPT, UR4, 0x3, UPT ;  /* 0x000000030400788c */ /* 0x000fe8000bf05270 */
[----:B------:R-:W-:Y:S02]  /*74d0*/  USEL UR5, URZ, 0x1, UP0 ;  /* 0x00000001ff057887 */ /* 0x000fe40008000000 */
[----:B------:R-:W-:Y:S02]  /*74e0*/  USEL UR4, UR4, URZ, UP0 ;  /* 0x000000ff04047287 */ /* 0x000fe40008000000 */
[----:B------:R3:W1:Y:S02]  /*74f0*/  @P1 LDS.128 R52, [R50+0x200] ;  /* 0x0002000032341984 */ /* 0x0006640000000c00 */
[----:B------:R-:W-:Y:S02]  /*7500*/  LOP3.LUT R112, R112, UR5, RZ, 0x3c, !PT ;  /* 0x0000000570707c12 */ /* 0x000fe4000f8e3cff */
[----:B------:R3:W1:Y:S01]  /*7510*/  @P1 LDS.128 R56, [R49+0x200] ;  /* 0x0002000031381984 */ /* 0x0006620000000c00 */
[----:B------:R-:W-:Y:S03]  /*7520*/  IMAD.U32 R106, RZ, RZ, UR4 ;  /* 0x00000004ff6a7e24 */ /* 0x000fe6000f8e00ff */
[----:B------:R3:W1:Y:S04]  /*7530*/  @P1 LDS.128 R64, [R50+0xa00] ;  /* 0x000a000032401984 */ /* 0x0006680000000c00 */
[----:B------:R3:W1:Y:S02]  /*7540*/  @P1 LDS.128 R68, [R49+0xa00] ;  /* 0x000a000031441984 */ /* 0x0006640000000c00 */
.L_x_105:
[----:B------:R-:W-:Y:S05]  /*7550*/  BSYNC B1 ;  /* 0x0000000000017941 */ /* 0x000fea0003800000 */
.L_x_104:
[----:B------:R-:W-:Y:S01]  /*7560*/  HFMA2 R39, -RZ, RZ, 0, 0 ;  /* 0x00000000ff277431 */ /* 0x000fe200000001ff */
[----:B-1----:R-:W-:Y:S01]  /*7570*/  SHF.R.U32.HI R0, RZ, 0x15, R105 ;  /* 0x00000015ff007819 */ /* 0x002fe20000011669 */
[----:B----4-:R-:W-:Y:S06]  /*7580*/  @P0 BRA `(.L_x_109) ;  /* 0x0000000000080947 */ /* 0x010fec0003800000 */
[----:B------:R-:W1:Y:S02]  /*7590*/  SYNCS.PHASECHK.TRANS64.TRYWAIT P0, [R104+URZ+0xe0], R2 ;  /* 0x0000e002680075a7 */ /* 0x000e6400080011ff */
[----:B-1----:R-:W-:Y:S05]  /*75a0*/  @!P0 BRA `(.L_x_110) ;  /* 0x0000004800dc8947 */ /* 0x002fea0003800000 */
.L_x_109:
[----:B-1----:R-:W-:Y:S01]  /*75b0*/  LOP3.LUT R2, R0, 0x3, RZ, 0xc0, !PT ;  /* 0x0000000300027812 */ /* 0x002fe200078ec0ff */
[----:B------:R-:W-:Y:S01]  /*75c0*/  IMAD.MOV.U32 R38, RZ, RZ, RZ ;  /* 0x000000ffff267224 */ /* 0x000fe200078e00ff */
[----:B------:R-:W-:Y:S02]  /*75d0*/  CS2R R36, SRZ ;  /* 0x0000000000247805 */ /* 0x000fe4000001ff00 */
[----:B------:R-:W-:Y:S02]  /*75e0*/  CS2R R34, SRZ ;  /* 0x0000000000227805 */ /* 0x000fe4000001ff00 */
[----:B------:R-:W-:Y:S02]  /*75f0*/  ISETP.NE.AND P0, PT, R84, R2, PT ;  /* 0x000000025400720c */ /* 0x000fe40003f05270 */
[----:B------:R-:W-:Y:S02]  /*7600*/  CS2R R32, SRZ ;  /* 0x0000000000207805 */ /* 0x000fe4000001ff00 */
        /* <DEDUP_REMOVED lines=13> */
[----:B------:R-:W-:Y:S11]  /*76e0*/  LOP3.LUT P0, RZ, R0, 0x3, R86, 0x48, !PT ;  /* 0x0000000300ff7812 */ /* 0x000ff60007804856 */
[----:B------:R-:W-:Y:S02]  /*76f0*/  @!UPT UIADD3 URZ, UPT, UPT, URZ, URZ, URZ ;  /* 0x000000fffffff290 */ /* 0x000fe4000fffe0ff */
[----:B------:R-:W-:Y:S05]  /*7700*/  @!P0 BRA `(.L_x_112) ;  /* 0x0000000000408947 */ /* 0x000fea0003800000 */
[----:B------:R-:W1:Y:S01]  /*7710*/  LDCU.64 UR8, c[0x4][0x70] ;  /* 0x01000e00ff0877ac */ /* 0x000e620008000a00 */
[----:B------:R-:W-:Y:S01]  /*7720*/  MOV R15, 0x0 ;  /* 0x00000000000f7802 */ /* 0x000fe20000000f00 */
[----:B------:R-:W-:Y:S02]  /*7730*/  HFMA2 R12, -RZ, RZ, 0, 5.9604644775390625e-08 ;  /* 0x00000001ff0c7431 */ /* 0x000fe400000001ff */
[----:B------:R-:W-:Y:S02]  /*7740*/  IMAD.MOV.U32 R8, RZ, RZ, 0x192 ;  /* 0x00000192ff087424 */ /* 0x000fe400078e00ff */
[----:B------:R-:W-:Y:S01]  /*7750*/  IMAD.MOV.U32 R13, RZ, RZ, RZ ;  /* 0x000000ffff0d7224 */ /* 0x000fe200078e00ff */
[----:B------:R-:W4:Y:S01]  /*7760*/  LDCU.64 UR6, c[0x4][0x78] ;  /* 0x01000f00ff0677ac */ /* 0x000f220008000a00 */
[----:B------:R-:W2:Y:S01]  /*7770*/  LDC.64 R14, c[0x4][R15] ;  /* 0x010000000f0e7b82 */ /* 0x000ea20000000a00 */
[----:B------:R-:W5:Y:S01]  /*7780*/  LDCU.64 UR4, c[0x4][0x10] ;  /* 0x01000200ff0477ac */ /* 0x000f620008000a00 */
[----:B-1----:R-:W-:Y:S01]  /*7790*/  MOV R5, UR9 ;  /* 0x0000000900057c02 */ /* 0x002fe20008000f00 */
[----:B------:R-:W-:Y:S01]  /*77a0*/  IMAD.U32 R4, RZ, RZ, UR8 ;  /* 0x00000008ff047e24 */ /* 0x000fe2000f8e00ff */
[----:B----4-:R-:W-:Y:S01]  /*77b0*/  MOV R7, UR7 ;  /* 0x0000000700077c02 */ /* 0x010fe20008000f00 */
[----:B------:R-:W-:Y:S01]  /*77c0*/  IMAD.U32 R6, RZ, RZ, UR6 ;  /* 0x00000006ff067e24 */ /* 0x000fe2000f8e00ff */
[----:B-----5:R-:W-:Y:S01]  /*77d0*/  MOV R11, UR5 ;  /* 0x00000005000b7c02 */ /* 0x020fe20008000f00 */
[----:B------:R-:W-:Y:S02]  /*77e0*/  IMAD.U32 R10, RZ, RZ, UR4 ;  /* 0x00000004ff0a7e24 */ /* 0x000fe4000f8e00ff */
[----:B------:R-:W-:Y:S07]  /*77f0*/  LEPC R20, `(.L_x_112) ;  /* 0x000000001014794e */ /* 0x000fee0000000000 */
[----:B--23--:R-:W-:Y:S05]  /*7800*/  CALL.ABS.NOINC R14 ;  /* 0x000000000e007343 */ /* 0x00cfea0003c00000 */
.L_x_112:
[----:B------:R-:W-:Y:S05]  /*7810*/  WARPSYNC.ALL ;  /* 0x0000000000007948 */ /* 0x000fea0003800000 */
[C---:B------:R-:W-:Y:S01]  /*7820*/  R2UR UR4, R105.reuse ;  /* 0x00000000690472ca */ /* 0x040fe200000e0000 */
[----:B------:R-:W-:Y:S05]  /*7830*/  VIADD R0, R105, 0x20 ;  /* 0x0000002069007836 */ /* 0x000fea0000000000 */
[----:B------:R-:W-:Y:S04]  /*7840*/  SHF.R.U32.HI R0, RZ, 0x15, R0 ;  /* 0x00000015ff007819 */ /* 0x000fe80000011600 */
[----:B------:R-:W-:Y:S03]  /*7850*/  LOP3.LUT P0, RZ, R0, 0x3, R86, 0x48, !PT ;  /* 0x0000000300ff7812 */ /* 0x000fe60007804856 */
[----:B------:R-:W1:Y:S10]  /*7860*/  LDTM.x16 R24, tmem[UR4] ;  /* 0x00000004001879ee */ /* 0x000e740008240000 */
[----:B-1----:R-:W-:Y:S05]  /*7870*/  @!P0 BRA `(.L_x_113) ;  /* 0x0000000000408947 */ /* 0x002fea0003800000 */
        /* <DEDUP_REMOVED lines=16> */
.L_x_113:
[----:B------:R-:W-:Y:S05]  /*7980*/  WARPSYNC.ALL ;  /* 0x0000000000007948 */ /* 0x000fea0003800000 */
[----:B------:R-:W-:Y:S11]  /*7990*/  R2UR UR4, R105 ;  /* 0x00000000690472ca */ /* 0x000ff600000e0000 */
[----:B------:R-:W-:Y:S02]  /*79a0*/  @!UPT UIADD3 URZ, UPT, UPT, URZ, URZ, URZ ;  /* 0x000000fffffff290 */ /* 0x000fe4000fffe0ff */
[----:B------:R-:W1:Y:S02]  /*79b0*/  LDTM.x16 R4, tmem[UR4+0x20] ;  /* 0x00002004000479ee */ /* 0x000e640008240000 */
[----:B-1----:R-:W-:Y:S01]  /*79c0*/  NOP ;  /* 0x0000000000007918 */ /* 0x002fe20000000000 */
.L_x_111:
[----:B------:R-:W-:Y:S01]  /*79d0*/  SHF.L.U32 R20, R52, 0x10, RZ ;  /* 0x0000001034147819 */ /* 0x000fe200000006ff */
[C---:B--2---:R-:W-:Y:S01]  /*79e0*/  FMUL R0, R43.reuse, R24 ;  /* 0x000000182b007220 */ /* 0x044fe20000400000 */
[----:B------:R-:W-:Y:S01]  /*79f0*/  ISETP.NE.AND P0, PT, R84, R2, PT ;  /* 0x000000025400720c */ /* 0x000fe20003f05270 */
[----:B------:R-:W-:Y:S01]  /*7a00*/  FMUL R2, R43, R25 ;  /* 0x000000192b027220 */ /* 0x000fe20000400000 */
[----:B------:R-:W-:Y:S01]  /*7a10*/  LOP3.LUT R21, R52, 0xffff0000, RZ, 0xc0, !PT ;  /* 0xffff000034157812 */ /* 0x000fe200078ec0ff */
[----:B------:R-:W-:Y:S01]  /*7a20*/  FFMA R0, R45, R20, R0 ;  /* 0x000000142d007223 */ /* 0x000fe20000000000 */
[----:B------:R-:W-:Y:S01]  /*7a30*/  SHF.L.U32 R22, R53, 0x10, RZ ;  /* 0x0000001035167819 */ /* 0x000fe200000006ff */
[----:B------:R-:W-:Y:S01]  /*7a40*/  FMUL R3, R43, R26 ;  /* 0x0000001a2b037220 */ /* 0x000fe20000400000 */
[----:B------:R-:W-:Y:S01]  /*7a50*/  LOP3.LUT R23, R53, 0xffff0000, RZ, 0xc0, !PT ;  /* 0xffff000035177812 */ /* 0x000fe200078ec0ff */
[----:B------:R-:W-:Y:S01]  /*7a60*/  FFMA R2, R45, R21, R2 ;  /* 0x000000152d027223 */ /* 0x000fe20000000002 */
[C---:B------:R-:W-:Y:S01]  /*7a70*/  SHF.L.U32 R40, R54.reuse, 0x10, RZ ;  /* 0x0000001036287819 */ /* 0x040fe200000006ff */
[----:B------:R-:W-:Y:S01]  /*7a80*/  FMUL R20, R43, R27 ;  /* 0x0000001b2b147220 */ /* 0x000fe20000400000 */
[----:B------:R-:W-:Y:S01]  /*7a90*/  LOP3.LUT R41, R54, 0xffff0000, RZ, 0xc0, !PT ;  /* 0xffff000036297812 */ /* 0x000fe200078ec0ff */
[----:B------:R-:W-:Y:S01]  /*7aa0*/  FFMA R3, R45, R22, R3 ;  /* 0x000000162d037223 */ /* 0x000fe20000000003 */
[----:B------:R-:W-:Y:S01]  /*7ab0*/  F2FP.BF16.F32.PACK_AB R60, R2, R0 ;  /* 0x00000000023c723e */ /* 0x000fe200000010ff */
[----:B------:R-:W-:Y:S01]  /*7ac0*/  FMUL R21, R43, R28 ;  /* 0x0000001c2b157220 */ /* 0x000fe20000400000 */
[----:B------:R-:W-:Y:S01]  /*7ad0*/  LOP3.LUT R42, R69, 0xffff0000, RZ, 0xc0, !PT ;  /* 0xffff0000452a7812 */ /* 0x000fe200078ec0ff */
[----:B------:R-:W-:Y:S01]  /*7ae0*/  FMUL R22, R43, R29 ;  /* 0x0000001d2b167220 */ /* 0x000fe20000400000 */
[----:B------:R-:W-:Y:S01]  /*7af0*/  SHF.L.U32 R44, R70, 0x10, RZ ;  /* 0x00000010462c7819 */ /* 0x000fe200000006ff */
[----:B------:R-:W-:Y:S01]  /*7b00*/  FFMA R20, R45, R23, R20 ;  /* 0x000000172d147223 */ /* 0x000fe20000000014 */
[----:B------:R-:W-:Y:S01]  /*7b10*/  SHF.L.U32 R23, R55, 0x10, RZ ;  /* 0x0000001037177819 */ /* 0x000fe200000006ff */
[----:B------:R-:W-:Y:S01]  /*7b20*/  FFMA R21, R45, R40, R21 ;  /* 0x000000282d157223 */ /* 0x000fe20000000015 */
[----:B------:R-:W-:Y:S01]  /*7b30*/  LOP3.LUT R40, R55, 0xffff0000, RZ, 0xc0, !PT ;  /* 0xffff000037287812 */ /* 0x000fe200078ec0ff */
[----:B------:R-:W-:Y:S01]  /*7b40*/  FFMA R22, R45, R41, R22 ;  /* 0x000000292d167223 */ /* 0x000fe20000000016 */
[----:B------:R-:W-:Y:S01]  /*7b50*/  F2FP.BF16.F32.PACK_AB R61, R20, R3 ;  /* 0x00000003143d723e */ /* 0x000fe200000010ff */
[C---:B------:R-:W-:Y:S01]  /*7b60*/  FMUL R0, R43.reuse, R30 ;  /* 0x0000001e2b007220 */ /* 0x040fe20000400000 */
[----:B------:R-:W-:Y:S01]  /*7b70*/  LOP3.LUT R41, R58, 0xffff0000, RZ, 0xc0, !PT ;  /* 0xffff00003a297812 */ /* 0x000fe200078ec0ff */
[----:B------:R-:W-:Y:S01]  /*7b80*/  FMUL R2, R43, R31 ;  /* 0x0000001f2b027220 */ /* 0x000fe20000400000 */
[----:B------:R-:W-:Y:S01]  /*7b90*/  F2FP.BF16.F32.PACK_AB R62, R22, R21 ;  /* 0x00000015163e723e */ /* 0x000fe200000010ff */
[C---:B------:R-:W-:Y:S01]  /*7ba0*/  FFMA R0, R45.reuse, R23, R0 ;  /* 0x000000172d007223 */ /* 0x040fe20000000000 */
[C---:B------:R-:W-:Y:S01]  /*7bb0*/  SHF.L.U32 R22, R56.reuse, 0x10, RZ ;  /* 0x0000001038167819 */ /* 0x040fe200000006ff */
[----:B------:R-:W-:Y:S01]  /*7bc0*/  FFMA R2, R45, R40, R2 ;  /* 0x000000282d027223 */ /* 0x000fe20000000002 */
[----:B------:R-:W-:Y:S01]  /*7bd0*/  LOP3.LUT R23, R56, 0xffff0000, RZ, 0xc0, !PT ;  /* 0xffff000038177812 */ /* 0x000fe200078ec0ff */
[----:B------:R-:W-:Y:S01]  /*7be0*/  FMUL R3, R43, R32 ;  /* 0x000000202b037220 */ /* 0x000fe20000400000 */
[----:B------:R-:W-:Y:S01]  /*7bf0*/  SHF.L.U32 R40, R57, 0x10, RZ ;  /* 0x0000001039287819 */ /* 0x000fe200000006ff */
[C---:B------:R-:W-:Y:S01]  /*7c00*/  FMUL R20, R43.reuse, R33 ;  /* 0x000000212b147220 */ /* 0x040fe20000400000 */
[----:B------:R-:W-:Y:S01]  /*7c10*/  F2FP.BF16.F32.PACK_AB R63, R2, R0 ;  /* 0x00000000023f723e */ /* 0x000fe200000010ff */
[----:B------:R-:W-:Y:S01]  /*7c20*/  FMUL R21, R43, R34 ;  /* 0x000000222b157220 */ /* 0x000fe20000400000 */
[----:B------:R-:W-:Y:S01]  /*7c30*/  LOP3.LUT R46, R70, 0xffff0000, RZ, 0xc0, !PT ;  /* 0xffff0000462e7812 */ /* 0x000fe200078ec0ff */
[----:B------:R-:W-:Y:S01]  /*7c40*/  FFMA R3, R45, R22, R3 ;  /* 0x000000162d037223 */ /* 0x000fe20000000003 */
[----:B------:R-:W-:Y:S01]  /*7c50*/  SHF.L.U32 R47, R71, 0x10, RZ ;  /* 0x00000010472f7819 */ /* 0x000fe200000006ff */
[----:B------:R-:W-:Y:S01]  /*7c60*/  FFMA R20, R45, R23, R20 ;  /* 0x000000172d147223 */ /* 0x000fe20000000014 */
[----:B------:R-:W-:Y:S01]  /*7c70*/  LOP3.LUT R23, R57, 0xffff0000, RZ, 0xc0, !PT ;  /* 0xffff000039177812 */ /* 0x000fe200078ec0ff */
[----:B------:R-:W-:Y:S01]  /*7c80*/  FFMA R21, R45, R40, R21 ;  /* 0x000000282d157223 */ /* 0x000fe20000000015 */
[----:B------:R-:W-:Y:S01]  /*7c90*/  SHF.L.U32 R40, R58, 0x10, RZ ;  /* 0x000000103a287819 */ /* 0x000fe200000006ff */
[C---:B------:R-:W-:Y:S01]  /*7ca0*/  FMUL R0, R43.reuse, R35 ;  /* 0x000000232b007220 */ /* 0x040fe20000400000 */
[----:B------:R-:W-:Y:S01]  /*7cb0*/  F2FP.BF16.F32.PACK_AB R100, R20, R3 ;  /* 0x000000031464723e */ /* 0x000fe200000010ff */
[----:B------:R-:W-:Y:S01]  /*7cc0*/  FMUL R2, R43, R36 ;  /* 0x000000242b027220 */ /* 0x000fe20000400000 */
[----:B------:R-:W-:Y:S01]  /*7cd0*/  LOP3.LUT R48, R71, 0xffff0000, RZ, 0xc0, !PT ;  /* 0xffff000047307812 */ /* 0x000fe200078ec0ff */
[----:B------:R-:W-:Y:S01]  /*7ce0*/  FMUL R22, R43, R37 ;  /* 0x000000252b167220 */ /* 0x000fe20000400000 */
[----:B------:R-:W-:Y:S01]  /*7cf0*/  ISETP.NE.AND P1, PT, R84, RZ, PT ;  /* 0x000000ff5400720c */ /* 0x000fe20003f25270 */
[----:B------:R-:W-:Y:S01]  /*7d00*/  FFMA R0, R45, R23, R0 ;  /* 0x000000172d007223 */ /* 0x000fe20000000000 */
[----:B------:R-:W-:Y:S01]  /*7d10*/  SHF.L.U32 R23, R59, 0x10, RZ ;  /* 0x000000103b177819 */ /* 0x000fe200000006ff */
[----:B------:R-:W-:Y:S01]  /*7d20*/  FFMA R2, R45, R40, R2 ;  /* 0x000000282d027223 */ /* 0x000fe20000000002 */
[----:B------:R-:W-:Y:S01]  /*7d30*/  LOP3.LUT R40, R59, 0xffff0000, RZ, 0xc0, !PT ;  /* 0xffff00003b287812 */ /* 0x000fe200078ec0ff */
[----:B------:R1:W-:Y:S01]  /*7d40*/  @!P0 STS.128 [R50+0x200], R60 ;  /* 0x0002003c32008388 */ /* 0x0003e20000000c00 */
[----:B------:R-:W-:Y:S01]  /*7d50*/  F2FP.BF16.F32.PACK_AB R101, R0, R21 ;  /* 0x000000150065723e */ /* 0x000fe200000010ff */
[----:B------:R-:W-:Y:S01]  /*7d60*/  FFMA R22, R45, R41, R22 ;  /* 0x000000292d167223 */ /* 0x000fe20000000016 */
[----:B------:R-:W-:Y:S01]  /*7d70*/  LOP3.LUT R41, R66, 0xffff0000, RZ, 0xc0, !PT ;  /* 0xffff000042297812 */ /* 0x000fe200078ec0ff */
[C---:B------:R-:W-:Y:S01]  /*7d80*/  FMUL R3, R43.reuse, R38 ;  /* 0x000000262b037220 */ /* 0x040fe20000400000 */
[C---:B------:R-:W-:Y:S01]  /*7d90*/  FMUL R20, R43.reuse, R39 ;  /* 0x000000272b147220 */ /* 0x040fe20000400000 */
        /* <DEDUP_REMOVED lines=8> */
[----:B------:R-:W-:Y:S01]  /*7e20*/  FMUL R21, R43, R6 ;  /* 0x000000062b157220 */ /* 0x000fe20000400000 */
[C---:B------:R-:W-:Y:S01]  /*7e30*/  FFMA R0, R45.reuse, R22, R0 ;  /* 0x000000162d007223 */ /* 0x040fe20000000000 */
[C---:B------:R-:W-:Y:S01]  /*7e40*/  FFMA R2, R45.reuse, R23, R2 ;  /* 0x000000172d027223 */ /* 0x040fe20000000002 */
[----:B------:R-:W-:Y:S01]  /*7e50*/  F2FP.BF16.F32.PACK_AB R103, R20, R3 ;  /* 0x000000031467723e */ /* 0x000fe200000010ff */
[----:B------:R-:W-:Y:S01]  /*7e60*/  FFMA R21, R45, R40, R21 ;  /* 0x000000282d157223 */ /* 0x000fe20000000015 */
[----:B------:R-:W-:Y:S01]  /*7e70*/  LOP3.LUT R23, R65, 0xffff0000, RZ, 0xc0, !PT ;  /* 0xffff000041177812 */ /* 0x000fe200078ec0ff */
[C---:B------:R-:W-:Y:S01]  /*7e80*/  FMUL R3, R43.reuse, R7 ;  /* 0x000000072b037220 */ /* 0x040fe20000400000 */
[----:B------:R-:W-:Y:S01]  /*7e90*/  SHF.L.U32 R40, R66, 0x10, RZ ;  /* 0x0000001042287819 */ /* 0x000fe200000006ff */
[----:B------:R1:W-:Y:S01]  /*7ea0*/  @!P0 STS.128 [R49+0x200], R100 ;  /* 0x0002006431008388 */ /* 0x0003e20000000c00 */
[C---:B------:R-:W-:Y:S01]  /*7eb0*/  FMUL R20, R43.reuse, R8 ;  /* 0x000000082b147220 */ /* 0x040fe20000400000 */
[----:B------:R-:W-:Y:S01]  /*7ec0*/  FMUL R22, R43, R9 ;  /* 0x000000092b167220 */ /* 0x000fe20000400000 */
[C---:B------:R-:W-:Y:S01]  /*7ed0*/  FFMA R3, R45.reuse, R23, R3 ;  /* 0x000000172d037223 */ /* 0x040fe20000000003 */
[----:B------:R-:W-:Y:S01]  /*7ee0*/  F2FP.BF16.F32.PACK_AB R108, R2, R0 ;  /* 0x00000000026c723e */ /* 0x000fe200000010ff */
[----:B------:R-:W-:Y:S01]  /*7ef0*/  FFMA R20, R45, R40, R20 ;  /* 0x000000282d147223 */ /* 0x000fe20000000014 */
[----:B------:R-:W-:Y:S01]  /*7f00*/  SHF.L.U32 R23, R67, 0x10, RZ ;  /* 0x0000001043177819 */ /* 0x000fe200000006ff */
[----:B------:R-:W-:Y:S01]  /*7f10*/  FMUL R0, R43, R10 ;  /* 0x0000000a2b007220 */ /* 0x000fe20000400000 */
[----:B------:R-:W-:Y:S01]  /*7f20*/  LOP3.LUT R40, R67, 0xffff0000, RZ, 0xc0, !PT ;  /* 0xffff000043287812 */ /* 0x000fe200078ec0ff */
[----:B------:R-:W-:Y:S01]  /*7f30*/  FFMA R22, R45, R41, R22 ;  /* 0x000000292d167223 */ /* 0x000fe20000000016 */
[----:B------:R-:W-:Y:S01]  /*7f40*/  FMUL R2, R43, R11 ;  /* 0x0000000b2b027220 */ /* 0x000fe20000400000 */
[----:B------:R-:W-:Y:S01]  /*7f50*/  FFMA R0, R45, R23, R0 ;  /* 0x000000172d007223 */ /* 0x000fe20000000000 */
[----:B------:R-:W-:Y:S01]  /*7f60*/  F2FP.BF16.F32.PACK_AB R109, R3, R21 ;  /* 0x00000015036d723e */ /* 0x000fe200000010ff */
[----:B------:R-:W-:Y:S01]  /*7f70*/  FMUL R3, R43, R12 ;  /* 0x0000000c2b037220 */ /* 0x000fe20000400000 */
[----:B------:R-:W-:Y:S01]  /*7f80*/  FFMA R2, R45, R40, R2 ;  /* 0x000000282d027223 */ /* 0x000fe20000000002 */
[----:B------:R-:W-:Y:S01]  /*7f90*/  SHF.L.U32 R23, R68, 0x10, RZ ;  /* 0x0000001044177819 */ /* 0x000fe200000006ff */
[C---:B------:R-:W-:Y:S01]  /*7fa0*/  FMUL R21, R43.reuse, R14 ;  /* 0x0000000e2b157220 */ /* 0x040fe20000400000 */
[----:B------:R-:W-:Y:S01]  /*7fb0*/  F2FP.BF16.F32.PACK_AB R110, R22, R20 ;  /* 0x00000014166e723e */ /* 0x000fe200000010ff */
[C---:B------:R-:W-:Y:S01]  /*7fc0*/  FMUL R20, R43.reuse, R13 ;  /* 0x0000000d2b147220 */ /* 0x040fe20000400000 */
[----:B------:R-:W-:Y:S01]  /*7fd0*/  LOP3.LUT R40, R68, 0xffff0000, RZ, 0xc0, !PT ;  /* 0xffff000044287812 */ /* 0x000fe200078ec0ff */
[----:B------:R-:W-:Y:S01]  /*7fe0*/  FMUL R22, R43, R15 ;  /* 0x0000000f2b167220 */ /* 0x000fe20000400000 */
[----:B------:R-:W-:Y:S01]  /*7ff0*/  SHF.L.U32 R41, R69, 0x10, RZ ;  /* 0x0000001045297819 */ /* 0x000fe200000006ff */
[----:B------:R-:W-:Y:S01]  /*8000*/  FFMA R3, R45, R23, R3 ;  /* 0x000000172d037223 */ /* 0x000fe20000000003 */
[----:B------:R-:W-:Y:S01]  /*8010*/  FMUL R23, R43, R16 ;  /* 0x000000102b177220 */ /* 0x000fe20000400000 */
[----:B------:R-:W-:Y:S01]  /*8020*/  FFMA R20, R45, R40, R20 ;  /* 0x000000282d147223 */ /* 0x000fe20000000014 */
[----:B------:R-:W-:Y:S01]  /*8030*/  FMUL R40, R43, R17 ;  /* 0x000000112b287220 */ /* 0x000fe20000400000 */
[C---:B------:R-:W-:Y:S01]  /*8040*/  FFMA R21, R45.reuse, R41, R21 ;  /* 0x000000292d157223 */ /* 0x040fe20000000015 */
[----:B------:R-:W-:Y:S01]  /*8050*/  FFMA R22, R45, R42, R22 ;  /* 0x0000002a2d167223 */ /* 0x000fe20000000016 */
[C---:B------:R-:W-:Y:S01]  /*8060*/  FMUL R41, R43.reuse, R18 ;  /* 0x000000122b297220 */ /* 0x040fe20000400000 */
[----:B------:R-:W-:Y:S01]  /*8070*/  FMUL R42, R43, R19 ;  /* 0x000000132b2a7220 */ /* 0x000fe20000400000 */
[----:B------:R-:W-:Y:S01]  /*8080*/  F2FP.BF16.F32.PACK_AB R111, R2, R0 ;  /* 0x00000000026f723e */ /* 0x000fe200000010ff */
[C---:B------:R-:W-:Y:S01]  /*8090*/  FFMA R23, R45.reuse, R44, R23 ;  /* 0x0000002c2d177223 */ /* 0x040fe20000000017 */
[C---:B------:R-:W-:Y:S01]  /*80a0*/  FFMA R40, R45.reuse, R46, R40 ;  /* 0x0000002e2d287223 */ /* 0x040fe20000000028 */
[C---:B------:R-:W-:Y:S01]  /*80b0*/  FFMA R41, R45.reuse, R47, R41 ;  /* 0x0000002f2d297223 */ /* 0x040fe20000000029 */
[----:B------:R-:W-:Y:S01]  /*80c0*/  FFMA R42, R45, R48, R42 ;  /* 0x000000302d2a7223 */ /* 0x000fe2000000002a */
[----:B------:R1:W-:Y:S01]  /*80d0*/  @!P0 STS.128 [R50+0xa00], R108 ;  /* 0x000a006c32008388 */ /* 0x0003e20000000c00 */
[----:B------:R-:W-:Y:S02]  /*80e0*/  F2FP.BF16.F32.PACK_AB R21, R22, R21 ;  /* 0x000000151615723e */ /* 0x000fe400000010ff */
[----:B------:R-:W-:Y:S02]  /*80f0*/  F2FP.BF16.F32.PACK_AB R22, R40, R23 ;  /* 0x000000172816723e */ /* 0x000fe400000010ff */
[----:B------:R-:W-:Y:S02]  /*8100*/  F2FP.BF16.F32.PACK_AB R20, R20, R3 ;  /* 0x000000031414723e */ /* 0x000fe400000010ff */
[----:B------:R-:W-:Y:S05]  /*8110*/  F2FP.BF16.F32.PACK_AB R23, R42, R41 ;  /* 0x000000292a17723e */ /* 0x000fea00000010ff */
[----:B------:R1:W-:Y:S01]  /*8120*/  @!P0 STS.128 [R49+0xa00], R20 ;  /* 0x000a001431008388 */ /* 0x0003e20000000c00 */
[----:B------:R-:W-:Y:S01]  /*8130*/  @!PT LDS RZ, [RZ] ;  /* 0x00000000fffff984 */ /* 0x000fe20000000800 */
[----:B------:R-:W-:Y:S01]  /*8140*/  @!PT LDS RZ, [RZ] ;  /* 0x00000000fffff984 */ /* 0x000fe20000000800 */
[----:B------:R-:W-:Y:S01]  /*8150*/  @!PT LDS RZ, [RZ] ;  /* 0x00000000fffff984 */ /* 0x000fe20000000800 */
[----:B------:R-:W-:Y:S01]  /*8160*/  @!PT LDS RZ, [RZ] ;  /* 0x00000000fffff984 */ /* 0x000fe20000000800 */
[----:B------:R2:W-:Y:S07]  /*8170*/  MEMBAR.ALL.CTA ;  /* 0x0000000000007992 */ /* 0x0005ee0000008000 */
[----:B--2---:R-:W2:Y:S01]  /*8180*/  FENCE.VIEW.ASYNC.S ;  /* 0x00000000000073c6 */ /* 0x004ea20000000000 */
[----:B------:R-:W-:Y:S05]  /*8190*/  WARPSYNC.ALL ;  /* 0x0000000000007948 */ /* 0x000fea0003800000 */
[----:B------:R-:W-:Y:S01]  /*81a0*/  BSSY.RECONVERGENT B0, `(.L_x_114) ;  /* 0x0000011000007945 */ /* 0x000fe20003800200 */
[----:B--2---:R-:W-:Y:S06]  /*81b0*/  BAR.SYNC.DEFER_BLOCKING 0x1, 0x80 ;  /* 0x0042000000007b1d */ /* 0x004fec0000010000 */
[----:B------:R-:W-:Y:S05]  /*81c0*/  @P1 BRA `(.L_x_115) ;  /* 0x0000000000381947 */ /* 0x000fea0003800000 */
[----:B------:R-:W2:Y:S01]  /*81d0*/  LDCU.64 UR6, c[0x0][0x348] ;  /* 0x00006900ff0677ac */ /* 0x000ea20008000a00 */
[----:B------:R-:W-:Y:S01]  /*81e0*/  R2UR UR5, R51 ;  /* 0x00000000330572ca */ /* 0x000fe200000e0000 */
[----:B------:R-:W-:Y:S01]  /*81f0*/  UMOV UR51, UR36 ;  /* 0x0000002400337c82 */ /* 0x000fe20008000000 */
[----:B------:R-:W-:Y:S01]  /*8200*/  UIADD3 UR9, UPT, UPT, UR49, 0x20, URZ ;  /* 0x0000002031097890 */ /* 0x000fe2000fffe0ff */
[----:B------:R-:W-:Y:S01]  /*8210*/  UMOV UR10, UR50 ;  /* 0x00000032000a7c82 */ /* 0x000fe20008000000 */
[----:B------:R-:W-:Y:S09]  /*8220*/  UMOV UR11, UR36 ;  /* 0x00000024000b7c82 */ /* 0x000ff20008000000 */
[----:B------:R-:W-:Y:S02]  /*8230*/  UIADD3 UR5, UPT, UPT, UR43, UR5, URZ ;  /* 0x000000052b057290 */ /* 0x000fe4000fffe0ff */
[----:B--2---:R-:W-:Y:S02]  /*8240*/  UIADD3 UR4, UP0, UPT, UR6, 0xa80, URZ ;  /* 0x00000a8006047890 */ /* 0x004fe4000ff1e0ff */
[----:B------:R-:W-:Y:S02]  /*8250*/  UIADD3 UR48, UPT, UPT, UR5, 0x200, URZ ;  /* 0x0000020005307890 */ /* 0x000fe4000fffe0ff */
[----:B------:R-:W-:Y:S02]  /*8260*/  UIADD3 UR8, UPT, UPT, UR5, 0xa00, URZ ;  /* 0x00000a0005087890 */ /* 0x000fe4000fffe0ff */
[----:B------:R-:W-:Y:S09]  /*8270*/  UIADD3.X UR5, UPT, UPT, URZ, UR7, URZ, UP0, !UPT ;  /* 0x00000007ff057290 */ /* 0x000ff200087fe4ff */
[----:B------:R2:W-:Y:S01]  /*8280*/  UTMASTG.3D [UR48], [UR4] ;  /* 0x00000030040073b5 */ /* 0x0005e20008010000 */
[----:B------:R2:W-:Y:S02]  /*8290*/  UTMASTG.3D [UR8], [UR4] ;  /* 0x00000008040073b5 */ /* 0x0005e40008010000 */
[----:B--2---:R0:W-:Y:S02]  /*82a0*/  UTMACMDFLUSH ;  /* 0x00000000000079b7 */ /* 0x0041e40000000000 */
.L_x_115:
[----:B------:R-:W-:Y:S05]  /*82b0*/  BSYNC.RECONVERGENT B0 ;  /* 0x0000000000007941 */ /* 0x000fea0003800200 */
.L_x_114:
[----:B------:R-:W-:Y:S01]  /*82c0*/  UIADD3 UR47, UPT, UPT, UR44, 0x1, URZ ;  /* 0x000000012c2f7890 */ /* 0x000fe2000fffe0ff */
[----:B------:R-:W-:Y:S03]  /*82d0*/  BSSY.RECONVERGENT B0, `(.L_x_116) ;  /* 0x0000005000007945 */ /* 0x000fe60003800200 */
[----:B------:R-:W-:Y:S04]  /*82e0*/  UISETP.NE.AND UP0, UPT, UR47, 0x3, UPT ;  /* 0x000000032f00788c */ /* 0x000fe8000bf05270 */
[----:B------:R-:W-:Y:S01]  /*82f0*/  USEL UR46, UR47, URZ, UP0 ;  /* 0x000000ff2f2e7287 */ /* 0x000fe20008000000 */
[----:B------:R-:W-:Y:S11]  /*8300*/  @P1 BRA `(.L_x_117) ;  /* 0x0000000000041947 */ /* 0x000ff60003800000 */
[----:B------:R-:W-:Y:S04]  /*8310*/  DEPBAR.LE SB0, 0x1 ;  /* 0x000080400000791a */ /* 0x000fe80000000000 */
.L_x_117:
[----:B------:R-:W-:Y:S05]  /*8320*/  BSYNC.RECONVERGENT B0 ;  /* 0x0000000000007941 */ /* 0x000fea0003800200 */
.L_x_116:
[----:B------:R-:W-:Y:S01]  /*8330*/  BAR.SYNC.DEFER_BLOCKING 0x1, 0x80 ;  /* 0x0042000000007b1d */ /* 0x000fe20000010000 */
[----:B------:R-:W-:Y:S01]  /*8340*/  ISETP.NE.AND P1, PT, R97, RZ, PT ;  /* 0x000000ff6100720c */ /* 0x000fe20003f25270 */
[----:B------:R-:W-:Y:S01]  /*8350*/  UISETP.NE.AND UP0, UPT, UR56, URZ, UPT ;  /* 0x000000ff3800728c */ /* 0x000fe2000bf05270 */
[----:B-1----:R-:W-:Y:S11]  /*8360*/  LEA R20, R106, UR43, 0x3 ;  /* 0x0000002b6a147c11 */ /* 0x002ff6000f8e18ff */
[----:B------:R-:W-:Y:S01]  /*8370*/  @P1 SHF.L.U32 R3, R112, 0x1f, RZ ;  /* 0x0000001f70031819 */ /* 0x000fe200000006ff */
[----:B------:R-:W-:Y:S06]  /*8380*/  BRA.U !UP0, `(.L_x_118) ;  /* 0x0000000108247547 */ /* 0x000fec000b800000 */
[----:B------:R-:W1:Y:S01]  /*8390*/  S2R R0, SR_CgaCtaId ;  /* 0x0000000000007919 */ /* 0x000e620000008800 */
[----:B------:R-:W-:Y:S01]  /*83a0*/  IMAD.U32 R2, RZ, RZ, UR52 ;  /* 0x00000034ff027e24 */ /* 0x000fe2000f8e00ff */
[----:B------:R-:W-:Y:S04]  /*83b0*/  UIADD3 UR4, UPT, UPT, UR52, 0x1, URZ ;  /* 0x0000000134047890 */ /* 0x000fe8000fffe0ff */
[----:B------:R-:W-:Y:S01]  /*83c0*/  @P1 LEA R2, R2, UR43, 0x3 ;  /* 0x0000002b02021c11 */ /* 0x000fe2000f8e18ff */
[----:B------:R-:W-:Y:S04]  /*83d0*/  UISETP.NE.AND UP0, UPT, UR4, 0x3, UPT ;  /* 0x000000030400788c */ /* 0x000fe8000bf05270 */
[----:B------:R-:W-:Y:S01]  /*83e0*/  @P1 VIADD R2, R2, 0x98 ;  /* 0x0000009802021836 */ /* 0x000fe20000000000 */
[----:B------:R-:W-:Y:S04]  /*83f0*/  USEL UR52, UR4, URZ, UP0 ;  /* 0x000000ff04347287 */ /* 0x000fe80008000000 */
[----:B-1----:R-:W-:Y:S04]  /*8400*/  @P1 PRMT R0, R0, 0x654, R2 ;  /* 0x0000065400001816 */ /* 0x002fe80000000002 */
[----:B------:R1:W-:Y:S04]  /*8410*/  @P1 SYNCS.ARRIVE.TRANS64.RED.A1T0 RZ, [R0+URZ], RZ ;  /* 0x000000ff00ff19a7 */ /* 0x0003e800081004ff */
.L_x_118:
[----:B------:R-:W2:Y:S01]  /*8420*/  @P1 SYNCS.PHASECHK.TRANS64.TRYWAIT P0, [R20+URZ+0x80], R3 ;  /* 0x00008003140015a7 */ /* 0x000ea200080011ff */
[----:B------:R-:W-:Y:S01]  /*8430*/  BSSY B1, `(.L_x_119) ;  /* 0x0000019000017945 */ /* 0x000fe20003800000 */
[----:B--2---:R-:W-:Y:S03]  /*8440*/  @P1 SEL R107, RZ, 0x1, !P0 ;  /* 0x00000001ff6b1807 */ /* 0x004fe60004000000 */
[----:B------:R-:W-:Y:S05]  /*8450*/  @!P1 BRA `(.L_x_120) ;  /* 0x0000000000589947 */ /* 0x000fea0003800000 */
[----:B------:R-:W-:Y:S01]  /*8460*/  ISETP.NE.AND P1, PT, R113, RZ, PT ;  /* 0x000000ff7100720c */ /* 0x000fe20003f25270 */
[----:B------:R-:W-:Y:S01]  /*8470*/  BSSY B0, `(.L_x_121) ;  /* 0x0000009000007945 */ /* 0x000fe20003800000 */
[----:B------:R-:W-:Y:S11]  /*8480*/  ISETP.NE.AND P0, PT, R107, RZ, PT ;  /* 0x000000ff6b00720c */ /* 0x000ff60003f05270 */
[----:B------:R-:W-:Y:S05]  /*8490*/  @P1 IMAD R3, R106, 0x1000, R99 ;  /* 0x000010006a031824 */ /* 0x000fea00078e0263 */
[----:B------:R-:W-:Y:S05]  /*84a0*/  @P1 IADD3 R2, PT, PT, R3, UR43, RZ ;  /* 0x0000002b03021c10 */ /* 0x000fea000fffe0ff */
[----:B------:R-:W-:Y:S01]  /*84b0*/  @P1 IMAD.IADD R2, R98, 0x1, R2 ;  /* 0x0000000162021824 */ /* 0x000fe200078e0202 */
[----:B------:R-:W-:Y:S06]  /*84c0*/  @P0 BRA `(.L_x_122) ;  /* 0x00000000000c0947 */ /* 0x000fec0003800000 */
[----:B-1----:R-:W-:Y:S04]  /*84d0*/  SHF.L.U32 R0, R112, 0x1f, RZ ;  /* 0x0000001f70007819 */ /* 0x002fe800000006ff */
[----:B------:R-:W1:Y:S02]  /*84e0*/  SYNCS.PHASECHK.TRANS64.TRYWAIT P0, [R20+URZ+0x80], R0 ;  /* 0x00008000140075a7 */ /* 0x000e6400080011ff */
[----:B-1----:R-:W-:Y:S05]  /*84f0*/  @!P0 BRA `(.L_x_123) ;  /* 0x0000003c001c8947 */ /* 0x002fea0003800000 */
.L_x_122:
[----:B------:R-:W-:Y:S05]  /*8500*/  BSYNC B0 ;  /* 0x0000000000007941 */ /* 0x000fea0003800000 */
.L_x_121:
[----:B------:R-:W-:Y:S01]  /*8510*/  ISETP.NE.AND P0, PT, R113, RZ, PT ;  /* 0x000000ff7100720c */ /* 0x000fe20003f05270 */
[----:B------:R-:W-:Y:S11]  /*8520*/  VIADD R106, R106, 0x1 ;  /* 0x000000016a6a7836 */ /* 0x000ff60000000000 */
[----:B------:R-:W-:Y:S01]  /*8530*/  @!UPT UIADD3 URZ, UPT, UPT, URZ, URZ, URZ ;  /* 0x000000fffffff290 */ /* 0x000fe2000fffe0ff */
[----:B------:R2:W4:Y:S04]  /*8540*/  @P0 LDS.128 R52, [R3+UR43+0x200] ;  /* 0x0002002b03340984 */ /* 0x0005280008000c00 */
[----:B------:R2:W2:Y:S04]  /*8550*/  @P0 LDS.128 R64, [R3+UR43+0xa00] ;  /* 0x000a002b03400984 */ /* 0x0004a80008000c00 */
[----:B------:R2:W2:Y:S04]  /*8560*/  @P0 LDS.128 R56, [R2+0x200] ;  /* 0x0002000002380984 */ /* 0x0004a80000000c00 */
[----:B------:R2:W2:Y:S01]  /*8570*/  @P0 LDS.128 R68, [R2+0xa00] ;  /* 0x000a000002440984 */ /* 0x0004a20000000c00 */
[C---:B------:R-:W-:Y:S04]  /*8580*/  ISETP.NE.AND P0, PT, R106.reuse, 0x3, PT ;  /* 0x000000036a00780c */ /* 0x040fe80003f05270 */
[----:B-1----:R-:W-:Y:S02]  /*8590*/  SEL R0, RZ, 0x1, P0 ;  /* 0x00000001ff007807 */ /* 0x002fe40000000000 */
[----:B------:R-:W-:Y:S02]  /*85a0*/  SEL R106, R106, RZ, P0 ;  /* 0x000000ff6a6a7207 */ /* 0x000fe40000000000 */
[----:B------:R-:W-:Y:S02]  /*85b0*/  LOP3.LUT R112, R112, R0, RZ, 0x3c, !PT ;  /* 0x0000000070707212 */ /* 0x000fe400078e3cff */
.L_x_120:
[----:B------:R-:W-:Y:S05]  /*85c0*/  BSYNC B1 ;  /* 0x0000000000017941 */ /* 0x000fea0003800000 */
.L_x_119:
[----:B--2---:R-:W-:Y:S05]  /*85d0*/  VIADD R3, R105, 0x400000 ;  /* 0x0040000069037836 */ /* 0x004fea0000000000 */
[----:B-1----:R-:W-:Y:S04]  /*85e0*/  SHF.R.U32.HI R0, RZ, 0x15, R3 ;  /* 0x00000015ff007819 */ /* 0x002fe80000011603 */
[----:B------:R-:W-:Y:S04]  /*85f0*/  LOP3.LUT R2, R0, 0x3, RZ, 0xc0, !PT ;  /* 0x0000000300027812 */ /* 0x000fe800078ec0ff */
[----:B------:R-:W-:Y:S11]  /*8600*/  ISETP.NE.AND P0, PT, R84, R2, PT ;  /* 0x000000025400720c */ /* 0x000ff60003f05270 */
[----:B------:R-:W-:Y:S02]  /*8610*/  @!UPT UIADD3 URZ, UPT, UPT, URZ, URZ, URZ ;  /* 0x000000fffffff290 */ /* 0x000fe4000fffe0ff */
[----:B------:R-:W-:Y:S05]  /*8620*/  @P0 BRA `(.L_x_124) ;  /* 0x0000000000bc0947 */ /* 0x000fea0003800000 */
[----:B------:R-:W-:Y:S02]  /*8630*/  LOP3.LUT P0, RZ, R0, 0x3, R86, 0x48, !PT ;  /* 0x0000000300ff7812 */ /* 0x000fe40007804856 */
[----:B------:R-:W-:Y:S11]  /*8640*/  MOV R16, R3 ;  /* 0x0000000300107202 */ /* 0x000ff60000000f00 */
[----:B------:R-:W-:Y:S05]  /*8650*/  @!P0 BRA `(.L_x_125) ;  /* 0x0000000000408947 */ /* 0x000fea0003800000 */
[----:B------:R-:W1:Y:S01]  /*8660*/  LDCU.64 UR8, c[0x4][0x70] ;  /* 0x01000e00ff0877ac */ /* 0x000e620008000a00 */
[----:B------:R-:W-:Y:S01]  /*8670*/  MOV R15, 0x0 ;  /* 0x00000000000f7802 */ /* 0x000fe20000000f00 */
[----:B------:R-:W-:Y:S02]  /*8680*/  HFMA2 R12, -RZ, RZ, 0, 5.9604644775390625e-08 ;  /* 0x00000001ff0c7431 */ /* 0x000fe400000001ff */
[----:B------:R-:W-:Y:S02]  /*8690*/  IMAD.MOV.U32 R8, RZ, RZ, 0x192 ;  /* 0x00000192ff087424 */ /* 0x000fe400078e00ff */
[----:B------:R-:W-:Y:S01]  /*86a0*/  IMAD.MOV.U32 R13, RZ, RZ, RZ ;  /* 0x000000ffff0d7224 */ /* 0x000fe200078e00ff */
[----:B------:R-:W2:Y:S01]  /*86b0*/  LDCU.64 UR6, c[0x4][0x78] ;  /* 0x01000f00ff0677ac */ /* 0x000ea20008000a00 */
[----:B------:R-:W3:Y:S01]  /*86c0*/  LDC.64 R14, c[0x4][R15] ;  /* 0x010000000f0e7b82 */ /* 0x000ee20000000a00 */
[----:B------:R-:W5:Y:S01]  /*86d0*/  LDCU.64 UR4, c[0x4][0x10] ;  /* 0x01000200ff0477ac */ /* 0x000f620008000a00 */
[----:B-1----:R-:W-:Y:S01]  /*86e0*/  MOV R5, UR9 ;  /* 0x0000000900057c02 */ /* 0x002fe20008000f00 */
[----:B------:R-:W-:Y:S01]  /*86f0*/  IMAD.U32 R4, RZ, RZ, UR8 ;  /* 0x00000008ff047e24 */ /* 0x000fe2000f8e00ff */
[----:B--2---:R-:W-:Y:S01]  /*8700*/  MOV R7, UR7 ;  /* 0x0000000700077c02 */ /* 0x004fe20008000f00 */
[----:B------:R-:W-:Y:S01]  /*8710*/  IMAD.U32 R6, RZ, RZ, UR6 ;  /* 0x00000006ff067e24 */ /* 0x000fe2000f8e00ff */
[----:B-----5:R-:W-:Y:S01]  /*8720*/  MOV R11, UR5 ;  /* 0x00000005000b7c02 */ /* 0x020fe20008000f00 */
[----:B------:R-:W-:Y:S02]  /*8730*/  IMAD.U32 R10, RZ, RZ, UR4 ;  /* 0x00000004ff0a7e24 */ /* 0x000fe4000f8e00ff */
[----:B------:R-:W-:Y:S07]  /*8740*/  LEPC R20, `(.L_x_125) ;  /* 0x000000001014794e */ /* 0x000fee0000000000 */
[----:B---34-:R-:W-:Y:S05]  /*8750*/  CALL.ABS.NOINC R14 ;  /* 0x000000000e007343 */ /* 0x018fea0003c00000 */
.L_x_125:
        /* <DEDUP_REMOVED lines=23> */
.L_x_126:
[----:B------:R-:W-:Y:S05]  /*88d0*/  WARPSYNC.ALL ;  /* 0x0000000000007948 */ /* 0x000fea0003800000 */
[----:B------:R-:W-:Y:S11]  /*88e0*/  R2UR UR4, R16 ;  /* 0x00000000100472ca */ /* 0x000ff600000e0000 */
[----:B------:R-:W-:Y:S02]  /*88f0*/  @!UPT UIADD3 URZ, UPT, UPT, URZ, URZ, URZ ;  /* 0x000000fffffff290 */ /* 0x000fe4000fffe0ff */
[----:B------:R-:W1:Y:S02]  /*8900*/  LDTM.x16 R4, tmem[UR4+0x20] ;  /* 0x00002004000479ee */ /* 0x000e640008240000 */
[----:B-1----:R-:W-:Y:S01]  /*8910*/  NOP ;  /* 0x0000000000007918 */ /* 0x002fe20000000000 */
.L_x_124:
[----:B----4-:R-:W-:Y:S01]  /*8920*/  SHF.L.U32 R3, R52, 0x10, RZ ;  /* 0x0000001034037819 */ /* 0x010fe200000006ff */
[C---:B------:R-:W-:Y:S01]  /*8930*/  FMUL R0, R43.reuse, R24 ;  /* 0x000000182b007220 */ /* 0x040fe20000400000 */
[----:B------:R-:W-:Y:S01]  /*8940*/  ISETP.NE.AND P1, PT, R84, R2, PT ;  /* 0x000000025400720c */ /* 0x000fe20003f25270 */
[----:B------:R-:W-:Y:S01]  /*8950*/  FMUL R2, R43, R25 ;  /* 0x000000192b027220 */ /* 0x000fe20000400000 */
[----:B------:R-:W-:Y:S01]  /*8960*/  LOP3.LUT R21, R52, 0xffff0000, RZ, 0xc0, !PT ;  /* 0xffff000034157812 */ /* 0x000fe200078ec0ff */
[----:B------:R-:W-:Y:S01]  /*8970*/  FFMA R0, R45, R3, R0 ;  /* 0x000000032d007223 */ /* 0x000fe20000000000 */
[----:B------:R-:W-:Y:S01]  /*8980*/  SHF.L.U32 R22, R53, 0x10, RZ ;  /* 0x0000001035167819 */ /* 0x000fe200000006ff */
[----:B------:R-:W-:Y:S01]  /*8990*/  FMUL R3, R43, R26 ;  /* 0x0000001a2b037220 */ /* 0x000fe20000400000 */
[----:B------:R-:W-:Y:S01]  /*89a0*/  LOP3.LUT R23, R53, 0xffff0000, RZ, 0xc0, !PT ;  /* 0xffff000035177812 */ /* 0x000fe200078ec0ff */
[----:B------:R-:W-:Y:S01]  /*89b0*/  FMUL R20, R43, R27 ;  /* 0x0000001b2b147220 */ /* 0x000fe20000400000 */
[----:B------:R-:W-:Y:S01]  /*89c0*/  SHF.L.U32 R40, R54, 0x10, RZ ;  /* 0x0000001036287819 */ /* 0x000fe200000006ff */
[----:B------:R-:W-:Y:S01]  /*89d0*/  FFMA R2, R45, R21, R2 ;  /* 0x000000152d027223 */ /* 0x000fe20000000002 */
[----:B------:R-:W-:Y:S01]  /*89e0*/  LOP3.LUT R41, R57, 0xffff0000, RZ, 0xc0, !PT ;  /* 0xffff000039297812 */ /* 0x000fe200078ec0ff */
[C---:B------:R-:W-:Y:S01]  /*89f0*/  FFMA R3, R45.reuse, R22, R3 ;  /* 0x000000162d037223 */ /* 0x040fe20000000003 */
[----:B------:R-:W-:Y:S01]  /*8a00*/  LOP3.LUT R42, R66, 0xffff0000, RZ, 0xc0, !PT ;  /* 0xffff0000422a7812 */ /* 0x000fe200078ec0ff */
[----:B------:R-:W-:Y:S01]  /*8a10*/  FFMA R20, R45, R23, R20 ;  /* 0x000000172d147223 */ /* 0x000fe20000000014 */
[----:B------:R-:W-:Y:S01]  /*8a20*/  LOP3.LUT R23, R54, 0xffff0000, RZ, 0xc0, !PT ;  /* 0xffff000036177812 */ /* 0x000fe200078ec0ff */
[C---:B------:R-:W-:Y:S01]  /*8a30*/  FMUL R21, R43.reuse, R28 ;  /* 0x0000001c2b157220 */ /* 0x040fe20000400000 */
[----:B------:R-:W-:Y:S01]  /*8a40*/  F2FP.BF16.F32.PACK_AB R48, R2, R0 ;  /* 0x000000000230723e */ /* 0x000fe200000010ff */
[----:B------:R-:W-:Y:S01]  /*8a50*/  FMUL R22, R43, R29 ;  /* 0x0000001d2b167220 */ /* 0x000fe20000400000 */
[----:B---3--:R-:W-:Y:S01]  /*8a60*/  F2FP.BF16.F32.PACK_AB R49, R20, R3 ;  /* 0x000000031431723e */ /* 0x008fe200000010ff */
[----:B------:R-:W-:Y:S01]  /*8a70*/  FFMA R21, R45, R40, R21 ;  /* 0x000000282d157223 */ /* 0x000fe20000000015 */
[----:B------:R-:W-:Y:S01]  /*8a80*/  SHF.L.U32 R20, R55, 0x10, RZ ;  /* 0x0000001037147819 */ /* 0x000fe200000006ff */
[----:B------:R-:W-:Y:S01]  /*8a90*/  FFMA R22, R45, R23, R22 ;  /* 0x000000172d167223 */ /* 0x000fe20000000016 */
[----:B------:R-:W-:Y:S01]  /*8aa0*/  LOP3.LUT R23, R55, 0xffff0000, RZ, 0xc0, !PT ;  /* 0xffff000037177812 */ /* 0x000fe200078ec0ff */
[C---:B------:R-:W-:Y:S01]  /*8ab0*/  FMUL R0, R43.reuse, R30 ;  /* 0x0000001e2b007220 */ /* 0x040fe20000400000 */
[----:B------:R-:W-:Y:S01]  /*8ac0*/  SHF.L.U32 R40, R56, 0x10, RZ ;  /* 0x0000001038287819 */ /* 0x000fe200000006ff */
[C---:B------:R-:W-:Y:S01]  /*8ad0*/  FMUL R2, R43.reuse, R31 ;  /* 0x0000001f2b027220 */ /* 0x040fe20000400000 */
[----:B------:R-:W-:Y:S01]  /*8ae0*/  F2FP.BF16.F32.PACK_AB R50, R22, R21 ;  /* 0x000000151632723e */ /* 0x000fe200000010ff */
[----:B------:R-:W-:Y:S01]  /*8af0*/  FMUL R3, R43, R32 ;  /* 0x000000202b037220 */ /* 0x000fe20000400000 */
[----:B------:R-:W-:Y:S01]  /*8b00*/  SHF.L.U32 R44, R67, 0x10, RZ ;  /* 0x00000010432c7819 */ /* 0x000fe200000006ff */
[----:B------:R-:W-:Y:S01]  /*8b10*/  FFMA R0, R45, R20, R0 ;  /* 0x000000142d007223 */ /* 0x000fe20000000000 */
[----:B------:R-:W-:Y:S01]  /*8b20*/  LOP3.LUT R46, R67, 0xffff0000, RZ, 0xc0, !PT ;  /* 0xffff0000432e7812 */ /* 0x000fe200078ec0ff */
[C---:B------:R-:W-:Y:S01]  /*8b30*/  FFMA R2, R45.reuse, R23, R2 ;  /* 0x000000172d027223 */ /* 0x040fe20000000002 */
[----:B------:R-:W-:Y:S01]  /*8b40*/  LOP3.LUT R23, R56, 0xffff0000, RZ, 0xc0, !PT ;  /* 0xffff000038177812 */ /* 0x000fe200078ec0ff */
[----:B------:R-:W-:Y:S01]  /*8b50*/  FFMA R3, R45, R40, R3 ;  /* 0x000000282d037223 */ /* 0x000fe20000000003 */
[----:B------:R-:W-:Y:S01]  /*8b60*/  SHF.L.U32 R40, R57, 0x10, RZ ;  /* 0x0000001039287819 */ /* 0x000fe200000006ff */
[C---:B------:R-:W-:Y:S01]  /*8b70*/  FMUL R20, R43.reuse, R33 ;  /* 0x000000212b147220 */ /* 0x040fe20000400000 */
[----:B------:R-:W-:Y:S01]  /*8b80*/  F2FP.BF16.F32.PACK_AB R51, R2, R0 ;  /* 0x000000000233723e */ /* 0x000fe200000010ff */
[C---:B------:R-:W-:Y:S01]  /*8b90*/  FMUL R21, R43.reuse, R34 ;  /* 0x000000222b157220 */ /* 0x040fe20000400000 */
[----:B------:R-:W-:Y:S01]  /*8ba0*/  MOV R47, UR46 ;  /* 0x0000002e002f7c02 */ /* 0x000fe20008000f00 */
[----:B------:R-:W-:Y:S01]  /*8bb0*/  FMUL R22, R43, R35 ;  /* 0x000000232b167220 */ /* 0x000fe20000400000 */
[----:B------:R-:W-:Y:S01]  /*8bc0*/  ISETP.NE.AND P0, PT, R84, RZ, PT ;  /* 0x000000ff5400720c */ /* 0x000fe20003f05270 */
[C---:B------:R-:W-:Y:S01]  /*8bd0*/  FFMA R20, R45.reuse, R23, R20 ;  /* 0x000000172d147223 */ /* 0x040fe20000000014 */
[C---:B------:R-:W-:Y:S01]  /*8be0*/  SHF.L.U32 R23, R58.reuse, 0x10, RZ ;  /* 0x000000103a177819 */ /* 0x040fe200000006ff */
[C---:B------:R-:W-:Y:S01]  /*8bf0*/  FFMA R21, R45.reuse, R40, R21 ;  /* 0x000000282d157223 */ /* 0x040fe20000000015 */
[----:B------:R-:W-:Y:S01]  /*8c00*/  LOP3.LUT R40, R58, 0xffff0000, RZ, 0xc0, !PT ;  /* 0xffff00003a287812 */ /* 0x000fe200078ec0ff */
[----:B------:R-:W-:Y:S01]  /*8c10*/  FFMA R22, R45, R41, R22 ;  /* 0x000000292d167223 */ /* 0x000fe20000000016 */
[----:B------:R-:W-:Y:S01]  /*8c20*/  F2FP.BF16.F32.PACK_AB R60, R20, R3 ;  /* 0x00000003143c723e */ /* 0x000fe200000010ff */
[----:B------:R-:W-:Y:S01]  /*8c30*/  FMUL R0, R43, R36 ;  /* 0x000000242b007220 */ /* 0x000fe20000400000 */
[----:B------:R-:W-:Y:S01]  /*8c40*/  LOP3.LUT R41, R65, 0xffff0000, RZ, 0xc0, !PT ;  /* 0xffff000041297812 */ /* 0x000fe200078ec0ff */
[----:B------:R-:W-:Y:S01]  /*8c50*/  FMUL R2, R43, R37 ;  /* 0x000000252b027220 */ /* 0x000fe20000400000 */
[----:B------:R-:W-:Y:S01]  /*8c60*/  F2FP.BF16.F32.PACK_AB R61, R22, R21 ;  /* 0x00000015163d723e */ /* 0x000fe200000010ff */
[----:B------:R-:W-:Y:S01]  /*8c70*/  FFMA R0, R45, R23, R0 ;  /* 0x000000172d007223 */ /* 0x000fe20000000000 */
[----:B------:R-:W-:Y:S01]  /*8c80*/  SHF.L.U32 R22, R59, 0x10, RZ ;  /* 0x000000103b167819 */ /* 0x000fe200000006ff */
[----:B------:R-:W-:Y:S01]  /*8c90*/  FFMA R2, R45, R40, R2 ;  /* 0x000000282d027223 */ /* 0x000fe20000000002 */
[----:B------:R-:W-:Y:S01]  /*8ca0*/  LOP3.LUT R23, R59, 0xffff0000, RZ, 0xc0, !PT ;  /* 0xffff00003b177812 */ /* 0x000fe200078ec0ff */
[C---:B------:R-:W-:Y:S01]  /*8cb0*/  FMUL R3, R43.reuse, R38 ;  /* 0x000000262b037220 */ /* 0x040fe20000400000 */
[----:B------:R-:W-:Y:S01]  /*8cc0*/  SHF.L.U32 R40, R64, 0x10, RZ ;  /* 0x0000001040287819 */ /* 0x000fe200000006ff */
[C---:B------:R-:W-:Y:S01]  /*8cd0*/  FMUL R20, R43.reuse, R39 ;  /* 0x000000272b147220 */ /* 0x040fe20000400000 */
[----:B------:R-:W-:Y:S01]  /*8ce0*/  FMUL R21, R43, R4 ;  /* 0x000000042b157220 */ /* 0x000fe20000400000 */
[C---:B------:R-:W-:Y:S01]  /*8cf0*/  FFMA R3, R45.reuse, R22, R3 ;  /* 0x000000162d037223 */ /* 0x040fe20000000003 */
[----:B------:R-:W-:Y:S01]  /*8d00*/  F2FP.BF16.F32.PACK_AB R62, R2, R0 ;  /* 0x00000000023e723e */ /* 0x000fe200000010ff */
[C---:B------:R-:W-:Y:S01]  /*8d10*/  FFMA R20, R45.reuse, R23, R20 ;  /* 0x000000172d147223 */ /* 0x040fe20000000014 */
[----:B------:R-:W-:Y:S01]  /*8d20*/  FFMA R21, R45, R40, R21 ;  /* 0x000000282d157223 */ /* 0x000fe20000000015 */
[----:B------:R-:W-:Y:S01]  /*8d30*/  LOP3.LUT R23, R64, 0xffff0000, RZ, 0xc0, !PT ;  /* 0xffff000040177812 */ /* 0x000fe200078ec0ff */
[----:B------:R-:W-:Y:S01]  /*8d40*/  FMUL R0, R43, R5 ;  /* 0x000000052b007220 */ /* 0x000fe20000400000 */
[----:B------:R-:W-:Y:S01]  /*8d50*/  SHF.L.U32 R40, R65, 0x10, RZ ;  /* 0x0000001041287819 */ /* 0x000fe200000006ff */
[C---:B------:R-:W-:Y:S01]  /*8d60*/  FMUL R2, R43.reuse, R6 ;  /* 0x000000062b027220 */ /* 0x040fe20000400000 */
[----:B------:R-:W-:Y:S01]  /*8d70*/  FMUL R22, R43, R7 ;  /* 0x000000072b167220 */ /* 0x000fe20000400000 */
[C---:B------:R-:W-:Y:S01]  /*8d80*/  FFMA R0, R45.reuse, R23, R0 ;  /* 0x000000172d007223 */ /* 0x040fe20000000000 */
[----:B------:R-:W-:Y:S01]  /*8d90*/  F2FP.BF16.F32.PACK_AB R63, R20, R3 ;  /* 0x00000003143f723e */ /* 0x000fe200000010ff */
[C---:B------:R-:W-:Y:S01]  /*8da0*/  FFMA R2, R45.reuse, R40, R2 ;  /* 0x000000282d027223 */ /* 0x040fe20000000002 */
[----:B------:R-:W-:Y:S01]  /*8db0*/  FFMA R22, R45, R41, R22 ;  /* 0x000000292d167223 */ /* 0x000fe20000000016 */
[----:B------:R-:W-:Y:S01]  /*8dc0*/  SHF.L.U32 R41, R66, 0x10, RZ ;  /* 0x0000001042297819 */ /* 0x000fe200000006ff */
[C---:B------:R-:W-:Y:S01]  /*8dd0*/  FMUL R3, R43.reuse, R8 ;  /* 0x000000082b037220 */ /* 0x040fe20000400000 */
[C---:B------:R-:W-:Y:S01]  /*8de0*/  FMUL R20, R43.reuse, R9 ;  /* 0x000000092b147220 */ /* 0x040fe20000400000 */
[C---:B------:R-:W-:Y:S01]  /*8df0*/  FMUL R23, R43.reuse, R10 ;  /* 0x0000000a2b177220 */ /* 0x040fe20000400000 */
[----:B------:R-:W-:Y:S01]  /*8e00*/  FMUL R40, R43, R11 ;  /* 0x0000000b2b287220 */ /* 0x000fe20000400000 */
[C---:B------:R-:W-:Y:S01]  /*8e10*/  FFMA R3, R45.reuse, R41, R3 ;  /* 0x000000292d037223 */ /* 0x040fe20000000003 */
[C---:B------:R-:W-:Y:S01]  /*8e20*/  FFMA R20, R45.reuse, R42, R20 ;  /* 0x0000002a2d147223 */ /* 0x040fe20000000014 */
[C---:B------:R-:W-:Y:S01]  /*8e30*/  FFMA R23, R45.reuse, R44, R23 ;  /* 0x0000002c2d177223 */ /* 0x040fe20000000017 */
[----:B------:R-:W-:Y:S01]  /*8e40*/  FFMA R40, R45, R46, R40 ;  /* 0x0000002e2d287223 */ /* 0x000fe20000000028 */
[----:B------:R-:W-:Y:S01]  /*8e50*/  F2FP.BF16.F32.PACK_AB R100, R0, R21 ;  /* 0x000000150064723e */ /* 0x000fe200000010ff */
[----:B------:R-:W1:Y:S01]  /*8e60*/  S2R R46, SR_CgaCtaId ;  /* 0x00000000002e7919 */ /* 0x000e620000008800 */
[----:B------:R-:W-:Y:S01]  /*8e70*/  SHF.L.U32 R42, R68, 0x10, RZ ;  /* 0x00000010442a7819 */ /* 0x000fe200000006ff */
[C---:B------:R-:W-:Y:S01]  /*8e80*/  FMUL R41, R43.reuse, R12 ;  /* 0x0000000c2b297220 */ /* 0x040fe20000400000 */
[----:B------:R-:W-:Y:S01]  /*8e90*/  F2FP.BF16.F32.PACK_AB R101, R22, R2 ;  /* 0x000000021665723e */ /* 0x000fe200000010ff */
[C---:B------:R-:W-:Y:S01]  /*8ea0*/  FMUL R0, R43.reuse, R13 ;  /* 0x0000000d2b007220 */ /* 0x040fe20000400000 */
[----:B------:R-:W-:Y:S01]  /*8eb0*/  LOP3.LUT R21, R68, 0xffff0000, RZ, 0xc0, !PT ;  /* 0xffff000044157812 */ /* 0x000fe200078ec0ff */
[----:B------:R-:W-:Y:S01]  /*8ec0*/  FMUL R2, R43, R14 ;  /* 0x0000000e2b027220 */ /* 0x000fe20000400000 */
[----:B------:R-:W-:Y:S01]  /*8ed0*/  F2FP.BF16.F32.PACK_AB R103, R40, R23 ;  /* 0x000000172867723e */ /* 0x000fe200000010ff */
[----:B------:R-:W-:Y:S01]  /*8ee0*/  FFMA R41, R45, R42, R41 ;  /* 0x0000002a2d297223 */ /* 0x000fe20000000029 */
[----:B------:R-:W-:Y:S01]  /*8ef0*/  SHF.L.U32 R22, R69, 0x10, RZ ;  /* 0x0000001045167819 */ /* 0x000fe200000006ff */
[----:B------:R-:W-:Y:S01]  /*8f00*/  FFMA R0, R45, R21, R0 ;  /* 0x000000152d007223 */ /* 0x000fe20000000000 */
[----:B------:R-:W-:Y:S01]  /*8f10*/  F2FP.BF16.F32.PACK_AB R102, R20, R3 ;  /* 0x000000031466723e */ /* 0x000fe200000010ff */
[----:B------:R-:W-:Y:S01]  /*8f20*/  FMUL R3, R43, R15 ;  /* 0x0000000f2b037220 */ /* 0x000fe20000400000 */
[----:B------:R-:W-:Y:S01]  /*8f30*/  LOP3.LUT R23, R69, 0xffff0000, RZ, 0xc0, !PT ;  /* 0xffff000045177812 */ /* 0x000fe200078ec0ff */
[----:B------:R-:W-:Y:S01]  /*8f40*/  FMUL R20, R43, R16 ;  /* 0x000000102b147220 */ /* 0x000fe20000400000 */
[C---:B------:R-:W-:Y:S01]  /*8f50*/  SHF.L.U32 R40, R70.reuse, 0x10, RZ ;  /* 0x0000001046287819 */ /* 0x040fe200000006ff */
[----:B------:R-:W-:Y:S01]  /*8f60*/  FFMA R2, R45, R22, R2 ;  /* 0x000000162d027223 */ /* 0x000fe20000000002 */
[----:B------:R-:W-:Y:S01]  /*8f70*/  FMUL R21, R43, R17 ;  /* 0x000000112b157220 */ /* 0x000fe20000400000 */
[----:B------:R-:W-:Y:S01]  /*8f80*/  FFMA R3, R45, R23, R3 ;  /* 0x000000172d037223 */ /* 0x000fe20000000003 */
[----:B------:R-:W-:Y:S01]  /*8f90*/  @!P1 LEA R47, R47, R99, 0xc ;  /* 0x000000632f2f9211 */ /* 0x000fe200078e60ff */
[----:B------:R-:W-:Y:S01]  /*8fa0*/  FFMA R20, R45, R40, R20 ;  /* 0x000000282d147223 */ /* 0x000fe20000000014 */
[----:B------:R-:W-:Y:S01]  /*8fb0*/  LOP3.LUT R40, R70, 0xffff0000, RZ, 0xc0, !PT ;  /* 0xffff000046287812 */ /* 0x000fe200078ec0ff */
[----:B------:R-:W-:Y:S01]  /*8fc0*/  FMUL R22, R43, R18 ;  /* 0x000000122b167220 */ /* 0x000fe20000400000 */
[----:B------:R-:W-:Y:S01]  /*8fd0*/  F2FP.BF16.F32.PACK_AB R108, R0, R41 ;  /* 0x00000029006c723e */ /* 0x000fe200000010ff */
[----:B------:R2:W-:Y:S01]  /*8fe0*/  @!P1 STS.128 [R47+UR43+0x200], R48 ;  /* 0x000200302f009988 */ /* 0x0005e20008000c2b */
[----:B------:R-:W-:Y:S01]  /*8ff0*/  SHF.L.U32 R42, R71, 0x10, RZ ;  /* 0x00000010472a7819 */ /* 0x000fe200000006ff */
[----:B------:R-:W-:Y:S01]  /*9000*/  FFMA R21, R45, R40, R21 ;  /* 0x000000282d157223 */ /* 0x000fe20000000015 */
[----:B------:R-:W-:Y:S01]  /*9010*/  @!P1 IADD3 R40, PT, PT, R47, UR43, RZ ;  /* 0x0000002b2f289c10 */ /* 0x000fe2000fffe0ff */
[----:B------:R-:W-:Y:S01]  /*9020*/  FMUL R23, R43, R19 ;  /* 0x000000132b177220 */ /* 0x000fe20000400000 */
[----:B------:R-:W-:Y:S01]  /*9030*/  LOP3.LUT R44, R71, 0xffff0000, RZ, 0xc0, !PT ;  /* 0xffff0000472c7812 */ /* 0x000fe200078ec0ff */
[----:B------:R-:W-:Y:S01]  /*9040*/  FFMA R22, R45, R42, R22 ;  /* 0x0000002a2d167223 */ /* 0x000fe20000000016 */
[----:B------:R-:W-:Y:S02]  /*9050*/  @!P1 IADD3 R40, PT, PT, R98, R40, RZ ;  /* 0x0000002862289210 */ /* 0x000fe40007ffe0ff */
[----:B------:R-:W-:Y:S01]  /*9060*/  F2FP.BF16.F32.PACK_AB R109, R3, R2 ;  /* 0x00000002036d723e */ /* 0x000fe200000010ff */
[----:B------:R-:W-:Y:S01]  /*9070*/  FFMA R23, R45, R44, R23 ;  /* 0x0000002c2d177223 */ /* 0x000fe20000000017 */
[----:B------:R-:W-:Y:S01]  /*9080*/  F2FP.BF16.F32.PACK_AB R110, R21, R20 ;  /* 0x00000014156e723e */ /* 0x000fe200000010ff */
[----:B------:R2:W-:Y:S03]  /*9090*/  @!P1 STS.128 [R40+0x200], R60 ;  /* 0x0002003c28009388 */ /* 0x0005e60000000c00 */
[----:B------:R-:W-:Y:S05]  /*90a0*/  F2FP.BF16.F32.PACK_AB R111, R23, R22 ;  /* 0x00000016176f723e */ /* 0x000fea00000010ff */
[----:B------:R2:W-:Y:S08]  /*90b0*/  @!P1 STS.128 [R47+UR43+0xa00], R100 ;  /* 0x000a00642f009988 */ /* 0x0005f00008000c2b */
[----:B------:R2:W-:Y:S01]  /*90c0*/  @!P1 STS.128 [R40+0xa00], R108 ;  /* 0x000a006c28009388 */ /* 0x0005e20000000c00 */
[----:B------:R-:W-:Y:S01]  /*90d0*/  @!PT LDS RZ, [RZ] ;  /* 0x00000000fffff984 */ /* 0x000fe20000000800 */
[----:B------:R-:W-:Y:S01]  /*90e0*/  @!PT LDS RZ, [RZ] ;  /* 0x00000000fffff984 */ /* 0x000fe20000000800 */
[----:B------:R-:W-:Y:S01]  /*90f0*/  @!PT LDS RZ, [RZ] ;  /* 0x00000000fffff984 */ /* 0x000fe20000000800 */
[----:B------:R-:W-:Y:S01]  /*9100*/  @!PT LDS RZ, [RZ] ;  /* 0x00000000fffff984 */ /* 0x000fe20000000800 */
[----:B------:R3:W-:Y:S07]  /*9110*/  MEMBAR.ALL.CTA ;  /* 0x0000000000007992 */ /* 0x0007ee0000008000 */
[----:B---3--:R-:W3:Y:S01]  /*9120*/  FENCE.VIEW.ASYNC.S ;  /* 0x00000000000073c6 */ /* 0x008ee20000000000 */
[----:B------:R-:W-:Y:S05]  /*9130*/  WARPSYNC.ALL ;  /* 0x0000000000007948 */ /* 0x000fea0003800000 */
[----:B------:R-:W-:Y:S01]  /*9140*/  BSSY.RECONVERGENT B0, `(.L_x_127) ;  /* 0x0000012000007945 */ /* 0x000fe20003800200 */
[----:B---3--:R-:W-:Y:S06]  /*9150*/  BAR.SYNC.DEFER_BLOCKING 0x1, 0x80 ;  /* 0x0042000000007b1d */ /* 0x008fec0000010000 */
[----:B-1----:R-:W-:Y:S05]  /*9160*/  @P0 BRA `(.L_x_128) ;  /* 0x00000000003c0947 */ /* 0x002fea0003800000 */
[----:B------:R-:W1:Y:S01]  /*9170*/  LDCU.64 UR6, c[0x0][0x348] ;  /* 0x00006900ff0677ac */ /* 0x000e620008000a00 */
[----:B------:R-:W-:Y:S02]  /*9180*/  ULEA UR5, UR46, UR43, 0xc ;  /* 0x0000002b2e057291 */ /* 0x000fe4000f8e60ff */
[----:B------:R-:W-:Y:S02]  /*9190*/  UIADD3 UR10, UPT, UPT, UR50, 0x40, URZ ;  /* 0x00000040320a7890 */ /* 0x000fe4000fffe0ff */
[----:B------:R-:W-:Y:S02]  /*91a0*/  UIADD3 UR8, UPT, UPT, UR5, 0x200, URZ ;  /* 0x0000020005087890 */ /* 0x000fe4000fffe0ff */
[----:B------:R-:W-:Y:S01]  /*91b0*/  UIADD3 UR12, UPT, UPT, UR5, 0xa00, URZ ;  /* 0x00000a00050c7890 */ /* 0x000fe2000fffe0ff */
[----:B------:R-:W-:Y:S01]  /*91c0*/  UMOV UR9, UR49 ;  /* 0x0000003100097c82 */ /* 0x000fe20008000000 */
[----:B------:R-:W-:Y:S01]  /*91d0*/  UMOV UR11, UR36 ;  /* 0x00000024000b7c82 */ /* 0x000fe20008000000 */
[----:B------:R-:W-:Y:S01]  /*91e0*/  UIADD3 UR13, UPT, UPT, UR49, 0x20, URZ ;  /* 0x00000020310d7890 */ /* 0x000fe2000fffe0ff */
[----:B------:R-:W-:Y:S01]  /*91f0*/  UMOV UR15, UR36 ;  /* 0x00000024000f7c82 */ /* 0x000fe20008000000 */
[----:B------:R-:W-:Y:S01]  /*9200*/  UMOV UR14, UR10 ;  /* 0x0000000a000e7c82 */ /* 0x000fe20008000000 */
[----:B-1----:R-:W-:Y:S04]  /*9210*/  UIADD3 UR4, UP0, UPT, UR6, 0xa80, URZ ;  /* 0x00000a8006047890 */ /* 0x002fe8000ff1e0ff */
[----:B------:R-:W-:Y:S09]  /*9220*/  UIADD3.X UR5, UPT, UPT, URZ, UR7, URZ, UP0, !UPT ;  /* 0x00000007ff057290 */ /* 0x000ff200087fe4ff */
[----:B------:R1:W-:Y:S01]  /*9230*/  UTMASTG.3D [UR8], [UR4] ;  /* 0x00000008040073b5 */ /* 0x0003e20008010000 */
[----:B------:R1:W-:Y:S02]  /*9240*/  UTMASTG.3D [UR12], [UR4] ;  /* 0x0000000c040073b5 */ /* 0x0003e40008010000 */
[----:B-1----:R0:W-:Y:S02]  /*9250*/  UTMACMDFLUSH ;  /* 0x00000000000079b7 */ /* 0x0021e40000000000 */
.L_x_128:
[----:B------:R-:W-:Y:S05]  /*9260*/  BSYNC.RECONVERGENT B0 ;  /* 0x0000000000007941 */ /* 0x000fea0003800200 */
.L_x_127:
[----:B------:R-:W-:Y:S01]  /*9270*/  UIADD3 UR4, UPT, UPT, UR46, 0x1, URZ ;  /* 0x000000012e047890 */ /* 0x000fe2000fffe0ff */
[----:B------:R-:W-:Y:S03]  /*9280*/  BSSY.RECONVERGENT B0, `(.L_x_129) ;  /* 0x0000007000007945 */ /* 0x000fe60003800200 */
[----:B------:R-:W-:Y:S04]  /*9290*/  UISETP.NE.AND UP0, UPT, UR4, 0x3, UPT ;  /* 0x000000030400788c */ /* 0x000fe8000bf05270 */
[----:B------:R-:W-:Y:S02]  /*92a0*/  USEL UR44, UR4, URZ, UP0 ;  /* 0x000000ff042c7287 */ /* 0x000fe40008000000 */
[----:B------:R-:W-:Y:S04]  /*92b0*/  UISETP.EQ.XOR UP0, UPT, UR47, 0x3, !UP0 ;  /* 0x000000032f00788c */ /* 0x000fe8000c702a70 */
[----:B------:R-:W-:Y:S01]  /*92c0*/  UP2UR UR51, UPR, URZ, 0x1 ;  /* 0x00000001ff337883 */ /* 0x000fe20008000000 */
[----:B------:R-:W-:Y:S11]  /*92d0*/  @P0 BRA `(.L_x_130) ;  /* 0x0000000000040947 */ /* 0x000ff60003800000 */
[----:B------:R-:W-:Y:S04]  /*92e0*/  DEPBAR.LE SB0, 0x1 ;  /* 0x000080400000791a */ /* 0x000fe80000000000 */
.L_x_130:
[----:B------:R-:W-:Y:S05]  /*92f0*/  BSYNC.RECONVERGENT B0 ;  /* 0x0000000000007941 */ /* 0x000fea0003800200 */
.L_x_129:
[----:B------:R-:W1:Y:S08]  /*9300*/  S2UR UR4, SR_CgaCtaId ;  /* 0x00000000000479c3 */ /* 0x000e700000008800 */
[----:B------:R-:W-:Y:S01]  /*9310*/  BAR.SYNC.DEFER_BLOCKING 0x1, 0x80 ;  /* 0x0042000000007b1d */ /* 0x000fe20000010000 */
[----:B------:R-:W-:Y:S01]  /*9320*/  ISETP.NE.AND P1, PT, R97, RZ, PT ;  /* 0x000000ff6100720c */ /* 0x000fe20003f25270 */
[----:B------:R-:W-:Y:S01]  /*9330*/  IMAD.U32 R0, RZ, RZ, UR52 ;  /* 0x00000034ff007e24 */ /* 0x000fe2000f8e00ff */
[----:B------:R-:W-:Y:S11]  /*9340*/  UIADD3 UR53, UPT, UPT, UR49, 0x10, URZ ;  /* 0x0000001031357890 */ /* 0x000ff6000fffe0ff */
[----:B------:R-:W-:Y:S05]  /*9350*/  @P1 LEA R0, R0, UR43, 0x3 ;  /* 0x0000002b00001c11 */ /* 0x000fea000f8e18ff */
[----:B------:R-:W-:Y:S01]  /*9360*/  @P1 VIADD R2, R0, 0x98 ;  /* 0x0000009800021836 */ /* 0x000fe20000000000 */
[----:B------:R-:W-:Y:S04]  /*9370*/  @P1 SHF.L.U32 R0, R112, 0x1f, RZ ;  /* 0x0000001f70001819 */ /* 0x000fe800000006ff */
[----:B------:R-:W-:Y:S01]  /*9380*/  @P1 PRMT R46, R46, 0x654, R2 ;  /* 0x000006542e2e1816 */ /* 0x000fe20000000002 */
[----:B------:R-:W-:Y:S01]  /*9390*/  UMOV UR43, 0x400 ;  /* 0x00000400002b7882 */ /* 0x000fe20000000000 */
[----:B------:R-:W-:Y:S01]  /*93a0*/  BSSY B1, `(.L_x_131) ;  /* 0x0000021000017945 */ /* 0x000fe20003800000 */
[----:B-1----:R-:W-:Y:S01]  /*93b0*/  ULEA UR43, UR4, UR43, 0x18 ;  /* 0x0000002b042b7291 */ /* 0x002fe2000f8ec0ff */
[----:B------:R-:W-:Y:S01]  /*93c0*/  @P1 SYNCS.ARRIVE.TRANS64.RED.A1T0 RZ, [R46+URZ], RZ ;  /* 0x000000ff2eff19a7 */ /* 0x000fe200081004ff */
[----:B------:R-:W-:Y:S04]  /*93d0*/  UIADD3 UR4, UPT, UPT, UR52, 0x1, URZ ;  /* 0x0000000134047890 */ /* 0x000fe8000fffe0ff */
[----:B------:R-:W-:Y:S01]  /*93e0*/  LEA R21, R106, UR43, 0x3 ;  /* 0x0000002b6a157c11 */ /* 0x000fe2000f8e18ff */
[----:B------:R-:W-:Y:S03]  /*93f0*/  UISETP.NE.AND UP0, UPT, UR4, 0x3, UPT ;  /* 0x000000030400788c */ /* 0x000fe6000bf05270 */
[----:B------:R1:W3:Y:S01]  /*9400*/  @P1 SYNCS.PHASECHK.TRANS64.TRYWAIT P0, [R21+URZ+0x80], R0 ;  /* 0x00008000150015a7 */ /* 0x0002e200080011ff */
[----:B------:R-:W-:Y:S01]  /*9410*/  USEL UR48, UR4, URZ, UP0 ;  /* 0x000000ff04307287 */ /* 0x000fe20008000000 */
[----:B-1----:R-:W-:Y:S01]  /*9420*/  VIADD R0, R105, 0x10 ;  /* 0x0000001069007836 */ /* 0x002fe20000000000 */
[----:B---3--:R-:W-:Y:S01]  /*9430*/  @P1 SEL R107, RZ, 0x1, !P0 ;  /* 0x00000001ff6b1807 */ /* 0x008fe20004000000 */
[----:B------:R-:W-:Y:S09]  /*9440*/  @!P1 BRA `(.L_x_132) ;  /* 0x0000000000589947 */ /* 0x000ff20003800000 */
[----:B------:R-:W-:Y:S01]  /*9450*/  ISETP.NE.AND P1, PT, R113, RZ, PT ;  /* 0x000000ff7100720c */ /* 0x000fe20003f25270 */
[----:B------:R-:W-:Y:S01]  /*9460*/  BSSY B0, `(.L_x_133) ;  /* 0x0000009000007945 */ /* 0x000fe20003800000 */
[----:B------:R-:W-:Y:S11]  /*9470*/  ISETP.NE.AND P0, PT, R107, RZ, PT ;  /* 0x000000ff6b00720c */ /* 0x000ff60003f05270 */
[----:B------:R-:W-:Y:S05]  /*9480*/  @P1 IMAD R3, R106, 0x1000, R99 ;  /* 0x000010006a031824 */ /* 0x000fea00078e0263 */
[----:B------:R-:W-:Y:S05]  /*9490*/  @P1 IADD3 R2, PT, PT, R3, UR43, RZ ;  /* 0x0000002b03021c10 */ /* 0x000fea000fffe0ff */
[----:B------:R-:W-:Y:S01]  /*94a0*/  @P1 IMAD.IADD R2, R98, 0x1, R2 ;  /* 0x0000000162021824 */ /* 0x000fe200078e0202 */
[----:B------:R-:W-:Y:S06]  /*94b0*/  @P0 BRA `(.L_x_134) ;  /* 0x00000000000c0947 */ /* 0x000fec0003800000 */
[----:B------:R-:W-:Y:S04]  /*94c0*/  SHF.L.U32 R20, R112, 0x1f, RZ ;  /* 0x0000001f70147819 */ /* 0x000fe800000006ff */
[----:B------:R-:W1:Y:S02]  /*94d0*/  SYNCS.PHASECHK.TRANS64.TRYWAIT P0, [R21+URZ+0x80], R20 ;  /* 0x00008014150075a7 */ /* 0x000e6400080011ff */
[----:B-1----:R-:W-:Y:S05]  /*94e0*/  @!P0 BRA `(.L_x_135) ;  /* 0x0000002c00348947 */ /* 0x002fea0003800000 */
.L_x_134:
[----:B------:R-:W-:Y:S05]  /*94f0*/  BSYNC B0 ;  /* 0x0000000000007941 */ /* 0x000fea0003800000 */
.L_x_133:
[----:B------:R-:W-:Y:S01]  /*9500*/  ISETP.NE.AND P0, PT, R113, RZ, PT ;  /* 0x000000ff7100720c */ /* 0x000fe20003f05270 */
[----:B------:R-:W-:Y:S11]  /*9510*/  VIADD R106, R106, 0x1 ;  /* 0x000000016a6a7836 */ /* 0x000ff60000000000 */
[----:B------:R-:W-:Y:S01]  /*9520*/  @!UPT UIADD3 URZ, UPT, UPT, URZ, URZ, URZ ;  /* 0x000000fffffff290 */ /* 0x000fe2000fffe0ff */
[----:B------:R-:W3:Y:S04]  /*9530*/  @P0 LDS.128 R52, [R3+UR43+0x200] ;  /* 0x0002002b03340984 */ /* 0x000ee80008000c00 */
[----:B------:R-:W4:Y:S04]  /*9540*/  @P0 LDS.128 R64, [R3+UR43+0xa00] ;  /* 0x000a002b03400984 */ /* 0x000f280008000c00 */
[----:B------:R-:W1:Y:S04]  /*9550*/  @P0 LDS.128 R56, [R2+0x200] ;  /* 0x0002000002380984 */ /* 0x000e680000000c00 */
[----:B------:R5:W1:Y:S01]  /*9560*/  @P0 LDS.128 R68, [R2+0xa00] ;  /* 0x000a000002440984 */ /* 0x000a620000000c00 */
[C---:B------:R-:W-:Y:S04]  /*9570*/  ISETP.NE.AND P0, PT, R106.reuse, 0x3, PT ;  /* 0x000000036a00780c */ /* 0x040fe80003f05270 */
[----:B------:R-:W-:Y:S02]  /*9580*/  SEL R106, R106, RZ, P0 ;  /* 0x000000ff6a6a7207 */ /* 0x000fe40000000000 */
[----:B-----5:R-:W-:Y:S04]  /*9590*/  SEL R2, RZ, 0x1, P0 ;  /* 0x00000001ff027807 */ /* 0x020fe80000000000 */
[----:B------:R-:W-:Y:S02]  /*95a0*/  LOP3.LUT R112, R112, R2, RZ, 0x3c, !PT ;  /* 0x0000000270707212 */ /* 0x000fe400078e3cff */
.L_x_132:
[----:B------:R-:W-:Y:S05]  /*95b0*/  BSYNC B1 ;  /* 0x0000000000017941 */ /* 0x000fea0003800000 */
.L_x_131:
[----:B------:R-:W-:Y:S04]  /*95c0*/  SHF.R.U32.HI R3, RZ, 0x15, R0 ;  /* 0x00000015ff037819 */ /* 0x000fe80000011600 */
[----:B------:R-:W-:Y:S04]  /*95d0*/  LOP3.LUT R2, R3, 0x3, RZ, 0xc0, !PT ;  /* 0x0000000303027812 */ /* 0x000fe800078ec0ff */
[----:B------:R-:W-:Y:S11]  /*95e0*/  ISETP.NE.AND P0, PT, R84, R2, PT ;  /* 0x000000025400720c */ /* 0x000ff60003f05270 */
[----:B------:R-:W-:Y:S02]  /*95f0*/  @!UPT UIADD3 URZ, UPT, UPT, URZ, URZ, URZ ;  /* 0x000000fffffff290 */ /* 0x000fe4000fffe0ff */
[----:B------:R-:W-:Y:S05]  /*9600*/  @P0 BRA `(.L_x_136) ;  /* 0x0000000000bc0947 */ /* 0x000fea0003800000 */
[----:B------:R-:W-:Y:S02]  /*9610*/  LOP3.LUT P0, RZ, R3, 0x3, R86, 0x48, !PT ;  /* 0x0000000303ff7812 */ /* 0x000fe40007804856 */
[----:B------:R-:W-:Y:S11]  /*9620*/  MOV R16, R0 ;  /* 0x0000000000107202 */ /* 0x000ff60000000f00 */
[----:B------:R-:W-:Y:S05]  /*9630*/  @!P0 BRA `(.L_x_137) ;  /* 0x0000000000408947 */ /* 0x000fea0003800000 */
[----:B------:R-:W5:Y:S01]  /*9640*/  LDCU.64 UR8, c[0x4][0x70] ;  /* 0x01000e00ff0877ac */ /* 0x000f620008000a00 */
[----:B------:R-:W-:Y:S01]  /*9650*/  MOV R15, 0x0 ;  /* 0x00000000000f7802 */ /* 0x000fe20000000f00 */
[----:B------:R-:W-:Y:S02]  /*9660*/  HFMA2 R12, -RZ, RZ, 0, 5.9604644775390625e-08 ;  /* 0x00000001ff0c7431 */ /* 0x000fe400000001ff */
[----:B------:R-:W-:Y:S02]  /*9670*/  IMAD.MOV.U32 R8, RZ, RZ, 0x192 ;  /* 0x00000192ff087424 */ /* 0x000fe400078e00ff */
[----:B------:R-:W-:Y:S01]  /*9680*/  IMAD.MOV.U32 R13, RZ, RZ, RZ ;  /* 0x000000ffff0d7224 */ /* 0x000fe200078e00ff */
[----:B------:R-:W1:Y:S01]  /*9690*/  LDCU.64 UR6, c[0x4][0x78] ;  /* 0x01000f00ff0677ac */ /* 0x000e620008000a00 */
[----:B------:R-:W2:Y:S01]  /*96a0*/  LDC.64 R14, c[0x4][R15] ;  /* 0x010000000f0e7b82 */ /* 0x000ea20000000a00 */
[----:B------:R-:W3:Y:S01]  /*96b0*/  LDCU.64 UR4, c[0x4][0x10] ;  /* 0x01000200ff0477ac */ /* 0x000ee20008000a00 */
[----:B-----5:R-:W-:Y:S01]  /*96c0*/  MOV R5, UR9 ;  /* 0x0000000900057c02 */ /* 0x020fe20008000f00 */
[----:B------:R-:W-:Y:S01]  /*96d0*/  IMAD.U32 R4, RZ, RZ, UR8 ;  /* 0x00000008ff047e24 */ /* 0x000fe2000f8e00ff */
[----:B-1----:R-:W-:Y:S01]  /*96e0*/  MOV R7, UR7 ;  /* 0x0000000700077c02 */ /* 0x002fe20008000f00 */
[----:B------:R-:W-:Y:S01]  /*96f0*/  IMAD.U32 R6, RZ, RZ, UR6 ;  /* 0x00000006ff067e24 */ /* 0x000fe2000f8e00ff */
[----:B---3--:R-:W-:Y:S01]  /*9700*/  MOV R11, UR5 ;  /* 0x00000005000b7c02 */ /* 0x008fe20008000f00 */
[----:B------:R-:W-:Y:S02]  /*9710*/  IMAD.U32 R10, RZ, RZ, UR4 ;  /* 0x00000004ff0a7e24 */ /* 0x000fe4000f8e00ff */
[----:B------:R-:W-:Y:S07]  /*9720*/  LEPC R20, `(.L_x_137) ;  /* 0x000000001014794e */ /* 0x000fee0000000000 */
[----:B--2-4-:R-:W-:Y:S05]  /*9730*/  CALL.ABS.NOINC R14 ;  /* 0x000000000e007343 */ /* 0x014fea0003c00000 */
.L_x_137:
        /* <DEDUP_REMOVED lines=12> */
[----:B------:R-:W5:Y:S01]  /*9800*/  LDCU.64 UR6, c[0x4][0x78] ;  /* 0x01000f00ff0677ac */ /* 0x000f620008000a00 */
[----:B------:R-:W2:Y:S01]  /*9810*/  LDC.64 R14, c[0x4][R15] ;  /* 0x010000000f0e7b82 */ /* 0x000ea20000000a00 */
[----:B------:R-:W3:Y:S01]  /*9820*/  LDCU.64 UR4, c[0x4][0x10] ;  /* 0x01000200ff0477ac */ /* 0x000ee20008000a00 */
[----:B-1----:R-:W-:Y:S01]  /*9830*/  MOV R5, UR9 ;  /* 0x0000000900057c02 */ /* 0x002fe20008000f00 */
[----:B------:R-:W-:Y:S01]  /*9840*/  IMAD.U32 R4, RZ, RZ, UR8 ;  /* 0x00000008ff047e24 */ /* 0x000fe2000f8e00ff */
[----:B-----5:R-:W-:Y:S01]  /*9850*/  MOV R7, UR7 ;  /* 0x0000000700077c02 */ /* 0x020fe20008000f00 */
[----:B------:R-:W-:Y:S01]  /*9860*/  IMAD.U32 R6, RZ, RZ, UR6 ;  /* 0x00000006ff067e24 */ /* 0x000fe2000f8e00ff */
[----:B---3--:R-:W-:Y:S01]  /*9870*/  MOV R11, UR5 ;  /* 0x00000005000b7c02 */ /* 0x008fe20008000f00 */
[----:B------:R-:W-:Y:S02]  /*9880*/  IMAD.U32 R10, RZ, RZ, UR4 ;  /* 0x00000004ff0a7e24 */ /* 0x000fe4000f8e00ff */
[----:B------:R-:W-:Y:S07]  /*9890*/  LEPC R20, `(.L_x_138) ;  /* 0x000000001014794e */ /* 0x000fee0000000000 */
[----:B--2-4-:R-:W-:Y:S05]  /*98a0*/  CALL.ABS.NOINC R14 ;  /* 0x000000000e007343 */ /* 0x014fea0003c00000 */
.L_x_138:
[----:B------:R-:W-:Y:S05]  /*98b0*/  WARPSYNC.ALL ;  /* 0x0000000000007948 */ /* 0x000fea0003800000 */
[----:B------:R-:W-:Y:S11]  /*98c0*/  R2UR UR4, R16 ;  /* 0x00000000100472ca */ /* 0x000ff600000e0000 */
[----:B------:R-:W-:Y:S02]  /*98d0*/  @!UPT UIADD3 URZ, UPT, UPT, URZ, URZ, URZ ;  /* 0x000000fffffff290 */ /* 0x000fe4000fffe0ff */
[----:B------:R-:W1:Y:S02]  /*98e0*/  LDTM.x16 R4, tmem[UR4+0x20] ;  /* 0x00002004000479ee */ /* 0x000e640008240000 */
[----:B-1----:R-:W-:Y:S01]  /*98f0*/  NOP ;  /* 0x0000000000007918 */ /* 0x002fe20000000000 */
.L_x_136:
[----:B---3--:R-:W-:Y:S01]  /*9900*/  SHF.L.U32 R3, R52, 0x10, RZ ;  /* 0x0000001034037819 */ /* 0x008fe200000006ff */
[C---:B------:R-:W-:Y:S01]  /*9910*/  FMUL R0, R43.reuse, R24 ;  /* 0x000000182b007220 */ /* 0x040fe20000400000 */
[----:B------:R-:W-:Y:S01]  /*9920*/  ISETP.NE.AND P1, PT, R84, R2, PT ;  /* 0x000000025400720c */ /* 0x000fe20003f25270 */
[----:B------:R-:W-:Y:S01]  /*9930*/  FMUL R2, R43, R25 ;  /* 0x000000192b027220 */ /* 0x000fe20000400000 */
[----:B-1----:R-:W-:Y:S01]  /*9940*/  LOP3.LUT R21, R52, 0xffff0000, RZ, 0xc0, !PT ;  /* 0xffff000034157812 */ /* 0x002fe200078ec0ff */
[----:B------:R-:W-:Y:S01]  /*9950*/  FFMA R0, R45, R3, R0 ;  /* 0x000000032d007223 */ /* 0x000fe20000000000 */
[----:B------:R-:W-:Y:S01]  /*9960*/  SHF.L.U32 R22, R53, 0x10, RZ ;  /* 0x0000001035167819 */ /* 0x000fe200000006ff */
[----:B------:R-:W-:Y:S01]  /*9970*/  FMUL R3, R43, R26 ;  /* 0x0000001a2b037220 */ /* 0x000fe20000400000 */
[----:B------:R-:W-:Y:S01]  /*9980*/  LOP3.LUT R23, R53, 0xffff0000, RZ, 0xc0, !PT ;  /* 0xffff000035177812 */ /* 0x000fe200078ec0ff */
[----:B------:R-:W-:Y:S01]  /*9990*/  FMUL R20, R43, R27 ;  /* 0x0000001b2b147220 */ /* 0x000fe20000400000 */
[----:B--2---:R-:W-:Y:S01]  /*99a0*/  SHF.L.U32 R40, R54, 0x10, RZ ;  /* 0x0000001036287819 */ /* 0x004fe200000006ff */
[----:B------:R-:W-:Y:S01]  /*99b0*/  FFMA R2, R45, R21, R2 ;  /* 0x000000152d027223 */ /* 0x000fe20000000002 */
[----:B------:R-:W-:Y:S01]  /*99c0*/  LOP3.LUT R41, R57, 0xffff0000, RZ, 0xc0, !PT ;  /* 0xffff000039297812 */ /* 0x000fe200078ec0ff */
[C---:B------:R-:W-:Y:S01]  /*99d0*/  FFMA R3, R45.reuse, R22, R3 ;  /* 0x000000162d037223 */ /* 0x040fe20000000003 */
[----:B----4-:R-:W-:Y:S01]  /*99e0*/  LOP3.LUT R42, R66, 0xffff0000, RZ, 0xc0, !PT ;  /* 0xffff0000422a7812 */ /* 0x010fe200078ec0ff */
[----:B------:R-:W-:Y:S01]  /*99f0*/  FFMA R20, R45, R23, R20 ;  /* 0x000000172d147223 */ /* 0x000fe20000000014 */
[----:B------:R-:W-:Y:S01]  /*9a00*/  LOP3.LUT R23, R54, 0xffff0000, RZ, 0xc0, !PT ;  /* 0xffff000036177812 */ /* 0x000fe200078ec0ff */
[C---:B------:R-:W-:Y:S01]  /*9a10*/  FMUL R21, R43.reuse, R28 ;  /* 0x0000001c2b157220 */ /* 0x040fe20000400000 */
[----:B------:R-:W-:Y:S01]  /*9a20*/  F2FP.BF16.F32.PACK_AB R48, R2, R0 ;  /* 0x000000000230723e */ /* 0x000fe200000010ff */
        /* <DEDUP_REMOVED lines=115> */
[----:B------:R-:W-:Y:S01]  /*a160*/  ULEA UR5, UR44, UR43, 0xc ;  /* 0x0000002b2c057291 */ /* 0x000fe2000f8e60ff */
[----:B------:R-:W-:Y:S01]  /*a170*/  UMOV UR54, UR50 ;  /* 0x0000003200367c82 */ /* 0x000fe20008000000 */
[----:B------:R-:W-:Y:S02]  /*a180*/  UMOV UR55, UR36 ;  /* 0x0000002400377c82 */ /* 0x000fe40008000000 */
[----:B------:R-:W-:Y:S02]  /*a190*/  UIADD3 UR52, UPT, UPT, UR5, 0x200, URZ ;  /* 0x0000020005347890 */ /* 0x000fe4000fffe0ff */
[----:B------:R-:W-:Y:S02]  /*a1a0*/  UIADD3 UR8, UPT, UPT, UR5, 0xa00, URZ ;  /* 0x00000a0005087890 */ /* 0x000fe4000fffe0ff */
        /* <DEDUP_REMOVED lines=8> */
.L_x_140:
[----:B------:R-:W-:Y:S05]  /*a230*/  BSYNC.RECONVERGENT B0 ;  /* 0x0000000000007941 */ /* 0x000fea0003800200 */
.L_x_139:
[----:B------:R-:W-:Y:S01]  /*a240*/  UISETP.NE.AND UP1, UPT, UR51, URZ, UPT ;  /* 0x000000ff3300728c */ /* 0x000fe2000bf25270 */
[----:B------:R-:W-:Y:S01]  /*a250*/  BSSY.RECONVERGENT B0, `(.L_x_141) ;  /* 0x0000008000007945 */ /* 0x000fe20003800200 */
[----:B------:R-:W-:Y:S04]  /*a260*/  UIADD3 UR4, UPT, UPT, UR44, 0x1, URZ ;  /* 0x000000012c047890 */ /* 0x000fe8000fffe0ff */
[----:B------:R-:W-:Y:S02]  /*a270*/  UISETP.NE.AND UP0, UPT, UR4, 0x3, UPT ;  /* 0x000000030400788c */ /* 0x000fe4000bf05270 */
[----:B------:R-:W-:Y:S02]  /*a280*/  UISETP.EQ.XOR UP1, UPT, UR4, 0x3, UP1 ;  /* 0x000000030400788c */ /* 0x000fe40008f22a70 */
[----:B------:R-:W-:Y:S02]  /*a290*/  USEL UR46, UR4, URZ, UP0 ;  /* 0x000000ff042e7287 */ /* 0x000fe40008000000 */
[----:B------:R-:W-:Y:S01]  /*a2a0*/  UP2UR UR47, UPR, URZ, 0x2 ;  /* 0x00000002ff2f7883 */ /* 0x000fe20008000000 */
[----:B------:R-:W-:Y:S11]  /*a2b0*/  @P0 BRA `(.L_x_142) ;  /* 0x0000000000040947 */ /* 0x000ff60003800000 */
[----:B------:R-:W-:Y:S04]  /*a2c0*/  DEPBAR.LE SB0, 0x1 ;  /* 0x000080400000791a */ /* 0x000fe80000000000 */
.L_x_142:
[----:B------:R-:W-:Y:S05]  /*a2d0*/  BSYNC.RECONVERGENT B0 ;  /* 0x0000000000007941 */ /* 0x000fea0003800200 */
.L_x_141:
[----:B------:R-:W1:Y:S08]  /*a2e0*/  S2UR UR54, SR_CgaCtaId ;  /* 0x00000000003679c3 */ /* 0x000e700000008800 */
[----:B------:R-:W-:Y:S01]  /*a2f0*/  BAR.SYNC.DEFER_BLOCKING 0x1, 0x80 ;  /* 0x0042000000007b1d */ /* 0x000fe20000010000 */
[----:B------:R-:W-:Y:S01]  /*a300*/  ISETP.NE.AND P1, PT, R97, RZ, PT ;  /* 0x000000ff6100720c */ /* 0x000fe20003f25270 */
[----:B------:R-:W-:Y:S01]  /*a310*/  IMAD.U32 R0, RZ, RZ, UR48 ;  /* 0x00000030ff007e24 */ /* 0x000fe2000f8e00ff */
[----:B------:R-:W-:Y:S04]  /*a320*/  UIADD3 UR4, UPT, UPT, UR48, 0x1, URZ ;  /* 0x0000000130047890 */ /* 0x000fe8000fffe0ff */
[----:B------:R-:W-:Y:S04]  /*a330*/  UISETP.NE.AND UP0, UPT, UR4, 0x3, UPT ;  /* 0x000000030400788c */ /* 0x000fe8000bf05270 */
[----:B------:R-:W-:Y:S03]  /*a340*/  USEL UR52, UR4, URZ, UP0 ;  /* 0x000000ff04347287 */ /* 0x000fe60008000000 */
[----:B------:R-:W-:Y:S05]  /*a350*/  @P1 LEA R0, R0, UR43, 0x3 ;  /* 0x0000002b00001c11 */ /* 0x000fea000f8e18ff */
[----:B------:R-:W-:Y:S01]  /*a360*/  @P1 VIADD R2, R0, 0x98 ;  /* 0x0000009800021836 */ /* 0x000fe20000000000 */
[----:B------:R-:W-:Y:S04]  /*a370*/  @P1 SHF.L.U32 R0, R112, 0x1f, RZ ;  /* 0x0000001f70001819 */ /* 0x000fe800000006ff */
[----:B------:R-:W-:Y:S01]  /*a380*/  @P1 PRMT R46, R46, 0x654, R2 ;  /* 0x000006542e2e1816 */ /* 0x000fe20000000002 */
[----:B------:R-:W-:Y:S01]  /*a390*/  UMOV UR43, 0x400 ;  /* 0x00000400002b7882 */ /* 0x000fe20000000000 */
[----:B------:R-:W-:Y:S01]  /*a3a0*/  BSSY B1, `(.L_x_143) ;  /* 0x0000018000017945 */ /* 0x000fe20003800000 */
[----:B-1----:R-:W-:Y:S01]  /*a3b0*/  ULEA UR43, UR54, UR43, 0x18 ;  /* 0x0000002b362b7291 */ /* 0x002fe2000f8ec0ff */
[----:B------:R1:W-:Y:S05]  /*a3c0*/  @P1 SYNCS.ARRIVE.TRANS64.RED.A1T0 RZ, [R46+URZ], RZ ;  /* 0x000000ff2eff19a7 */ /* 0x0003ea00081004ff */
[----:B------:R-:W-:Y:S04]  /*a3d0*/  LEA R2, R106, UR43, 0x3 ;  /* 0x0000002b6a027c11 */ /* 0x000fe8000f8e18ff */
[----:B------:R-:W3:Y:S02]  /*a3e0*/  @P1 SYNCS.PHASECHK.TRANS64.TRYWAIT P0, [R2+URZ+0x80], R0 ;  /* 0x00008000020015a7 */ /* 0x000ee400080011ff */
[----:B---3--:R-:W-:Y:S01]  /*a3f0*/  @P1 SEL R107, RZ, 0x1, !P0 ;  /* 0x00000001ff6b1807 */ /* 0x008fe20004000000 */
[----:B-1----:R-:W-:Y:S06]  /*a400*/  @!P1 BRA `(.L_x_144) ;  /* 0x0000000000449947 */ /* 0x002fec0003800000 */
        /* <DEDUP_REMOVED lines=10> */
.L_x_146:
[----:B------:R-:W-:Y:S05]  /*a4b0*/  BSYNC B0 ;  /* 0x0000000000007941 */ /* 0x000fea0003800000 */
.L_x_145:
[----:B------:R-:W-:Y:S11]  /*a4c0*/  ISETP.NE.AND P0, PT, R113, RZ, PT ;  /* 0x000000ff7100720c */ /* 0x000ff60003f05270 */
[----:B------:R-:W-:Y:S02]  /*a4d0*/  @!UPT UIADD3 URZ, UPT, UPT, URZ, URZ, URZ ;  /* 0x000000fffffff290 */ /* 0x000fe4000fffe0ff */
[----:B------:R3:W4:Y:S04]  /*a4e0*/  @P0 LDS.128 R52, [R106+UR43+0x200] ;  /* 0x0002002b6a340984 */ /* 0x0007280008000c00 */
[----:B------:R3:W1:Y:S04]  /*a4f0*/  @P0 LDS.128 R64, [R106+UR43+0xa00] ;  /* 0x000a002b6a400984 */ /* 0x0006680008000c00 */
[----:B------:R3:W1:Y:S04]  /*a500*/  @P0 LDS.128 R56, [R0+0x200] ;  /* 0x0002000000380984 */ /* 0x0006680000000c00 */
[----:B------:R3:W1:Y:S02]  /*a510*/  @P0 LDS.128 R68, [R0+0xa00] ;  /* 0x000a000000440984 */ /* 0x0006640000000c00 */
.L_x_144:
[----:B------:R-:W-:Y:S05]  /*a520*/  BSYNC B1 ;  /* 0x0000000000017941 */ /* 0x000fea0003800000 */
.L_x_143:
[----:B------:R-:W-:Y:S05]  /*a530*/  VIADD R105, R105, 0x400010 ;  /* 0x0040001069697836 */ /* 0x000fea0000000000 */
[----:B---3--:R-:W-:Y:S04]  /*a540*/  SHF.R.U32.HI R0, RZ, 0x15, R105 ;  /* 0x00000015ff007819 */ /* 0x008fe80000011669 */
[----:B-1----:R-:W-:Y:S04]  /*a550*/  LOP3.LUT R2, R0, 0x3, RZ, 0xc0, !PT ;  /* 0x0000000300027812 */ /* 0x002fe800078ec0ff */
        /* <DEDUP_REMOVED lines=11> */
[----:B------:R-:W3:Y:S01]  /*a610*/  LDCU.64 UR6, c[0x4][0x78] ;  /* 0x01000f00ff0677ac */ /* 0x000ee20008000a00 */
[----:B------:R-:W2:Y:S01]  /*a620*/  LDC.64 R14, c[0x4][R15] ;  /* 0x010000000f0e7b82 */ /* 0x000ea20000000a00 */
[----:B------:R-:W5:Y:S01]  /*a630*/  LDCU.64 UR4, c[0x4][0x10] ;  /* 0x01000200ff0477ac */ /* 0x000f620008000a00 */
[----:B-1----:R-:W-:Y:S01]  /*a640*/  MOV R5, UR9 ;  /* 0x0000000900057c02 */ /* 0x002fe20008000f00 */
[----:B------:R-:W-:Y:S01]  /*a650*/  IMAD.U32 R4, RZ, RZ, UR8 ;  /* 0x00000008ff047e24 */ /* 0x000fe2000f8e00ff */
[----:B---3--:R-:W-:Y:S01]  /*a660*/  MOV R7, UR7 ;  /* 0x0000000700077c02 */ /* 0x008fe20008000f00 */
[----:B------:R-:W-:Y:S01]  /*a670*/  IMAD.U32 R6, RZ, RZ, UR6 ;  /* 0x00000006ff067e24 */ /* 0x000fe2000f8e00ff */
[----:B-----5:R-:W-:Y:S01]  /*a680*/  MOV R11, UR5 ;  /* 0x00000005000b7c02 */ /* 0x020fe20008000f00 */
[----:B------:R-:W-:Y:S02]  /*a690*/  IMAD.U32 R10, RZ, RZ, UR4 ;  /* 0x00000004ff0a7e24 */ /* 0x000fe4000f8e00ff */
[----:B------:R-:W-:Y:S07]  /*a6a0*/  LEPC R20, `(.L_x_149) ;  /* 0x000000001014794e */ /* 0x000fee0000000000 */
[----:B--2-4-:R-:W-:Y:S05]  /*a6b0*/  CALL.ABS.NOINC R14 ;  /* 0x000000000e007343 */ /* 0x014fea0003c00000 */
.L_x_149:
        /* <DEDUP_REMOVED lines=23> */
.L_x_150:
[----:B------:R-:W-:Y:S05]  /*a830*/  WARPSYNC.ALL ;  /* 0x0000000000007948 */ /* 0x000fea0003800000 */
[----:B------:R-:W-:Y:S11]  /*a840*/  R2UR UR4, R16 ;  /* 0x00000000100472ca */ /* 0x000ff600000e0000 */
[----:B------:R-:W-:Y:S02]  /*a850*/  @!UPT UIADD3 URZ, UPT, UPT, URZ, URZ, URZ ;  /* 0x000000fffffff290 */ /* 0x000fe4000fffe0ff */
[----:B------:R-:W1:Y:S02]  /*a860*/  LDTM.x16 R4, tmem[UR4+0x20] ;  /* 0x00002004000479ee */ /* 0x000e640008240000 */
[----:B-1----:R-:W-:Y:S01]  /*a870*/  NOP ;  /* 0x0000000000007918 */ /* 0x002fe20000000000 */
.L_x_148:
[----:B------:R-:W-:Y:S01]  /*a880*/  ISETP.NE.AND P1, PT, R84, R2, PT ;  /* 0x000000025400720c */ /* 0x000fe20003f25270 */
[----:B------:R-:W-:Y:S05]  /*a890*/  WARPSYNC.ALL ;  /* 0x0000000000007948 */ /* 0x000fea0003800000 */
[C---:B----4-:R-:W-:Y:S01]  /*a8a0*/  SHF.L.U32 R3, R52.reuse, 0x10, RZ ;  /* 0x0000001034037819 */ /* 0x050fe200000006ff */
[----:B------:R-:W-:Y:S01]  /*a8b0*/  NOP ;  /* 0x0000000000007918 */ /* 0x000fe20000000000 */
[----:B--2---:R-:W-:Y:S01]  /*a8c0*/  LOP3.LUT R40, R52, 0xffff0000, RZ, 0xc0, !PT ;  /* 0xffff000034287812 */ /* 0x004fe200078ec0ff */
[----:B------:R-:W-:Y:S01]  /*a8d0*/  FMUL R0, R43, R24 ;  /* 0x000000182b007220 */ /* 0x000fe20000400000 */
[----:B------:R-:W-:Y:S01]  /*a8e0*/  SHF.L.U32 R41, R53, 0x10, RZ ;  /* 0x0000001035297819 */ /* 0x000fe200000006ff */
[C---:B------:R-:W-:Y:S01]  /*a8f0*/  FMUL R20, R43.reuse, R4 ;  /* 0x000000042b147220 */ /* 0x040fe20000400000 */
[----:B------:R-:W-:Y:S01]  /*a900*/  MOV R4, UR46 ;  /* 0x0000002e00047c02 */ /* 0x000fe20008000f00 */
[----:B------:R-:W-:Y:S01]  /*a910*/  FMUL R2, R43, R25 ;  /* 0x000000192b027220 */ /* 0x000fe20000400000 */
[----:B------:R-:W-:Y:S01]  /*a920*/  LOP3.LUT R42, R53, 0xffff0000, RZ, 0xc0, !PT ;  /* 0xffff0000352a7812 */ /* 0x000fe200078ec0ff */
[C---:B------:R-:W-:Y:S01]  /*a930*/  FFMA R0, R45.reuse, R3, R0 ;  /* 0x000000032d007223 */ /* 0x040fe20000000000 */
[----:B------:R-:W-:Y:S01]  /*a940*/  @!P1 LEA R99, R4, R99, 0xc ;  /* 0x0000006304639211 */ /* 0x000fe200078e60ff */
[----:B------:R-:W-:Y:S01]  /*a950*/  FFMA R2, R45, R40, R2 ;  /* 0x000000282d027223 */ /* 0x000fe20000000002 */
[----:B------:R-:W-:Y:S01]  /*a960*/  R2UR UR4, R104 ;  /* 0x00000000680472ca */ /* 0x000fe200000e0000 */
[C---:B------:R-:W-:Y:S01]  /*a970*/  FMUL R3, R43.reuse, R26 ;  /* 0x0000001a2b037220 */ /* 0x040fe20000400000 */
[----:B------:R-:W-:Y:S01]  /*a980*/  SHF.L.U32 R44, R54, 0x10, RZ ;  /* 0x00000010362c7819 */ /* 0x000fe200000006ff */
[C---:B------:R-:W-:Y:S01]  /*a990*/  FMUL R4, R43.reuse, R27 ;  /* 0x0000001b2b047220 */ /* 0x040fe20000400000 */
[----:B------:R-:W-:Y:S01]  /*a9a0*/  F2FP.BF16.F32.PACK_AB R100, R2, R0 ;  /* 0x000000000264723e */ /* 0x000fe200000010ff */
[----:B------:R-:W-:Y:S01]  /*a9b0*/  FMUL R21, R43, R5 ;  /* 0x000000052b157220 */ /* 0x000fe20000400000 */
[----:B------:R-:W-:Y:S01]  /*a9c0*/  @!P1 IADD3 R5, PT, PT, R99, UR43, RZ ;  /* 0x0000002b63059c10 */ /* 0x000fe2000fffe0ff */
[C---:B------:R-:W-:Y:S01]  /*a9d0*/  FFMA R3, R45.reuse, R41, R3 ;  /* 0x000000292d037223 */ /* 0x040fe20000000003 */
[----:B------:R-:W-:Y:S01]  /*a9e0*/  LOP3.LUT R46, R54, 0xffff0000, RZ, 0xc0, !PT ;  /* 0xffff0000362e7812 */ /* 0x000fe200078ec0ff */
[----:B------:R-:W-:Y:S01]  /*a9f0*/  FFMA R4, R45, R42, R4 ;  /* 0x0000002a2d047223 */ /* 0x000fe20000000004 */
[----:B------:R-:W-:Y:S01]  /*aa00*/  SHF.L.U32 R47, R55, 0x10, RZ ;  /* 0x00000010372f7819 */ /* 0x000fe200000006ff */
[C---:B------:R-:W-:Y:S01]  /*aa10*/  FMUL R0, R43.reuse, R28 ;  /* 0x0000001c2b007220 */ /* 0x040fe20000400000 */
[----:B------:R-:W-:Y:S01]  /*aa20*/  @!P1 IADD3 R98, PT, PT, R98, R5, RZ ;  /* 0x0000000562629210 */ /* 0x000fe20007ffe0ff */
[----:B------:R-:W-:Y:S01]  /*aa30*/  FMUL R2, R43, R29 ;  /* 0x0000001d2b027220 */ /* 0x000fe20000400000 */
[----:B------:R-:W-:Y:S01]  /*aa40*/  LOP3.LUT R48, R55, 0xffff0000, RZ, 0xc0, !PT ;  /* 0xffff000037307812 */ /* 0x000fe200078ec0ff */
[C---:B------:R-:W-:Y:S01]  /*aa50*/  FMUL R5, R43.reuse, R30 ;  /* 0x0000001e2b057220 */ /* 0x040fe20000400000 */
[C---:B------:R-:W-:Y:S01]  /*aa60*/  SHF.L.U32 R49, R56.reuse, 0x10, RZ ;  /* 0x0000001038317819 */ /* 0x040fe200000006ff */
[C---:B------:R-:W-:Y:S01]  /*aa70*/  FMUL R22, R43.reuse, R6 ;  /* 0x000000062b167220 */ /* 0x040fe20000400000 */
[----:B------:R-:W-:Y:S01]  /*aa80*/  LOP3.LUT R50, R56, 0xffff0000, RZ, 0xc0, !PT ;  /* 0xffff000038327812 */ /* 0x000fe200078ec0ff */
[----:B------:R-:W-:Y:S01]  /*aa90*/  FMUL R6, R43, R31 ;  /* 0x0000001f2b067220 */ /* 0x000fe20000400000 */
[----:B------:R-:W-:Y:S01]  /*aaa0*/  F2FP.BF16.F32.PACK_AB R101, R4, R3 ;  /* 0x000000030465723e */ /* 0x000fe200000010ff */
[----:B------:R-:W-:Y:S01]  /*aab0*/  FFMA R0, R45, R44, R0 ;  /* 0x0000002c2d007223 */ /* 0x000fe20000000000 */
[----:B------:R-:W-:Y:S01]  /*aac0*/  SHF.L.U32 R51, R57, 0x10, RZ ;  /* 0x0000001039337819 */ /* 0x000fe200000006ff */
[----:B------:R-:W-:Y:S01]  /*aad0*/  FMUL R23, R43, R7 ;  /* 0x000000072b177220 */ /* 0x000fe20000400000 */
[----:B------:R-:W-:Y:S01]  /*aae0*/  LOP3.LUT R52, R57, 0xffff0000, RZ, 0xc0, !PT ;  /* 0xffff000039347812 */ /* 0x000fe200078ec0ff */
[----:B------:R-:W-:Y:S01]  /*aaf0*/  FFMA R2, R45, R46, R2 ;  /* 0x0000002e2d027223 */ /* 0x000fe20000000002 */
[C---:B------:R-:W-:Y:S01]  /*ab00*/  SHF.L.U32 R53, R58.reuse, 0x10, RZ ;  /* 0x000000103a357819 */ /* 0x040fe200000006ff */
[C---:B------:R-:W-:Y:S01]  /*ab10*/  FMUL R7, R43.reuse, R32 ;  /* 0x000000202b077220 */ /* 0x040fe20000400000 */
[----:B------:R-:W-:Y:S01]  /*ab20*/  LOP3.LUT R54, R58, 0xffff0000, RZ, 0xc0, !PT ;  /* 0xffff00003a367812 */ /* 0x000fe200078ec0ff */
[----:B------:R-:W-:Y:S01]  /*ab30*/  FMUL R3, R43, R33 ;  /* 0x000000212b037220 */ /* 0x000fe20000400000 */
[----:B------:R-:W-:Y:S01]  /*ab40*/  F2FP.BF16.F32.PACK_AB R102, R2, R0 ;  /* 0x000000000266723e */ /* 0x000fe200000010ff */
[----:B------:R-:W-:Y:S01]  /*ab50*/  FFMA R5, R45, R47, R5 ;  /* 0x0000002f2d057223 */ /* 0x000fe20000000005 */
[----:B------:R-:W-:Y:S01]  /*ab60*/  SHF.L.U32 R55, R59, 0x10, RZ ;  /* 0x000000103b377819 */ /* 0x000fe200000006ff */
[----:B------:R-:W-:Y:S01]  /*ab70*/  FFMA R6, R45, R48, R6 ;  /* 0x000000302d067223 */ /* 0x000fe20000000006 */
[----:B------:R-:W-:Y:S01]  /*ab80*/  LOP3.LUT R56, R59, 0xffff0000, RZ, 0xc0, !PT ;  /* 0xffff00003b387812 */ /* 0x000fe200078ec0ff */
[C---:B------:R-:W-:Y:S01]  /*ab90*/  FFMA R7, R45.reuse, R49, R7 ;  /* 0x000000312d077223 */ /* 0x040fe20000000007 */
[----:B------:R-:W-:Y:S01]  /*aba0*/  SHF.L.U32 R57, R64, 0x10, RZ ;  /* 0x0000001040397819 */ /* 0x000fe200000006ff */
[----:B------:R-:W-:Y:S01]  /*abb0*/  UIADD3 UR4, UPT, UPT, UR4, 0xf0, URZ ;  /* 0x000000f004047890 */ /* 0x000fe2000fffe0ff */
[----:B------:R-:W-:Y:S01]  /*abc0*/  F2FP.BF16.F32.PACK_AB R103, R6, R5 ;  /* 0x000000050667723e */ /* 0x000fe200000010ff */
[----:B------:R-:W-:Y:S01]  /*abd0*/  FFMA R3, R45, R50, R3 ;  /* 0x000000322d037223 */ /* 0x000fe20000000003 */
[----:B------:R-:W-:Y:S01]  /*abe0*/  LOP3.LUT R58, R64, 0xffff0000, RZ, 0xc0, !PT ;  /* 0xffff0000403a7812 */ /* 0x000fe200078ec0ff */
[----:B------:R-:W-:Y:S01]  /*abf0*/  FMUL R0, R43, R34 ;  /* 0x000000222b007220 */ /* 0x000fe20000400000 */
[----:B------:R-:W-:Y:S01]  /*ac00*/  SHF.L.U32 R59, R65, 0x10, RZ ;  /* 0x00000010413b7819 */ /* 0x000fe200000006ff */
[----:B------:R-:W-:Y:S01]  /*ac10*/  FMUL R2, R43, R35 ;  /* 0x000000232b027220 */ /* 0x000fe20000400000 */
[----:B------:R-:W-:Y:S01]  /*ac20*/  F2FP.BF16.F32.PACK_AB R28, R3, R7 ;  /* 0x00000007031c723e */ /* 0x000fe200000010ff */
[----:B------:R-:W-:Y:S01]  /*ac30*/  UPRMT UR4, UR54, 0x654, UR4 ;  /* 0x0000065436047896 */ /* 0x000fe20008000004 */
[----:B------:R-:W-:Y:S01]  /*ac40*/  LOP3.LUT R60, R65, 0xffff0000, RZ, 0xc0, !PT ;  /* 0xffff0000413c7812 */ /* 0x000fe200078ec0ff */
[C---:B------:R-:W-:Y:S01]  /*ac50*/  FMUL R4, R43.reuse, R36 ;  /* 0x000000242b047220 */ /* 0x040fe20000400000 */
[C---:B------:R-:W-:Y:S01]  /*ac60*/  SHF.L.U32 R61, R66.reuse, 0x10, RZ ;  /* 0x00000010423d7819 */ /* 0x040fe200000006ff */
[----:B------:R-:W-:Y:S01]  /*ac70*/  FMUL R5, R43, R37 ;  /* 0x000000252b057220 */ /* 0x000fe20000400000 */
[----:B------:R-:W-:Y:S01]  /*ac80*/  LOP3.LUT R62, R66, 0xffff0000, RZ, 0xc0, !PT ;  /* 0xffff0000423e7812 */ /* 0x000fe200078ec0ff */
[----:B------:R-:W-:Y:S01]  /*ac90*/  FFMA R0, R45, R51, R0 ;  /* 0x000000332d007223 */ /* 0x000fe20000000000 */
[----:B------:R-:W-:Y:S01]  /*aca0*/  FMUL R6, R43, R38 ;  /* 0x000000262b067220 */ /* 0x000fe20000400000 */
[----:B------:R-:W-:Y:S01]  /*acb0*/  FFMA R2, R45, R52, R2 ;  /* 0x000000342d027223 */ /* 0x000fe20000000002 */
[----:B------:R-:W-:Y:S01]  /*acc0*/  FMUL R3, R43, R39 ;  /* 0x000000272b037220 */ /* 0x000fe20000400000 */
[C---:B------:R-:W-:Y:S01]  /*acd0*/  FFMA R4, R45.reuse, R53, R4 ;  /* 0x000000352d047223 */ /* 0x040fe20000000004 */
[C---:B------:R-:W-:Y:S01]  /*ace0*/  FFMA R5, R45.reuse, R54, R5 ;  /* 0x000000362d057223 */ /* 0x040fe20000000005 */
[C---:B------:R-:W-:Y:S01]  /*acf0*/  FFMA R6, R45.reuse, R55, R6 ;  /* 0x000000372d067223 */ /* 0x040fe20000000006 */
[C---:B------:R-:W-:Y:S01]  /*ad00*/  FFMA R3, R45.reuse, R56, R3 ;  /* 0x000000382d037223 */ /* 0x040fe20000000003 */
[----:B------:R-:W-:Y:S01]  /*ad10*/  FFMA R20, R45, R57, R20 ;  /* 0x000000392d147223 */ /* 0x000fe20000000014 */
[----:B------:R-:W-:Y:S01]  /*ad20*/  FMUL R8, R43, R8 ;  /* 0x000000082b087220 */ /* 0x000fe20000400000 */
[----:B------:R-:W-:Y:S01]  /*ad30*/  SYNCS.ARRIVE.TRANS64.RED.A1T0 RZ, [UR4], RZ ;  /* 0x000000ffffff79a7 */ /* 0x000fe20008100404 */
[----:B------:R1:W-:Y:S01]  /*ad40*/  @!P1 STS.128 [R99+UR43+0x200], R100 ;  /* 0x0002006463009988 */ /* 0x0003e20008000c2b */
[----:B------:R-:W-:Y:S01]  /*ad50*/  SHF.L.U32 R63, R67, 0x10, RZ ;  /* 0x00000010433f7819 */ /* 0x000fe200000006ff */
[----:B------:R-:W-:Y:S01]  /*ad60*/  FFMA R21, R45, R58, R21 ;  /* 0x0000003a2d157223 */ /* 0x000fe20000000015 */
[----:B------:R-:W-:Y:S01]  /*ad70*/  LOP3.LUT R64, R67, 0xffff0000, RZ, 0xc0, !PT ;  /* 0xffff000043407812 */ /* 0x000fe200078ec0ff */
[----:B------:R-:W-:Y:S01]  /*ad80*/  FMUL R9, R43, R9 ;  /* 0x000000092b097220 */ /* 0x000fe20000400000 */
[C---:B------:R-:W-:Y:S01]  /*ad90*/  SHF.L.U32 R24, R68.reuse, 0x10, RZ ;  /* 0x0000001044187819 */ /* 0x040fe200000006ff */
[----:B------:R-:W-:Y:S01]  /*ada0*/  FFMA R22, R45, R59, R22 ;  /* 0x0000003b2d167223 */ /* 0x000fe20000000016 */
[----:B------:R-:W-:Y:S01]  /*adb0*/  LOP3.LUT R25, R68, 0xffff0000, RZ, 0xc0, !PT ;  /* 0xffff000044197812 */ /* 0x000fe200078ec0ff */
[----:B------:R-:W-:Y:S01]  /*adc0*/  FMUL R10, R43, R10 ;  /* 0x0000000a2b0a7220 */ /* 0x000fe20000400000 */
[----:B------:R-:W-:Y:S01]  /*add0*/  FFMA R23, R45, R60, R23 ;  /* 0x0000003c2d177223 */ /* 0x000fe20000000017 */
[----:B------:R-:W-:Y:S01]  /*ade0*/  FMUL R11, R43, R11 ;  /* 0x0000000b2b0b7220 */ /* 0x000fe20000400000 */
[----:B------:R-:W-:Y:S01]  /*adf0*/  F2FP.BF16.F32.PACK_AB R29, R2, R0 ;  /* 0x00000000021d723e */ /* 0x000fe200000010ff */
[----:B------:R-:W-:Y:S01]  /*ae00*/  FFMA R8, R45, R61, R8 ;  /* 0x0000003d2d087223 */ /* 0x000fe20000000008 */
[----:B------:R-:W-:Y:S01]  /*ae10*/  F2FP.BF16.F32.PACK_AB R30, R5, R4 ;  /* 0x00000004051e723e */ /* 0x000fe200000010ff */
[----:B------:R-:W-:Y:S01]  /*ae20*/  FMUL R12, R43, R12 ;  /* 0x0000000c2b0c7220 */ /* 0x000fe20000400000 */
[----:B------:R-:W-:Y:S01]  /*ae30*/  F2FP.BF16.F32.PACK_AB R31, R3, R6 ;  /* 0x00000006031f723e */ /* 0x000fe200000010ff */
[----:B------:R-:W-:Y:S01]  /*ae40*/  FFMA R9, R45, R62, R9 ;  /* 0x0000003e2d097223 */ /* 0x000fe20000000009 */
[----:B------:R-:W-:Y:S01]  /*ae50*/  FMUL R13, R43, R13 ;  /* 0x0000000d2b0d7220 */ /* 0x000fe20000400000 */
[----:B------:R-:W-:Y:S01]  /*ae60*/  SHF.L.U32 R26, R69, 0x10, RZ ;  /* 0x00000010451a7819 */ /* 0x000fe200000006ff */
[----:B------:R-:W-:Y:S01]  /*ae70*/  FFMA R10, R45, R63, R10 ;  /* 0x0000003f2d0a7223 */ /* 0x000fe2000000000a */
[----:B------:R1:W-:Y:S01]  /*ae80*/  @!P1 STS.128 [R98+0x200], R28 ;  /* 0x0002001c62009388 */ /* 0x0003e20000000c00 */
[----:B------:R-:W-:Y:S01]  /*ae90*/  FMUL R14, R43, R14 ;  /* 0x0000000e2b0e7220 */ /* 0x000fe20000400000 */
[----:B------:R-:W-:Y:S01]  /*aea0*/  LOP3.LUT R40, R69, 0xffff0000, RZ, 0xc0, !PT ;  /* 0xffff000045287812 */ /* 0x000fe200078ec0ff */
[----:B------:R-:W-:Y:S01]  /*aeb0*/  FFMA R11, R45, R64, R11 ;  /* 0x000000402d0b7223 */ /* 0x000fe2000000000b */
[----:B------:R-:W-:Y:S01]  /*aec0*/  FMUL R15, R43, R15 ;  /* 0x0000000f2b0f7220 */ /* 0x000fe20000400000 */
[C---:B------:R-:W-:Y:S01]  /*aed0*/  SHF.L.U32 R65, R70.reuse, 0x10, RZ ;  /* 0x0000001046417819 */ /* 0x040fe200000006ff */
[----:B------:R-:W-:Y:S01]  /*aee0*/  FFMA R12, R45, R24, R12 ;  /* 0x000000182d0c7223 */ /* 0x000fe2000000000c */
[----:B------:R-:W-:Y:S01]  /*aef0*/  FMUL R16, R43, R16 ;  /* 0x000000102b107220 */ /* 0x000fe20000400000 */
[----:B------:R-:W-:Y:S01]  /*af00*/  LOP3.LUT R66, R70, 0xffff0000, RZ, 0xc0, !PT ;  /* 0xffff000046427812 */ /* 0x000fe200078ec0ff */
[----:B------:R-:W-:Y:S01]  /*af10*/  FFMA R13, R45, R25, R13 ;  /* 0x000000192d0d7223 */ /* 0x000fe2000000000d */
[----:B------:R-:W-:Y:S01]  /*af20*/  FMUL R17, R43, R17 ;  /* 0x000000112b117220 */ /* 0x000fe20000400000 */
[----:B------:R-:W-:Y:S01]  /*af30*/  SHF.L.U32 R67, R71, 0x10, RZ ;  /* 0x0000001047437819 */ /* 0x000fe200000006ff */
[----:B------:R-:W-:Y:S01]  /*af40*/  FFMA R14, R45, R26, R14 ;  /* 0x0000001a2d0e7223 */ /* 0x000fe2000000000e */
[----:B------:R-:W-:Y:S01]  /*af50*/  F2FP.BF16.F32.PACK_AB R20, R21, R20 ;  /* 0x000000141514723e */ /* 0x000fe200000010ff */
[----:B------:R-:W-:Y:S01]  /*af60*/  FMUL R18, R43, R18 ;  /* 0x000000122b127220 */ /* 0x000fe20000400000 */
[----:B------:R-:W-:Y:S01]  /*af70*/  LOP3.LUT R68, R71, 0xffff0000, RZ, 0xc0, !PT ;  /* 0xffff000047447812 */ /* 0x000fe200078ec0ff */
[----:B------:R-:W-:Y:S01]  /*af80*/  FFMA R15, R45, R40, R15 ;  /* 0x000000282d0f7223 */ /* 0x000fe2000000000f */
[----:B------:R-:W-:Y:S01]  /*af90*/  F2FP.BF16.F32.PACK_AB R21, R23, R22 ;  /* 0x000000161715723e */ /* 0x000fe200000010ff */
[----:B------:R-:W-:Y:S01]  /*afa0*/  FMUL R19, R43, R19 ;  /* 0x000000132b137220 */ /* 0x000fe20000400000 */
[----:B------:R-:W-:Y:S01]  /*afb0*/  F2FP.BF16.F32.PACK_AB R22, R9, R8 ;  /* 0x000000080916723e */ /* 0x000fe200000010ff */
[----:B------:R-:W-:Y:S01]  /*afc0*/  FFMA R16, R45, R65, R16 ;  /* 0x000000412d107223 */ /* 0x000fe20000000010 */
[----:B------:R-:W-:Y:S01]  /*afd0*/  F2FP.BF16.F32.PACK_AB R23, R11, R10 ;  /* 0x0000000a0b17723e */ /* 0x000fe200000010ff */
[C---:B------:R-:W-:Y:S01]  /*afe0*/  FFMA R17, R45.reuse, R66, R17 ;  /* 0x000000422d117223 */ /* 0x040fe20000000011 */
[C---:B------:R-:W-:Y:S01]  /*aff0*/  FFMA R18, R45.reuse, R67, R18 ;  /* 0x000000432d127223 */ /* 0x040fe20000000012 */
[----:B------:R-:W-:Y:S01]  /*b000*/  FFMA R19, R45, R68, R19 ;  /* 0x000000442d137223 */ /* 0x000fe20000000013 */
[----:B------:R-:W-:Y:S01]  /*b010*/  F2FP.BF16.F32.PACK_AB R12, R13, R12 ;  /* 0x0000000c0d0c723e */ /* 0x000fe200000010ff */
[----:B------:R1:W-:Y:S01]  /*b020*/  @!P1 STS.128 [R99+UR43+0xa00], R20 ;  /* 0x000a001463009988 */ /* 0x0003e20008000c2b */
[----:B------:R-:W-:Y:S01]  /*b030*/  F2FP.BF16.F32.PACK_AB R13, R15, R14 ;  /* 0x0000000e0f0d723e */ /* 0x000fe200000010ff */
[----:B------:R-:W-:Y:S01]  /*b040*/  BSSY.RECONVERGENT B0, `(.L_x_151) ;  /* 0x000001c000007945 */ /* 0x000fe20003800200 */
[----:B------:R-:W-:Y:S02]  /*b050*/  F2FP.BF16.F32.PACK_AB R14, R17, R16 ;  /* 0x00000010110e723e */ /* 0x000fe400000010ff */
[----:B------:R-:W-:Y:S02]  /*b060*/  F2FP.BF16.F32.PACK_AB R15, R19, R18 ;  /* 0x00000012130f723e */ /* 0x000fe400000010ff */
[----:B------:R-:W-:Y:S03]  /*b070*/  ISETP.NE.AND P0, PT, R84, RZ, PT ;  /* 0x000000ff5400720c */ /* 0x000fe60003f05270 */
[----:B------:R1:W-:Y:S01]  /*b080*/  @!P1 STS.128 [R98+0xa00], R12 ;  /* 0x000a000c62009388 */ /* 0x0003e20000000c00 */
[----:B------:R-:W-:Y:S01]  /*b090*/  @!PT LDS RZ, [RZ] ;  /* 0x00000000fffff984 */ /* 0x000fe20000000800 */
[----:B------:R-:W-:Y:S01]  /*b0a0*/  @!PT LDS RZ, [RZ] ;  /* 0x00000000fffff984 */ /* 0x000fe20000000800 */
[----:B------:R-:W-:Y:S01]  /*b0b0*/  @!PT LDS RZ, [RZ] ;  /* 0x00000000fffff984 */ /* 0x000fe20000000800 */
[----:B------:R-:W-:Y:S01]  /*b0c0*/  @!PT LDS RZ, [RZ] ;  /* 0x00000000fffff984 */ /* 0x000fe20000000800 */
[----:B------:R2:W-:Y:S07]  /*b0d0*/  MEMBAR.ALL.CTA ;  /* 0x0000000000007992 */ /* 0x0005ee0000008000 */
[----:B--2---:R-:W2:Y:S02]  /*b0e0*/  FENCE.VIEW.ASYNC.S ;  /* 0x00000000000073c6 */ /* 0x004ea40000000000 */
[----:B--2---:R-:W-:Y:S06]  /*b0f0*/  BAR.SYNC.DEFER_BLOCKING 0x1, 0x80 ;  /* 0x0042000000007b1d */ /* 0x004fec0000010000 */
[----:B------:R-:W-:Y:S05]  /*b100*/  @P0 BRA `(.L_x_152) ;  /* 0x00000000003c0947 */ /* 0x000fea0003800000 */
[----:B------:R-:W2:Y:S01]  /*b110*/  LDCU.64 UR6, c[0x0][0x348] ;  /* 0x00006900ff0677ac */ /* 0x000ea20008000a00 */
        /* <DEDUP_REMOVED lines=9> */
[----:B--2---:R-:W-:Y:S04]  /*b1b0*/  UIADD3 UR4, UP0, UPT, UR6, 0xa80, URZ ;  /* 0x00000a8006047890 */ /* 0x004fe8000ff1e0ff */
[----:B------:R-:W-:Y:S09]  /*b1c0*/  UIADD3.X UR5, UPT, UPT, URZ, UR7, URZ, UP0, !UPT ;  /* 0x00000007ff057290 */ /* 0x000ff200087fe4ff */
[----:B------:R2:W-:Y:S01]  /*b1d0*/  UTMASTG.3D [UR8], [UR4] ;  /* 0x00000008040073b5 */ /* 0x0005e20008010000 */
[----:B------:R2:W-:Y:S02]  /*b1e0*/  UTMASTG.3D [UR12], [UR4] ;  /* 0x0000000c040073b5 */ /* 0x0005e40008010000 */
[----:B--2---:R0:W-:Y:S02]  /*b1f0*/  UTMACMDFLUSH ;  /* 0x00000000000079b7 */ /* 0x0041e40000000000 */
.L_x_152:
[----:B------:R-:W-:Y:S05]  /*b200*/  BSYNC.RECONVERGENT B0 ;  /* 0x0000000000007941 */ /* 0x000fea0003800200 */
.L_x_151:
[----:B------:R-:W-:Y:S01]  /*b210*/  UISETP.NE.AND UP0, UPT, UR47, URZ, UPT ;  /* 0x000000ff2f00728c */ /* 0x000fe2000bf05270 */
[----:B------:R-:W-:Y:S01]  /*b220*/  BSSY.RECONVERGENT B0, `(.L_x_153) ;  /* 0x0000009000007945 */ /* 0x000fe20003800200 */
[----:B------:R-:W-:Y:S04]  /*b230*/  UIADD3 UR4, UPT, UPT, UR46, 0x1, URZ ;  /* 0x000000012e047890 */ /* 0x000fe8000fffe0ff */
[----:B------:R-:W-:Y:S02]  /*b240*/  UISETP.EQ.XOR UP1, UPT, UR4, 0x3, UP0 ;  /* 0x000000030400788c */ /* 0x000fe40008722a70 */
[----:B------:R-:W-:Y:S02]  /*b250*/  UISETP.NE.AND UP0, UPT, UR4, 0x3, UPT ;  /* 0x000000030400788c */ /* 0x000fe4000bf05270 */
[----:B------:R-:W-:Y:S02]  /*b260*/  USEL UR5, URZ, 0x1, !UP1 ;  /* 0x00000001ff057887 */ /* 0x000fe4000c800000 */
[----:B------:R-:W-:Y:S02]  /*b270*/  USEL UR44, UR4, URZ, UP0 ;  /* 0x000000ff042c7287 */ /* 0x000fe40008000000 */
[----:B------:R-:W-:Y:S01]  /*b280*/  ULOP3.LUT UR57, UR57, UR5, URZ, 0x3c, !UPT ;  /* 0x0000000539397292 */ /* 0x000fe2000f8e3cff */
[----:B------:R-:W-:Y:S11]  /*b290*/  @P0 BRA `(.L_x_154) ;  /* 0x0000000000040947 */ /* 0x000ff60003800000 */
[----:B------:R-:W-:Y:S04]  /*b2a0*/  DEPBAR.LE SB0, 0x1 ;  /* 0x000080400000791a */ /* 0x000fe80000000000 */
.L_x_154:
[----:B------:R-:W-:Y:S05]  /*b2b0*/  BSYNC.RECONVERGENT B0 ;  /* 0x0000000000007941 */ /* 0x000fea0003800200 */
.L_x_153:
[----:B------:R-:W-:Y:S01]  /*b2c0*/  BAR.SYNC.DEFER_BLOCKING 0x1, 0x80 ;  /* 0x0042000000007b1d */ /* 0x000fe20000010000 */
[----:B------:R-:W-:Y:S01]  /*b2d0*/  UISETP.NE.AND UP0, UPT, UR56, -0x4, UPT ;  /* 0xfffffffc3800788c */ /* 0x000fe2000bf05270 */
[----:B------:R-:W-:Y:S08]  /*b2e0*/  IADD3 R80, PT, PT, R80, 0x1, RZ ;  /* 0x0000000150507810 */ /* 0x000ff00007ffe0ff */
[----:B------:R-:W-:Y:S05]  /*b2f0*/  BRA.U !UP0, `(.L_x_155) ;  /* 0x0000000108287547 */ /* 0x000fea000b800000 */
[----:B------:R-:W2:Y:S01]  /*b300*/  S2R R0, SR_CgaCtaId ;  /* 0x0000000000007919 */ /* 0x000ea20000008800 */
[----:B------:R-:W-:Y:S01]  /*b310*/  ISETP.NE.AND P0, PT, R97, RZ, PT ;  /* 0x000000ff6100720c */ /* 0x000fe20003f05270 */
[----:B------:R-:W-:Y:S01]  /*b320*/  IMAD.U32 R2, RZ, RZ, UR52 ;  /* 0x00000034ff027e24 */ /* 0x000fe2000f8e00ff */
[----:B------:R-:W-:Y:S04]  /*b330*/  UIADD3 UR4, UPT, UPT, UR52, 0x1, URZ ;  /* 0x0000000134047890 */ /* 0x000fe8000fffe0ff */
[----:B------:R-:W-:Y:S04]  /*b340*/  UISETP.NE.AND UP0, UPT, UR4, 0x3, UPT ;  /* 0x000000030400788c */ /* 0x000fe8000bf05270 */
[----:B------:R-:W-:Y:S03]  /*b350*/  USEL UR52, UR4, URZ, UP0 ;  /* 0x000000ff04347287 */ /* 0x000fe60008000000 */
[----:B------:R-:W-:Y:S05]  /*b360*/  @P0 LEA R2, R2, UR43, 0x3 ;  /* 0x0000002b02020c11 */ /* 0x000fea000f8e18ff */
[----:B------:R-:W-:Y:S05]  /*b370*/  @P0 VIADD R2, R2, 0x98 ;  /* 0x0000009802020836 */ /* 0x000fea0000000000 */
[----:B--2---:R-:W-:Y:S04]  /*b380*/  @P0 PRMT R0, R0, 0x654, R2 ;  /* 0x0000065400000816 */ /* 0x004fe80000000002 */
[----:B------:R2:W-:Y:S03]  /*b390*/  @P0 SYNCS.ARRIVE.TRANS64.RED.A1T0 RZ, [R0+URZ], RZ ;  /* 0x000000ff00ff09a7 */ /* 0x0005e600081004ff */
.L_x_155:
[----:B------:R-:W-:Y:S01]  /*b3a0*/  R2UR UR6, R95 ;  /* 0x000000005f0672ca */ /* 0x000fe200000e0000 */
[----:B------:R-:W-:Y:S01]  /*b3b0*/  UIADD3 UR56, UPT, UPT, UR56, 0x4, URZ ;  /* 0x0000000438387890 */ /* 0x000fe2000fffe0ff */
[----:B------:R-:W-:Y:S02]  /*b3c0*/  R2UR UR5, R91 ;  /* 0x000000005b0572ca */ /* 0x000fe400000e0000 */
[----:B------:R-:W-:Y:S02]  /*b3d0*/  R2UR UR4, R92 ;  /* 0x000000005c0472ca */ /* 0x000fe400000e0000 */
[----:B------:R-:W-:Y:S02]  /*b3e0*/  R2UR UR36, R93 ;  /* 0x000000005d2472ca */ /* 0x000fe400000e0000 */
[----:B------:R-:W-:Y:S02]  /*b3f0*/  ISETP.NE.AND P0, PT, R77, 0x2, PT ;  /* 0x000000024d00780c */ /* 0x000fe40003f05270 */
[----:B------:R-:W-:Y:S02]  /*b400*/  ISETP.NE.AND P1, PT, R80, 0x2, PT ;  /* 0x000000025000780c */ /* 0x000fe40003f25270 */
[----:B------:R-:W-:Y:S01]  /*b410*/  SEL R2, RZ, 0x1, P0 ;  /* 0x00000001ff027807 */ /* 0x000fe20000000000 */
[----:B------:R-:W-:Y:S01]  /*b420*/  UISETP.NE.AND UP0, UPT, UR6, URZ, UPT ;  /* 0x000000ff0600728c */ /* 0x000fe2000bf05270 */
[----:B--2---:R-:W-:Y:S01]  /*b430*/  SEL R0, RZ, 0x1, P1 ;  /* 0x00000001ff007807 */ /* 0x004fe20000800000 */
[----:B------:R-:W-:Y:S01]  /*b440*/  UIADD3 UR26, UPT, UPT, UR37, UR5, URZ ;  /* 0x00000005251a7290 */ /* 0x000fe2000fffe0ff */
[----:B------:R-:W-:Y:S01]  /*b450*/  LOP3.LUT R78, R78, R2, RZ, 0x3c, !PT ;  /* 0x000000024e4e7212 */ /* 0x000fe200078e3cff */
[----:B------:R-:W-:Y:S01]  /*b460*/  UIADD3 UR27, UPT, UPT, UR38, UR4, URZ ;  /* 0x00000004261b7290 */ /* 0x000fe2000fffe0ff */
[----:B------:R-:W-:Y:S02]  /*b470*/  LOP3.LUT R79, R79, R0, RZ, 0x3c, !PT ;  /* 0x000000004f4f7212 */ /* 0x000fe400078e3cff */
[----:B------:R-:W-:Y:S02]  /*b480*/  SEL R77, R77, RZ, P0 ;  /* 0x000000ff4d4d7207 */ /* 0x000fe40000000000 */
[----:B------:R-:W-:Y:S01]  /*b490*/  SEL R80, R80, RZ, P1 ;  /* 0x000000ff50507207 */ /* 0x000fe20000800000 */
[----:B------:R-:W-:Y:S06]  /*b4a0*/  BRA.U UP0, `(.L_x_156) ;  /* 0xffffffb1001c7547 */ /* 0x000fec000b83ffff */
[----:B------:R-:W-:-:S13]  /*b4b0*/  R2UR UR4, R96 ;  /* 0x00000000600472ca */ /* 0x000fda00000e0000 */
[----:B------:R-:W-:-:S09]  /*b4c0*/  UISETP.NE.AND UP0, UPT, UR4, URZ, UPT ;  /* 0x000000ff0400728c */ /* 0x000fd2000bf05270 */
[----:B------:R-:W-:Y:S05]  /*b4d0*/  BRA.U !UP0, `(.L_x_157) ;  /* 0x0000000108487547 */ /* 0x000fea000b800000 */
[----:B------:R-:W2:Y:S02]  /*b4e0*/  LDCU.64 UR4, c[0x0][0xc90] ;  /* 0x00019200ff0477ac */ /* 0x000ea40008000a00 */
[----:B--2---:R-:W-:-:S04]  /*b4f0*/  UISETP.NE.U32.AND UP0, UPT, UR4, URZ, UPT ;  /* 0x000000ff0400728c */ /* 0x004fc8000bf05070 */
[----:B------:R-:W-:-:S09]  /*b500*/  UISETP.NE.AND.EX UP0, UPT, UR5, URZ, UPT, UP0 ;  /* 0x000000ff0500728c */ /* 0x000fd2000bf05300 */
[----:B------:R-:W-:Y:S05]  /*b510*/  BRA.U UP0, `(.L_x_158) ;  /* 0x00000001000c7547 */ /* 0x000fea000b800000 */
[----:B------:R-:W-:-:S13]  /*b520*/  FSETP.NEU.AND P0, PT, R45, RZ, PT ;  /* 0x000000ff2d00720b */ /* 0x000fda0003f0d000 */
[----:B------:R-:W-:Y:S05]  /*b530*/  @!P0 EXIT ;  /* 0x000000000000894d */ /* 0x000fea0003800000 */
[----:B------:R-:W-:Y:S05]  /*b540*/  BRA `(.L_x_157) ;  /* 0x00000000002c7947 */ /* 0x000fea0003800000 */
.L_x_158:
[----:B------:R-:W-:Y:S01]  /*b550*/  ISETP.NE.AND P0, PT, R76, RZ, PT ;  /* 0x000000ff4c00720c */ /* 0x000fe20003f05270 */
[----:B------:R-:W-:-:S12]  /*b560*/  BSSY.RECONVERGENT B0, `(.L_x_157) ;  /* 0x0000009000007945 */ /* 0x000fd80003800200 */
[----:B------:R-:W-:Y:S05]  /*b570*/  @P0 BRA `(.L_x_159) ;  /* 0x0000000000140947 */ /* 0x000fea0003800000 */
[----:B------:R-:W2:Y:S02]  /*b580*/  LDCU.64 UR4, c[0x0][0xc88] ;  /* 0x00019100ff0477ac */ /* 0x000ea40008000a00 */
[----:B--2---:R-:W-:-:S04]  /*b590*/  ISETP.NE.U32.AND P0, PT, RZ, UR4, PT ;  /* 0x00000004ff007c0c */ /* 0x004fc8000bf05070 */
[----:B------:R-:W-:-:S13]  /*b5a0*/  ISETP.NE.AND.EX P0, PT, RZ, UR5, PT, P0 ;  /* 0x00000005ff007c0c */ /* 0x000fda000bf05300 */
[----:B------:R-:W-:Y:S05]  /*b5b0*/  @!P0 EXIT ;  /* 0x000000000000894d */ /* 0x000fea0003800000 */
[----:B------:R-:W-:Y:S05]  /*b5c0*/  BRA `(.L_x_160) ;  /* 0x0000000000087947 */ /* 0x000fea0003800000 */
.L_x_159:
[----:B------:R-:W-:-:S13]  /*b5d0*/  FSETP.NEU.AND P0, PT, R45, RZ, PT ;  /* 0x000000ff2d00720b */ /* 0x000fda0003f0d000 */
[----:B------:R-:W-:Y:S05]  /*b5e0*/  @!P0 EXIT ;  /* 0x000000000000894d */ /* 0x000fea0003800000 */
.L_x_160:
[----:B------:R-:W-:Y:S05]  /*b5f0*/  BSYNC.RECONVERGENT B0 ;  /* 0x0000000000007941 */ /* 0x000fea0003800200 */
.L_x_157:
[----:B------:R-:W-:Y:S01]  /*b600*/  ULEA UR4, UR52, UR43, 0x3 ;  /* 0x0000002b34047291 */ /* 0x000fe2000f8e18ff */
[----:B------:R-:W-:-:S04]  /*b610*/  DEPBAR.LE SB0, 0x0 ;  /* 0x000080000000791a */ /* 0x000fc80000000000 */
[----:B------:R-:W-:-:S04]  /*b620*/  UIADD3 UR4, UPT, UPT, UR4, 0x98, URZ ;  /* 0x0000009804047890 */ /* 0x000fc8000fffe0ff */
[----:B------:R-:W-:-:S09]  /*b630*/  UPRMT UR4, UR54, 0x654, UR4 ;  /* 0x0000065436047896 */ /* 0x000fd20008000004 */
[----:B------:R-:W-:Y:S01]  /*b640*/  SYNCS.ARRIVE.TRANS64.RED.A1T0 RZ, [UR4], RZ ;  /* 0x000000ffffff79a7 */ /* 0x000fe20008100404 */
[----:B------:R-:W-:Y:S05]  /*b650*/  EXIT ;  /* 0x000000000000794d */ /* 0x000fea0003800000 */
.L_x_25:
[----:B--2---:R2:W3:Y:S02]  /*b660*/  SYNCS.PHASECHK.TRANS64.TRYWAIT P0, [R0+URZ+0x110], R2 ;  /* 0x00011002000075a7 */ /* 0x0044e400080011ff */
[----:B---3--:R-:W-:Y:S05]  /*b670*/  @!P0 NANOSLEEP.SYNCS 0x989680 ;  /* 0x009896800000895d */ /* 0x008fea0003900000 */
[----:B------:R-:W3:Y:S02]  /*b680*/  @!P0 SYNCS.PHASECHK.TRANS64 P0, [R0+URZ+0x110], R2 ;  /* 0x00011002000085a7 */ /* 0x000ee400080010ff */
[----:B---3--:R-:W-:Y:S05]  /*b690*/  @!P0 BRA `(.L_x_25) ;  /* 0xfffffffc00f08947 */ /* 0x008fea000383ffff */
[----:B------:R-:W-:Y:S05]  /*b6a0*/  BRA `(.L_x_161) ;  /* 0xffffff6400007947 */ /* 0x000fea000383ffff */
.L_x_28:
[----:B--2---:R-:W-:-:S07]  /*b6b0*/  MOV R0, UR33 ;  /* 0x0000002100007c02 */ /* 0x004fce0008000f00 */
.L_x_162:
[----:B--2---:R2:W3:Y:S02]  /*b6c0*/  SYNCS.PHASECHK.TRANS64.TRYWAIT P0, [R0+URZ+0x40], R3 ;  /* 0x00004003000075a7 */ /* 0x0044e400080011ff */
[----:B---3--:R-:W-:Y:S05]  /*b6d0*/  @!P0 NANOSLEEP.SYNCS 0x989680 ;  /* 0x009896800000895d */ /* 0x008fea0003900000 */
[----:B------:R-:W3:Y:S02]  /*b6e0*/  @!P0 SYNCS.PHASECHK.TRANS64 P0, [R0+URZ+0x40], R3 ;  /* 0x00004003000085a7 */ /* 0x000ee400080010ff */
[----:B---3--:R-:W-:Y:S05]  /*b6f0*/  @!P0 BRA `(.L_x_162) ;  /* 0xfffffffc00f08947 */ /* 0x008fea000383ffff */
[----:B------:R-:W-:Y:S05]  /*b700*/  BRA `(.L_x_27) ;  /* 0xffffff6400487947 */ /* 0x000fea000383ffff */
.L_x_37:
[----:B-1----:R-:W-:-:S07]  /*b710*/  MOV R0, UR33 ;  /* 0x0000002100007c02 */ /* 0x002fce0008000f00 */
.L_x_163:
[----:B-1----:R1:W2:Y:S02]  /*b720*/  SYNCS.PHASECHK.TRANS64.TRYWAIT P0, [R0+URZ+0x40], R3 ;  /* 0x00004003000075a7 */ /* 0x0022a400080011ff */
[----:B--2---:R-:W-:Y:S05]  /*b730*/  @!P0 NANOSLEEP.SYNCS 0x989680 ;  /* 0x009896800000895d */ /* 0x004fea0003900000 */
[----:B------:R-:W2:Y:S02]  /*b740*/  @!P0 SYNCS.PHASECHK.TRANS64 P0, [R0+URZ+0x40], R3 ;  /* 0x00004003000085a7 */ /* 0x000ea400080010ff */
[----:B--2---:R-:W-:Y:S05]  /*b750*/  @!P0 BRA `(.L_x_163) ;  /* 0xfffffffc00f08947 */ /* 0x004fea000383ffff */
[----:B------:R-:W-:Y:S05]  /*b760*/  BRA `(.L_x_36) ;  /* 0xffffff6800587947 */ /* 0x000fea000383ffff */
.L_x_44:
[----:B-1----:R1:W4:Y:S02]  /*b770*/  SYNCS.PHASECHK.TRANS64.TRYWAIT P0, [R3+URZ+0xc0], R0 ;  /* 0x0000c000030075a7 */ /* 0x00232400080011ff */
[----:B----4-:R-:W-:Y:S05]  /*b780*/  @!P0 NANOSLEEP.SYNCS 0x989680 ;  /* 0x009896800000895d */ /* 0x010fea0003900000 */
[----:B------:R-:W4:Y:S02]  /*b790*/  @!P0 SYNCS.PHASECHK.TRANS64 P0, [R3+URZ+0xc0], R0 ;  /* 0x0000c000030085a7 */ /* 0x000f2400080010ff */
[----:B----4-:R-:W-:Y:S05]  /*b7a0*/  @!P0 BRA `(.L_x_44) ;  /* 0xfffffffc00f08947 */ /* 0x010fea000383ffff */
[----:B------:R-:W-:Y:S05]  /*b7b0*/  BRA `(.L_x_164) ;  /* 0xffffff6c00487947 */ /* 0x000fea000383ffff */
.L_x_48:
[----:B------:R-:W-:-:S07]  /*b7c0*/  MOV R0, UR4 ;  /* 0x0000000400007c02 */ /* 0x000fce0008000f00 */
.L_x_165:
[----:B-1----:R1:W2:Y:S02]  /*b7d0*/  SYNCS.PHASECHK.TRANS64.TRYWAIT P0, [R0+URZ], R2 ;  /* 0x00000002000075a7 */ /* 0x0022a400080011ff */
[----:B--2---:R-:W-:Y:S05]  /*b7e0*/  @!P0 NANOSLEEP.SYNCS 0x989680 ;  /* 0x009896800000895d */ /* 0x004fea0003900000 */
[----:B------:R-:W2:Y:S02]  /*b7f0*/  @!P0 SYNCS.PHASECHK.TRANS64 P0, [R0+URZ], R2 ;  /* 0x00000002000085a7 */ /* 0x000ea400080010ff */
[----:B--2---:R-:W-:Y:S05]  /*b800*/  @!P0 BRA `(.L_x_165) ;  /* 0xfffffffc00f08947 */ /* 0x004fea000383ffff */
[----:B------:R-:W-:Y:S05]  /*b810*/  BRA `(.L_x_166) ;  /* 0xffffff7000f47947 */ /* 0x000fea000383ffff */
.L_x_49:
[----:B------:R-:W-:-:S07]  /*b820*/  MOV R0, UR5 ;  /* 0x0000000500007c02 */ /* 0x000fce0008000f00 */
.L_x_167:
[----:B-1----:R1:W2:Y:S02]  /*b830*/  SYNCS.PHASECHK.TRANS64.TRYWAIT P0, [R0+URZ], R3 ;  /* 0x00000003000075a7 */ /* 0x0022a400080011ff */
[----:B--2---:R-:W-:Y:S05]  /*b840*/  @!P0 NANOSLEEP.SYNCS 0x989680 ;  /* 0x009896800000895d */ /* 0x004fea0003900000 */
[----:B------:R-:W2:Y:S02]  /*b850*/  @!P0 SYNCS.PHASECHK.TRANS64 P0, [R0+URZ], R3 ;  /* 0x00000003000085a7 */ /* 0x000ea400080010ff */
[----:B--2---:R-:W-:Y:S05]  /*b860*/  @!P0 BRA `(.L_x_167) ;  /* 0xfffffffc00f08947 */ /* 0x004fea000383ffff */
[----:B------:R-:W-:Y:S05]  /*b870*/  BRA `(.L_x_168) ;  /* 0xffffff7400007947 */ /* 0x000fea000383ffff */
.L_x_50:
[----:B------:R-:W-:-:S07]  /*b880*/  MOV R0, UR5 ;  /* 0x0000000500007c02 */ /* 0x000fce0008000f00 */
.L_x_169:
[----:B-1----:R1:W2:Y:S02]  /*b890*/  SYNCS.PHASECHK.TRANS64.TRYWAIT P0, [R0+URZ], R3 ;  /* 0x00000003000075a7 */ /* 0x0022a400080011ff */
[----:B--2---:R-:W-:Y:S05]  /*b8a0*/  @!P0 NANOSLEEP.SYNCS 0x989680 ;  /* 0x009896800000895d */ /* 0x004fea0003900000 */
[----:B------:R-:W2:Y:S02]  /*b8b0*/  @!P0 SYNCS.PHASECHK.TRANS64 P0, [R0+URZ], R3 ;  /* 0x00000003000085a7 */ /* 0x000ea400080010ff */
[----:B--2---:R-:W-:Y:S05]  /*b8c0*/  @!P0 BRA `(.L_x_169) ;  /* 0xfffffffc00f08947 */ /* 0x004fea000383ffff */
[----:B------:R-:W-:Y:S05]  /*b8d0*/  BRA `(.L_x_170) ;  /* 0xffffff74000c7947 */ /* 0x000fea000383ffff */
.L_x_51:
[----:B------:R-:W-:-:S07]  /*b8e0*/  MOV R0, UR5 ;  /* 0x0000000500007c02 */ /* 0x000fce0008000f00 */
.L_x_171:
[----:B-1----:R1:W2:Y:S02]  /*b8f0*/  SYNCS.PHASECHK.TRANS64.TRYWAIT P0, [R0+URZ], R3 ;  /* 0x00000003000075a7 */ /* 0x0022a400080011ff */
[----:B--2---:R-:W-:Y:S05]  /*b900*/  @!P0 NANOSLEEP.SYNCS 0x989680 ;  /* 0x009896800000895d */ /* 0x004fea0003900000 */
[----:B------:R-:W2:Y:S02]  /*b910*/  @!P0 SYNCS.PHASECHK.TRANS64 P0, [R0+URZ], R3 ;  /* 0x00000003000085a7 */ /* 0x000ea400080010ff */
[----:B--2---:R-:W-:Y:S05]  /*b920*/  @!P0 BRA `(.L_x_171) ;  /* 0xfffffffc00f08947 */ /* 0x004fea000383ffff */
[----:B------:R-:W-:Y:S05]  /*b930*/  BRA `(.L_x_172) ;  /* 0xffffff7400187947 */ /* 0x000fea000383ffff */
.L_x_52:
[----:B------:R-:W-:-:S07]  /*b940*/  MOV R0, UR5 ;  /* 0x0000000500007c02 */ /* 0x000fce0008000f00 */
.L_x_173:
[----:B-1----:R1:W2:Y:S02]  /*b950*/  SYNCS.PHASECHK.TRANS64.TRYWAIT P0, [R0+URZ], R3 ;  /* 0x00000003000075a7 */ /* 0x0022a400080011ff */
[----:B--2---:R-:W-:Y:S05]  /*b960*/  @!P0 NANOSLEEP.SYNCS 0x989680 ;  /* 0x009896800000895d */ /* 0x004fea0003900000 */
[----:B------:R-:W2:Y:S02]  /*b970*/  @!P0 SYNCS.PHASECHK.TRANS64 P0, [R0+URZ], R3 ;  /* 0x00000003000085a7 */ /* 0x000ea400080010ff */
[----:B--2---:R-:W-:Y:S05]  /*b980*/  @!P0 BRA `(.L_x_173) ;  /* 0xfffffffc00f08947 */ /* 0x004fea000383ffff */
[----:B------:R-:W-:Y:S05]  /*b990*/  BRA `(.L_x_174) ;  /* 0xffffff7400247947 */ /* 0x000fea000383ffff */
.L_x_53:
[----:B------:R-:W-:-:S07]  /*b9a0*/  MOV R0, UR5 ;  /* 0x0000000500007c02 */ /* 0x000fce0008000f00 */
.L_x_175:
[----:B-1----:R1:W2:Y:S02]  /*b9b0*/  SYNCS.PHASECHK.TRANS64.TRYWAIT P0, [R0+URZ], R3 ;  /* 0x00000003000075a7 */ /* 0x0022a400080011ff */
[----:B--2---:R-:W-:Y:S05]  /*b9c0*/  @!P0 NANOSLEEP.SYNCS 0x989680 ;  /* 0x009896800000895d */ /* 0x004fea0003900000 */
[----:B------:R-:W2:Y:S02]  /*b9d0*/  @!P0 SYNCS.PHASECHK.TRANS64 P0, [R0+URZ], R3 ;  /* 0x00000003000085a7 */ /* 0x000ea400080010ff */
[----:B--2---:R-:W-:Y:S05]  /*b9e0*/  @!P0 BRA `(.L_x_175) ;  /* 0xfffffffc00f08947 */ /* 0x004fea000383ffff */
[----:B------:R-:W-:Y:S05]  /*b9f0*/  BRA `(.L_x_176) ;  /* 0xffffff7400307947 */ /* 0x000fea000383ffff */
.L_x_54:
[----:B------:R-:W-:-:S07]  /*ba00*/  MOV R0, UR5 ;  /* 0x0000000500007c02 */ /* 0x000fce0008000f00 */
.L_x_177:
[----:B-1----:R1:W2:Y:S02]  /*ba10*/  SYNCS.PHASECHK.TRANS64.TRYWAIT P0, [R0+URZ], R3 ;  /* 0x00000003000075a7 */ /* 0x0022a400080011ff */
[----:B--2---:R-:W-:Y:S05]  /*ba20*/  @!P0 NANOSLEEP.SYNCS 0x989680 ;  /* 0x009896800000895d */ /* 0x004fea0003900000 */
[----:B------:R-:W2:Y:S02]  /*ba30*/  @!P0 SYNCS.PHASECHK.TRANS64 P0, [R0+URZ], R3 ;  /* 0x00000003000085a7 */ /* 0x000ea400080010ff */
[----:B--2---:R-:W-:Y:S05]  /*ba40*/  @!P0 BRA `(.L_x_177) ;  /* 0xfffffffc00f08947 */ /* 0x004fea000383ffff */
[----:B------:R-:W-:Y:S05]  /*ba50*/  BRA `(.L_x_178) ;  /* 0xffffff74003c7947 */ /* 0x000fea000383ffff */
.L_x_57:
[----:B--2---:R2:W3:Y:S02]  /*ba60*/  SYNCS.PHASECHK.TRANS64.TRYWAIT P0, [R2+URZ+0x100], R4 ;  /* 0x00010004020075a7 */ /* 0x0044e400080011ff */
[----:B---3--:R-:W-:Y:S05]  /*ba70*/  @!P0 NANOSLEEP.SYNCS 0x989680 ;  /* 0x009896800000895d */ /* 0x008fea0003900000 */
[----:B------:R-:W3:Y:S02]  /*ba80*/  @!P0 SYNCS.PHASECHK.TRANS64 P0, [R2+URZ+0x100], R4 ;  /* 0x00010004020085a7 */ /* 0x000ee400080010ff */
[----:B---3--:R-:W-:Y:S05]  /*ba90*/  @!P0 BRA `(.L_x_57) ;  /* 0xfffffffc00f08947 */ /* 0x008fea000383ffff */
[----:B------:R-:W-:Y:S05]  /*baa0*/  BRA `(.L_x_179) ;  /* 0xffffff7400987947 */ /* 0x000fea000383ffff */
.L_x_58:
[----:B------:R-:W-:-:S07]  /*bab0*/  MOV R2, UR4 ;  /* 0x0000000400027c02 */ /* 0x000fce0008000f00 */
.L_x_180:
[----:B--2---:R2:W3:Y:S02]  /*bac0*/  SYNCS.PHASECHK.TRANS64.TRYWAIT P0, [R2+URZ+0xd0], R5 ;  /* 0x0000d005020075a7 */ /* 0x0044e400080011ff */
[----:B---3--:R-:W-:Y:S05]  /*bad0*/  @!P0 NANOSLEEP.SYNCS 0x989680 ;  /* 0x009896800000895d */ /* 0x008fea0003900000 */
[----:B------:R-:W3:Y:S02]  /*bae0*/  @!P0 SYNCS.PHASECHK.TRANS64 P0, [R2+URZ+0xd0], R5 ;  /* 0x0000d005020085a7 */ /* 0x000ee400080010ff */
[----:B---3--:R-:W-:Y:S05]  /*baf0*/  @!P0 BRA `(.L_x_180) ;  /* 0xfffffffc00f08947 */ /* 0x008fea000383ffff */
[----:B------:R-:W-:Y:S05]  /*bb00*/  BRA `(.L_x_181) ;  /* 0xffffff7400a87947 */ /* 0x000fea000383ffff */
.L_x_59:
[----:B--2---:R2:W3:Y:S02]  /*bb10*/  SYNCS.PHASECHK.TRANS64.TRYWAIT P1, [R2+URZ+0xc0], R4 ;  /* 0x0000c004020075a7 */ /* 0x0044e400080211ff */
[----:B---3--:R-:W-:Y:S05]  /*bb20*/  @!P1 NANOSLEEP.SYNCS 0x989680 ;  /* 0x009896800000995d */ /* 0x008fea0003900000 */
[----:B------:R-:W3:Y:S02]  /*bb30*/  @!P1 SYNCS.PHASECHK.TRANS64 P1, [R2+URZ+0xc0], R4 ;  /* 0x0000c004020095a7 */ /* 0x000ee400080210ff */
[----:B---3--:R-:W-:Y:S05]  /*bb40*/  @!P1 BRA `(.L_x_59) ;  /* 0xfffffffc00f09947 */ /* 0x008fea000383ffff */
[----:B------:R-:W-:Y:S05]  /*bb50*/  BRA `(.L_x_182) ;  /* 0xffffff7400d87947 */ /* 0x000fea000383ffff */
.L_x_62:
[----:B------:R-:W-:-:S07]  /*bb60*/  MOV R0, UR4 ;  /* 0x0000000400007c02 */ /* 0x000fce0008000f00 */
.L_x_183:
[----:B--2---:R2:W3:Y:S02]  /*bb70*/  SYNCS.PHASECHK.TRANS64.TRYWAIT P0, [R0+URZ+0xd0], R2 ;  /* 0x0000d002000075a7 */ /* 0x0044e400080011ff */
[----:B---3--:R-:W-:Y:S05]  /*bb80*/  @!P0 NANOSLEEP.SYNCS 0x989680 ;  /* 0x009896800000895d */ /* 0x008fea0003900000 */
[----:B------:R-:W3:Y:S02]  /*bb90*/  @!P0 SYNCS.PHASECHK.TRANS64 P0, [R0+URZ+0xd0], R2 ;  /* 0x0000d002000085a7 */ /* 0x000ee400080010ff */
[----:B---3--:R-:W-:Y:S05]  /*bba0*/  @!P0 BRA `(.L_x_183) ;  /* 0xfffffffc00f08947 */ /* 0x008fea000383ffff */
[----:B------:R-:W-:Y:S05]  /*bbb0*/  BRA `(.L_x_61) ;  /* 0xffffff78002c7947 */ /* 0x000fea000383ffff */
.L_x_69:
[----:B--2---:R2:W3:Y:S02]  /*bbc0*/  SYNCS.PHASECHK.TRANS64.TRYWAIT P0, [R2+URZ+0xc0], R0 ;  /* 0x0000c000020075a7 */ /* 0x0044e400080011ff */
[----:B---3--:R-:W-:Y:S05]  /*bbd0*/  @!P0 NANOSLEEP.SYNCS 0x989680 ;  /* 0x009896800000895d */ /* 0x008fea0003900000 */
[----:B------:R-:W3:Y:S02]  /*bbe0*/  @!P0 SYNCS.PHASECHK.TRANS64 P0, [R2+URZ+0xc0], R0 ;  /* 0x0000c000020085a7 */ /* 0x000ee400080010ff */
[----:B---3--:R-:W-:Y:S05]  /*bbf0*/  @!P0 BRA `(.L_x_69) ;  /* 0xfffffffc00f08947 */ /* 0x008fea000383ffff */
[----:B------:R-:W-:Y:S05]  /*bc00*/  BRA `(.L_x_184) ;  /* 0xffffff7c00e87947 */ /* 0x000fea000383ffff */
.L_x_72:
[----:B------:R-:W-:-:S07]  /*bc10*/  MOV R0, UR56 ;  /* 0x0000003800007c02 */ /* 0x000fce0008000f00 */
.L_x_185:
[----:B--2---:R2:W3:Y:S02]  /*bc20*/  SYNCS.PHASECHK.TRANS64.TRYWAIT P0, [R0+URZ+0xf0], R2 ;  /* 0x0000f002000075a7 */ /* 0x0044e400080011ff */
[----:B---3--:R-:W-:Y:S05]  /*bc30*/  @!P0 NANOSLEEP.SYNCS 0x989680 ;  /* 0x009896800000895d */ /* 0x008fea0003900000 */
[----:B------:R-:W3:Y:S02]  /*bc40*/  @!P0 SYNCS.PHASECHK.TRANS64 P0, [R0+URZ+0xf0], R2 ;  /* 0x0000f002000085a7 */ /* 0x000ee400080010ff */
[----:B---3--:R-:W-:Y:S05]  /*bc50*/  @!P0 BRA `(.L_x_185) ;  /* 0xfffffffc00f08947 */ /* 0x008fea000383ffff */
[----:B------:R-:W-:Y:S05]  /*bc60*/  BRA `(.L_x_186) ;  /* 0xffffff8400787947 */ /* 0x000fea000383ffff */
.L_x_75:
[----:B------:R-:W-:Y:S07]  /*bc70*/  MOV R0, UR7 ;  /* 0x0000000700007c02 */ /* 0x000fee0008000f00 */
.L_x_187:
[----:B-1----:R1:W2:Y:S02]  /*bc80*/  SYNCS.PHASECHK.TRANS64.TRYWAIT P0, [R0+URZ], R2 ;  /* 0x00000002000075a7 */ /* 0x0022a400080011ff */
[----:B--2---:R-:W-:Y:S05]  /*bc90*/  @!P0 NANOSLEEP.SYNCS 0x989680 ;  /* 0x009896800000895d */ /* 0x004fea0003900000 */
[----:B------:R-:W2:Y:S02]  /*bca0*/  @!P0 SYNCS.PHASECHK.TRANS64 P0, [R0+URZ], R2 ;  /* 0x00000002000085a7 */ /* 0x000ea400080010ff */
[----:B--2---:R-:W-:Y:S05]  /*bcb0*/  @!P0 BRA `(.L_x_187) ;  /* 0xfffffffc00f08947 */ /* 0x004fea000383ffff */
[----:B------:R-:W-:Y:S05]  /*bcc0*/  BRA `(.L_x_74) ;  /* 0xffffff8400f07947 */ /* 0x000fea000383ffff */
.L_x_78:
[----:B------:R-:W-:-:S07]  /*bcd0*/  MOV R0, UR4 ;  /* 0x0000000400007c02 */ /* 0x000fce0008000f00 */
.L_x_188:
[----:B-1----:R1:W3:Y:S02]  /*bce0*/  SYNCS.PHASECHK.TRANS64.TRYWAIT P0, [R0+URZ], R2 ;  /* 0x00000002000075a7 */ /* 0x0022e400080011ff */
[----:B---3--:R-:W-:Y:S05]  /*bcf0*/  @!P0 NANOSLEEP.SYNCS 0x989680 ;  /* 0x009896800000895d */ /* 0x008fea0003900000 */
[----:B------:R-:W3:Y:S02]  /*bd00*/  @!P0 SYNCS.PHASECHK.TRANS64 P0, [R0+URZ], R2 ;  /* 0x00000002000085a7 */ /* 0x000ee400080010ff */
[----:B---3--:R-:W-:Y:S05]  /*bd10*/  @!P0 BRA `(.L_x_188) ;  /* 0xfffffffc00f08947 */ /* 0x008fea000383ffff */
[----:B------:R-:W-:Y:S05]  /*bd20*/  BRA `(.L_x_189) ;  /* 0xffffff8800f07947 */ /* 0x000fea000383ffff */
.L_x_79:
[----:B------:R-:W-:-:S07]  /*bd30*/  MOV R0, UR4 ;  /* 0x0000000400007c02 */ /* 0x000fce0008000f00 */
.L_x_190:
[----:B-1----:R1:W2:Y:S02]  /*bd40*/  SYNCS.PHASECHK.TRANS64.TRYWAIT P0, [R0+URZ], R2 ;  /* 0x00000002000075a7 */ /* 0x0022a400080011ff */
[----:B--2---:R-:W-:Y:S05]  /*bd50*/  @!P0 NANOSLEEP.SYNCS 0x989680 ;  /* 0x009896800000895d */ /* 0x004fea0003900000 */
[----:B------:R-:W2:Y:S02]  /*bd60*/  @!P0 SYNCS.PHASECHK.TRANS64 P0, [R0+URZ], R2 ;  /* 0x00000002000085a7 */ /* 0x000ea400080010ff */
[----:B--2---:R-:W-:Y:S05]  /*bd70*/  @!P0 BRA `(.L_x_190) ;  /* 0xfffffffc00f08947 */ /* 0x004fea000383ffff */
[----:B------:R-:W-:Y:S05]  /*bd80*/  BRA `(.L_x_191) ;  /* 0xffffff8800fc7947 */ /* 0x000fea000383ffff */
.L_x_84:
[----:B--2---:R2:W3:Y:S02]  /*bd90*/  SYNCS.PHASECHK.TRANS64.TRYWAIT P0, [R8+URZ+0xc0], R0 ;  /* 0x0000c000080075a7 */ /* 0x0044e400080011ff */
[----:B---3--:R-:W-:Y:S05]  /*bda0*/  @!P0 NANOSLEEP.SYNCS 0x989680 ;  /* 0x009896800000895d */ /* 0x008fea0003900000 */
[----:B------:R-:W3:Y:S02]  /*bdb0*/  @!P0 SYNCS.PHASECHK.TRANS64 P0, [R8+URZ+0xc0], R0 ;  /* 0x0000c000080085a7 */ /* 0x000ee400080010ff */
[----:B---3--:R-:W-:Y:S05]  /*bdc0*/  @!P0 BRA `(.L_x_84) ;  /* 0xfffffffc00f08947 */ /* 0x008fea000383ffff */
[----:B------:R-:W-:Y:S05]  /*bdd0*/  BRA `(.L_x_192) ;  /* 0xffffff9000207947 */ /* 0x000fea000383ffff */
.L_x_87:
[----:B--2---:R-:W-:Y:S07]  /*bde0*/  MOV R0, UR21 ;  /* 0x0000001500007c02 */ /* 0x004fee0008000f00 */
.L_x_193:
[----:B--2---:R2:W3:Y:S02]  /*bdf0*/  SYNCS.PHASECHK.TRANS64.TRYWAIT P1, [R0+URZ+0xb8], R2 ;  /* 0x0000b802000075a7 */ /* 0x0044e400080211ff */
[----:B---3--:R-:W-:Y:S05]  /*be00*/  @!P1 NANOSLEEP.SYNCS 0x989680 ;  /* 0x009896800000995d */ /* 0x008fea0003900000 */
[----:B------:R-:W3:Y:S02]  /*be10*/  @!P1 SYNCS.PHASECHK.TRANS64 P1, [R0+URZ+0xb8], R2 ;  /* 0x0000b802000095a7 */ /* 0x000ee400080210ff */
[----:B---3--:R-:W-:Y:S05]  /*be20*/  @!P1 BRA `(.L_x_193) ;  /* 0xfffffffc00f09947 */ /* 0x008fea000383ffff */
[----:B------:R-:W-:Y:S05]  /*be30*/  BRA `(.L_x_86) ;  /* 0xffffff9400987947 */ /* 0x000fea000383ffff */
.L_x_90:
[----:B------:R-:W-:Y:S07]  /*be40*/  MOV R0, UR4 ;  /* 0x0000000400007c02 */ /* 0x000fee0008000f00 */
.L_x_194:
[----:B--2---:R2:W3:Y:S02]  /*be50*/  SYNCS.PHASECHK.TRANS64.TRYWAIT P0, [R0+URZ+0x98], R2 ;  /* 0x00009802000075a7 */ /* 0x0044e400080011ff */
[----:B---3--:R-:W-:Y:S05]  /*be60*/  @!P0 NANOSLEEP.SYNCS 0x989680 ;  /* 0x009896800000895d */ /* 0x008fea0003900000 */
[----:B------:R-:W3:Y:S02]  /*be70*/  @!P0 SYNCS.PHASECHK.TRANS64 P0, [R0+URZ+0x98], R2 ;  /* 0x00009802000085a7 */ /* 0x000ee400080010ff */
[----:B---3--:R-:W-:Y:S05]  /*be80*/  @!P0 BRA `(.L_x_194) ;  /* 0xfffffffc00f08947 */ /* 0x008fea000383ffff */
[----:B------:R-:W-:Y:S05]  /*be90*/  BRA `(.L_x_195) ;  /* 0xffffff9400f47947 */ /* 0x000fea000383ffff */
.L_x_91:
[----:B------:R-:W-:Y:S07]  /*bea0*/  MOV R0, UR5 ;  /* 0x0000000500007c02 */ /* 0x000fee0008000f00 */
.L_x_196:
[----:B--2---:R2:W3:Y:S02]  /*beb0*/  SYNCS.PHASECHK.TRANS64.TRYWAIT P0, [R0+URZ+0x98], R2 ;  /* 0x00009802000075a7 */ /* 0x0044e400080011ff */
[----:B---3--:R-:W-:Y:S05]  /*bec0*/  @!P0 NANOSLEEP.SYNCS 0x989680 ;  /* 0x009896800000895d */ /* 0x008fea0003900000 */
[----:B------:R-:W3:Y:S02]  /*bed0*/  @!P0 SYNCS.PHASECHK.TRANS64 P0, [R0+URZ+0x98], R2 ;  /* 0x00009802000085a7 */ /* 0x000ee400080010ff */
[----:B---3--:R-:W-:Y:S05]  /*bee0*/  @!P0 BRA `(.L_x_196) ;  /* 0xfffffffc00f08947 */ /* 0x008fea000383ffff */
[----:B------:R-:W-:Y:S05]  /*bef0*/  BRA `(.L_x_197) ;  /* 0xffffff9800747947 */ /* 0x000fea000383ffff */
.L_x_92:
[----:B------:R-:W-:Y:S07]  /*bf00*/  MOV R0, UR4 ;  /* 0x0000000400007c02 */ /* 0x000fee0008000f00 */
.L_x_198:
[----:B--2---:R2:W3:Y:S02]  /*bf10*/  SYNCS.PHASECHK.TRANS64.TRYWAIT P0, [R0+URZ+0x98], R2 ;  /* 0x00009802000075a7 */ /* 0x0044e400080011ff */
[----:B---3--:R-:W-:Y:S05]  /*bf20*/  @!P0 NANOSLEEP.SYNCS 0x989680 ;  /* 0x009896800000895d */ /* 0x008fea0003900000 */
[----:B------:R-:W3:Y:S02]  /*bf30*/  @!P0 SYNCS.PHASECHK.TRANS64 P0, [R0+URZ+0x98], R2 ;  /* 0x00009802000085a7 */ /* 0x000ee400080010ff */
[----:B---3--:R-:W-:Y:S05]  /*bf40*/  @!P0 BRA `(.L_x_198) ;  /* 0xfffffffc00f08947 */ /* 0x008fea000383ffff */
[----:B------:R-:W-:Y:S05]  /*bf50*/  BRA `(.L_x_199) ;  /* 0xffffff9800fc7947 */ /* 0x000fea000383ffff */
.L_x_93:
[----:B------:R-:W-:Y:S07]  /*bf60*/  MOV R2, UR5 ;  /* 0x0000000500027c02 */ /* 0x000fee0008000f00 */
.L_x_200:
[----:B--2---:R2:W3:Y:S02]  /*bf70*/  SYNCS.PHASECHK.TRANS64.TRYWAIT P0, [R2+URZ+0x98], R0 ;  /* 0x00009800020075a7 */ /* 0x0044e400080011ff */
[----:B---3--:R-:W-:Y:S05]  /*bf80*/  @!P0 NANOSLEEP.SYNCS 0x989680 ;  /* 0x009896800000895d */ /* 0x008fea0003900000 */
[----:B------:R-:W3:Y:S02]  /*bf90*/  @!P0 SYNCS.PHASECHK.TRANS64 P0, [R2+URZ+0x98], R0 ;  /* 0x00009800020085a7 */ /* 0x000ee400080010ff */
[----:B---3--:R-:W-:Y:S05]  /*bfa0*/  @!P0 BRA `(.L_x_200) ;  /* 0xfffffffc00f08947 */ /* 0x008fea000383ffff */
[----:B------:R-:W-:Y:S05]  /*bfb0*/  BRA `(.L_x_201) ;  /* 0xffffff9c00887947 */ /* 0x000fea000383ffff */
.L_x_95:
[----:B------:R-:W-:-:S07]  /*bfc0*/  MOV R0, UR4 ;  /* 0x0000000400007c02 */ /* 0x000fce0008000f00 */
.L_x_202:
[----:B--2---:R2:W4:Y:S02]  /*bfd0*/  SYNCS.PHASECHK.TRANS64.TRYWAIT P0, [R0+URZ], R2 ;  /* 0x00000002000075a7 */ /* 0x00452400080011ff */
[----:B----4-:R-:W-:Y:S05]  /*bfe0*/  @!P0 NANOSLEEP.SYNCS 0x989680 ;  /* 0x009896800000895d */ /* 0x010fea0003900000 */
[----:B------:R-:W4:Y:S02]  /*bff0*/  @!P0 SYNCS.PHASECHK.TRANS64 P0, [R0+URZ], R2 ;  /* 0x00000002000085a7 */ /* 0x000f2400080010ff */
[----:B----4-:R-:W-:Y:S05]  /*c000*/  @!P0 BRA `(.L_x_202) ;  /* 0xfffffffc00f08947 */ /* 0x010fea000383ffff */
[----:B------:R-:W-:Y:S05]  /*c010*/  BRA `(.L_x_203) ;  /* 0xffffffa000387947 */ /* 0x000fea000383ffff */
.L_x_96:
[----:B------:R-:W-:-:S07]  /*c020*/  MOV R0, UR5 ;  /* 0x0000000500007c02 */ /* 0x000fce0008000f00 */
.L_x_204:
[----:B--2---:R2:W4:Y:S02]  /*c030*/  SYNCS.PHASECHK.TRANS64.TRYWAIT P0, [R0+URZ], R2 ;  /* 0x00000002000075a7 */ /* 0x00452400080011ff */
[----:B----4-:R-:W-:Y:S05]  /*c040*/  @!P0 NANOSLEEP.SYNCS 0x989680 ;  /* 0x009896800000895d */ /* 0x010fea0003900000 */
[----:B------:R-:W4:Y:S02]  /*c050*/  @!P0 SYNCS.PHASECHK.TRANS64 P0, [R0+URZ], R2 ;  /* 0x00000002000085a7 */ /* 0x000f2400080010ff */
[----:B----4-:R-:W-:Y:S05]  /*c060*/  @!P0 BRA `(.L_x_204) ;  /* 0xfffffffc00f08947 */ /* 0x010fea000383ffff */
[----:B------:R-:W-:Y:S05]  /*c070*/  BRA `(.L_x_205) ;  /* 0xffffffa000447947 */ /* 0x000fea000383ffff */
.L_x_98:
[----:B-1----:R1:W2:Y:S02]  /*c080*/  SYNCS.PHASECHK.TRANS64.TRYWAIT P0, [R0+URZ+0xc0], R2 ;  /* 0x0000c002000075a7 */ /* 0x0022a400080011ff */
[----:B--2---:R-:W-:Y:S05]  /*c090*/  @!P0 NANOSLEEP.SYNCS 0x989680 ;  /* 0x009896800000895d */ /* 0x004fea0003900000 */
[----:B------:R-:W2:Y:S02]  /*c0a0*/  @!P0 SYNCS.PHASECHK.TRANS64 P0, [R0+URZ+0xc0], R2 ;  /* 0x0000c002000085a7 */ /* 0x000ea400080010ff */
[----:B--2---:R-:W-:Y:S05]  /*c0b0*/  @!P0 BRA `(.L_x_98) ;  /* 0xfffffffc00f08947 */ /* 0x004fea000383ffff */
[----:B------:R-:W-:Y:S05]  /*c0c0*/  BRA `(.L_x_206) ;  /* 0xffffffa400347947 */ /* 0x000fea000383ffff */
.L_x_108:
[----:B-1----:R1:W3:Y:S02]  /*c0d0*/  SYNCS.PHASECHK.TRANS64.TRYWAIT P1, [R0+URZ+0x80], R3 ;  /* 0x00008003000075a7 */ /* 0x0022e400080211ff */
[----:B---3--:R-:W-:Y:S05]  /*c0e0*/  @!P1 NANOSLEEP.SYNCS 0x989680 ;  /* 0x009896800000995d */ /* 0x008fea0003900000 */
[----:B------:R-:W3:Y:S02]  /*c0f0*/  @!P1 SYNCS.PHASECHK.TRANS64 P1, [R0+URZ+0x80], R3 ;  /* 0x00008003000095a7 */ /* 0x000ee400080210ff */
[----:B---3--:R-:W-:Y:S05]  /*c100*/  @!P1 BRA `(.L_x_108) ;  /* 0xfffffffc00f09947 */ /* 0x008fea000383ffff */
[----:B------:R-:W-:Y:S05]  /*c110*/  BRA `(.L_x_107) ;  /* 0xffffffb000dc7947 */ /* 0x000fea000383ffff */
.L_x_110:
[----:B-1----:R1:W4:Y:S02]  /*c120*/  SYNCS.PHASECHK.TRANS64.TRYWAIT P0, [R104+URZ+0xe0], R2 ;  /* 0x0000e002680075a7 */ /* 0x00232400080011ff */
[----:B----4-:R-:W-:Y:S05]  /*c130*/  @!P0 NANOSLEEP.SYNCS 0x989680 ;  /* 0x009896800000895d */ /* 0x010fea0003900000 */
[----:B------:R-:W4:Y:S02]  /*c140*/  @!P0 SYNCS.PHASECHK.TRANS64 P0, [R104+URZ+0xe0], R2 ;  /* 0x0000e002680085a7 */ /* 0x000f2400080010ff */
[----:B----4-:R-:W-:Y:S05]  /*c150*/  @!P0 BRA `(.L_x_110) ;  /* 0xfffffffc00f08947 */ /* 0x010fea000383ffff */
[----:B------:R-:W-:Y:S05]  /*c160*/  BRA `(.L_x_109) ;  /* 0xffffffb400107947 */ /* 0x000fea000383ffff */
.L_x_123:
[----:B-1----:R1:W2:Y:S02]  /*c170*/  SYNCS.PHASECHK.TRANS64.TRYWAIT P0, [R20+URZ+0x80], R0 ;  /* 0x00008000140075a7 */ /* 0x0022a400080011ff */
[----:B--2---:R-:W-:Y:S05]  /*c180*/  @!P0 NANOSLEEP.SYNCS 0x989680 ;  /* 0x009896800000895d */ /* 0x004fea0003900000 */
[----:B------:R-:W2:Y:S02]  /*c190*/  @!P0 SYNCS.PHASECHK.TRANS64 P0, [R20+URZ+0x80], R0 ;  /* 0x00008000140085a7 */ /* 0x000ea400080010ff */
[----:B--2---:R-:W-:Y:S05]  /*c1a0*/  @!P0 BRA `(.L_x_123) ;  /* 0xfffffffc00f08947 */ /* 0x004fea000383ffff */
[----:B------:R-:W-:Y:S05]  /*c1b0*/  BRA `(.L_x_122) ;  /* 0xffffffc000d07947 */ /* 0x000fea000383ffff */
.L_x_135:
[----:B-1----:R1:W3:Y:S02]  /*c1c0*/  SYNCS.PHASECHK.TRANS64.TRYWAIT P0, [R21+URZ+0x80], R20 ;  /* 0x00008014150075a7 */ /* 0x0022e400080011ff */
[----:B---3--:R-:W-:Y:S05]  /*c1d0*/  @!P0 NANOSLEEP.SYNCS 0x989680 ;  /* 0x009896800000895d */ /* 0x008fea0003900000 */
[----:B------:R-:W3:Y:S02]  /*c1e0*/  @!P0 SYNCS.PHASECHK.TRANS64 P0, [R21+URZ+0x80], R20 ;  /* 0x00008014150085a7 */ /* 0x000ee400080010ff */
[----:B---3--:R-:W-:Y:S05]  /*c1f0*/  @!P0 BRA `(.L_x_135) ;  /* 0xfffffffc00f08947 */ /* 0x008fea000383ffff */
[----:B------:R-:W-:Y:S05]  /*c200*/  BRA `(.L_x_134) ;  /* 0xffffffd000b87947 */ /* 0x000fea000383ffff */
.L_x_147:
[----:B-1----:R1:W3:Y:S02]  /*c210*/  SYNCS.PHASECHK.TRANS64.TRYWAIT P0, [R2+URZ+0x80], R112 ;  /* 0x00008070020075a7 */ /* 0x0022e400080011ff */
[----:B---3--:R-:W-:Y:S05]  /*c220*/  @!P0 NANOSLEEP.SYNCS 0x989680 ;  /* 0x009896800000895d */ /* 0x008fea0003900000 */
[----:B------:R-:W3:Y:S02]  /*c230*/  @!P0 SYNCS.PHASECHK.TRANS64 P0, [R2+URZ+0x80], R112 ;  /* 0x00008070020085a7 */ /* 0x000ee400080010ff */
[----:B---3--:R-:W-:Y:S05]  /*c240*/  @!P0 BRA `(.L_x_147) ;  /* 0xfffffffc00f08947 */ /* 0x008fea000383ffff */
[----:B------:R-:W-:Y:S05]  /*c250*/  BRA `(.L_x_146) ;  /* 0xffffffe000947947 */ /* 0x000fea000383ffff */
        .weak           $__internal_0_$__cuda_sm10x_tcgen05_guardrail_trap_col_being_dealloced_not_returned_by_alloc
        .type           $__internal_0_$__cuda_sm10x_tcgen05_guardrail_trap_col_being_dealloced_not_returned_by_alloc,@function
        .size           $__internal_0_$__cuda_sm10x_tcgen05_guardrail_trap_col_being_dealloced_not_returned_by_alloc,($__internal_1_$__cuda_sm10x_tcgen05_guardrail_trap_phase_invalid_during_alloc - $__internal_0_$__cuda_sm10x_tcgen05_guardrail_trap_col_being_dealloced_not_returned_by_alloc)
$__internal_0_$__cuda_sm10x_tcgen05_guardrail_trap_col_being_dealloced_not_returned_by_alloc:
[----:B------:R-:W-:Y:S05]  /*c260*/  BPT.TRAP 0x1 ;  /* 0x000000040000795c */ /* 0x000fea0000300000 */
[----:B------:R-:W-:-:S04]  /*c270*/  HFMA2 R3, -RZ, RZ, 0, 0 ;  /* 0x00000000ff037431 */ /* 0x000fc800000001ff */
[----:B------:R-:W-:Y:S05]  /*c280*/  RET.REL.NODEC R2 `(_ZN7cutlass13device_kernelINS_4gemm6kernel13GemmUniversalIN4cute5tupleIJiiiiEEENS1_10collective13CollectiveMmaINS1_46MainloopSm100TmaUmmaWarpSpecializedBlockScaledILi8ELi2ELi2ENS5_IJNS4_1CILi8EEENSA_ILi1EEESC_EEEEENS5_IJNSA_ILi128EEENSA_ILi64EEESF_EEENS5_IJNS_12float_e5m2_tENS_13float_ue8m0_tEEEENS5_IJNS5_IJlSC_lEEENS4_6LayoutINS5_IJNS5_IJNS5_IJNSA_ILi32EEENSA_ILi4EEEEEEiEEESQ_NS5_IJSC_iEEEEEENS5_IJNS5_IJNS5_IJNSA_ILi16EEESO_EEEiEEENS5_IJNS5_IJNSA_ILi0EEESC_EEENSA_ILi512EEEEEENS5_IJSW_iEEEEEEEEEEESK_S13_NS4_8TiledMMAINS4_8MMA_AtomIJNS4_21SM100_MMA_MXF8F6F4_SSISI_SI_fSJ_Li128ELi64ELNS4_4UMMA5MajorE0ELS18_0ELNS17_7ScaleInE0ELS19_0EEEEEENSM_INS5_IJSC_SC_SC_EEENS5_IJSW_SW_SW_EEEEENS5_IJNS4_10UnderscoreES1F_S1F_EEEEENS5_IJNS4_13SM90_TMA_LOADES1I_EEENS5_IJNS4_14ComposedLayoutINS4_7SwizzleILi3ELi4ELi3EEENS4_18smem_ptr_flag_bitsILi8EEENSM_INS5_IJSB_SF_EEENS5_IJSF_SC_EEEEEEENSM_INS5_IJNS5_IJNS5_IJSP_SC_EEENS5_IJSN_SC_EEEEEESC_NS5_IJSO_SC_EEEEEENS5_IJNS5_IJNS5_IJSU_SY_EEESX_EEESW_NS5_IJSC_SY_EEEEEEEEEEEvNS4_8identityENS5_IJNS4_23SM90_TMA_LOAD_MULTICASTES25_EEES23_vS24_EENS_8epilogue10collective18CollectiveEpilogueINS28_23Sm100TmaWarpSpecializedILi3ELi2ELi16ELb1ELb0EEEJNS5_IJSG_SG_SF_EEENS5_IJNSM_ISG_SC_EENSM_INS5_IJST_NSA_ILi2EEEEEENS5_IJSC_SN_EEEEEEEENS_10bfloat16_tESL_S2K_SL_NS28_6fusion15FusionCallbacksIS2C_NS2L_17LinearCombinationIS2K_fS2K_fLNS_15FloatRoundStyleE2EEES2D_S2J_JEEENS4_5SM1004TMEM4LOAD26SM100_TMEM_LOAD_32dp32b16xES1I_NS1K_INS1L_ILi1ELi4ELi3EEENS1N_ILi16EEENSM_INS5_IJSB_ST_EEENS5_IJST_SC_EEEEEEENS4_39AutoVectorizingCopyWithAssumedAlignmentILi128EEENS4_14SM90_TMA_STOREES30_S32_S32_EEEvvEEEEvNT_6ParamsE) ;  /* 0xffffff3c025c7950 */ /* 0x000fea0003c3ffff */
        .weak           $__internal_1_$__cuda_sm10x_tcgen05_guardrail_trap_phase_invalid_during_alloc
        .type           $__internal_1_$__cuda_sm10x_tcgen05_guardrail_trap_phase_invalid_during_alloc,@function
        .size           $__internal_1_$__cuda_sm10x_tcgen05_guardrail_trap_phase_invalid_during_alloc,($__internal_2_$__cuda_sm10x_tcgen05_guardrail_trap_unallocated_columns_being_dealloced - $__internal_1_$__cuda_sm10x_tcgen05_guardrail_trap_phase_invalid_during_alloc)
$__internal_1_$__cuda_sm10x_tcgen05_guardrail_trap_phase_invalid_during_alloc:
[----:B------:R-:W-:Y:S05]  /*c290*/  BPT.TRAP 0x1 ;  /* 0x000000040000795c */ /* 0x000fea0000300000 */
[----:B------:R-:W-:-:S04]  /*c2a0*/  MOV R5, 0x0 ;  /* 0x0000000000057802 */ /* 0x000fc80000000f00 */
[----:B------:R-:W-:Y:S05]  /*c2b0*/  RET.REL.NODEC R4 `(_ZN7cutlass13device_kernelINS_4gemm6kernel13GemmUniversalIN4cute5tupleIJiiiiEEENS1_10collective13CollectiveMmaINS1_46MainloopSm100TmaUmmaWarpSpecializedBlockScaledILi8ELi2ELi2ENS5_IJNS4_1CILi8EEENSA_ILi1EEESC_EEEEENS5_IJNSA_ILi128EEENSA_ILi64EEESF_EEENS5_IJNS_12float_e5m2_tENS_13float_ue8m0_tEEEENS5_IJNS5_IJlSC_lEEENS4_6LayoutINS5_IJNS5_IJNS5_IJNSA_ILi32EEENSA_ILi4EEEEEEiEEESQ_NS5_IJSC_iEEEEEENS5_IJNS5_IJNS5_IJNSA_ILi16EEESO_EEEiEEENS5_IJNS5_IJNSA_ILi0EEESC_EEENSA_ILi512EEEEEENS5_IJSW_iEEEEEEEEEEESK_S13_NS4_8TiledMMAINS4_8MMA_AtomIJNS4_21SM100_MMA_MXF8F6F4_SSISI_SI_fSJ_Li128ELi64ELNS4_4UMMA5MajorE0ELS18_0ELNS17_7ScaleInE0ELS19_0EEEEEENSM_INS5_IJSC_SC_SC_EEENS5_IJSW_SW_SW_EEEEENS5_IJNS4_10UnderscoreES1F_S1F_EEEEENS5_IJNS4_13SM90_TMA_LOADES1I_EEENS5_IJNS4_14ComposedLayoutINS4_7SwizzleILi3ELi4ELi3EEENS4_18smem_ptr_flag_bitsILi8EEENSM_INS5_IJSB_SF_EEENS5_IJSF_SC_EEEEEEENSM_INS5_IJNS5_IJNS5_IJSP_SC_EEENS5_IJSN_SC_EEEEEESC_NS5_IJSO_SC_EEEEEENS5_IJNS5_IJNS5_IJSU_SY_EEESX_EEESW_NS5_IJSC_SY_EEEEEEEEEEEvNS4_8identityENS5_IJNS4_23SM90_TMA_LOAD_MULTICASTES25_EEES23_vS24_EENS_8epilogue10collective18CollectiveEpilogueINS28_23Sm100TmaWarpSpecializedILi3ELi2ELi16ELb1ELb0EEEJNS5_IJSG_SG_SF_EEENS5_IJNSM_ISG_SC_EENSM_INS5_IJST_NSA_ILi2EEEEEENS5_IJSC_SN_EEEEEEEENS_10bfloat16_tESL_S2K_SL_NS28_6fusion15FusionCallbacksIS2C_NS2L_17LinearCombinationIS2K_fS2K_fLNS_15FloatRoundStyleE2EEES2D_S2J_JEEENS4_5SM1004TMEM4LOAD26SM100_TMEM_LOAD_32dp32b16xES1I_NS1K_INS1L_ILi1ELi4ELi3EEENS1N_ILi16EEENSM_INS5_IJSB_ST_EEENS5_IJST_SC_EEEEEEENS4_39AutoVectorizingCopyWithAssumedAlignmentILi128EEENS4_14SM90_TMA_STOREES30_S32_S32_EEEvvEEEEvNT_6ParamsE) ;  /* 0xffffff3c04507950 */ /* 0x000fea0003c3ffff */
        .weak           $__internal_2_$__cuda_sm10x_tcgen05_guardrail_trap_unallocated_columns_being_dealloced
        .type           $__internal_2_$__cuda_sm10x_tcgen05_guardrail_trap_unallocated_columns_being_dealloced,@function
        .size           $__internal_2_$__cuda_sm10x_tcgen05_guardrail_trap_unallocated_columns_being_dealloced,(.L_x_208 - $__internal_2_$__cuda_sm10x_tcgen05_guardrail_trap_unallocated_columns_being_dealloced)
$__internal_2_$__cuda_sm10x_tcgen05_guardrail_trap_unallocated_columns_being_dealloced:
[----:B------:R-:W-:Y:S05]  /*c2c0*/  BPT.TRAP 0x1 ;  /* 0x000000040000795c */ /* 0x000fea0000300000 */
[----:B------:R-:W-:-:S04]  /*c2d0*/  HFMA2 R3, -RZ, RZ, 0, 0 ;  /* 0x00000000ff037431 */ /* 0x000fc800000001ff */
[----:B------:R-:W-:Y:S05]  /*c2e0*/  RET.REL.NODEC R2 `(_ZN7cutlass13device_kernelINS_4gemm6kernel13GemmUniversalIN4cute5tupleIJiiiiEEENS1_10collective13CollectiveMmaINS1_46MainloopSm100TmaUmmaWarpSpecializedBlockScaledILi8ELi2ELi2ENS5_IJNS4_1CILi8EEENSA_ILi1EEESC_EEEEENS5_IJNSA_ILi128EEENSA_ILi64EEESF_EEENS5_IJNS_12float_e5m2_tENS_13float_ue8m0_tEEEENS5_IJNS5_IJlSC_lEEENS4_6LayoutINS5_IJNS5_IJNS5_IJNSA_ILi32EEENSA_ILi4EEEEEEiEEESQ_NS5_IJSC_iEEEEEENS5_IJNS5_IJNS5_IJNSA_ILi16EEESO_EEEiEEENS5_IJNS5_IJNSA_ILi0EEESC_EEENSA_ILi512EEEEEENS5_IJSW_iEEEEEEEEEEESK_S13_NS4_8TiledMMAINS4_8MMA_AtomIJNS4_21SM100_MMA_MXF8F6F4_SSISI_SI_fSJ_Li128ELi64ELNS4_4UMMA5MajorE0ELS18_0ELNS17_7ScaleInE0ELS19_0EEEEEENSM_INS5_IJSC_SC_SC_EEENS5_IJSW_SW_SW_EEEEENS5_IJNS4_10UnderscoreES1F_S1F_EEEEENS5_IJNS4_13SM90_TMA_LOADES1I_EEENS5_IJNS4_14ComposedLayoutINS4_7SwizzleILi3ELi4ELi3EEENS4_18smem_ptr_flag_bitsILi8EEENSM_INS5_IJSB_SF_EEENS5_IJSF_SC_EEEEEEENSM_INS5_IJNS5_IJNS5_IJSP_SC_EEENS5_IJSN_SC_EEEEEESC_NS5_IJSO_SC_EEEEEENS5_IJNS5_IJNS5_IJSU_SY_EEESX_EEESW_NS5_IJSC_SY_EEEEEEEEEEEvNS4_8identityENS5_IJNS4_23SM90_TMA_LOAD_MULTICASTES25_EEES23_vS24_EENS_8epilogue10collective18CollectiveEpilogueINS28_23Sm100TmaWarpSpecializedILi3ELi2ELi16ELb1ELb0EEEJNS5_IJSG_SG_SF_EEENS5_IJNSM_ISG_SC_EENSM_INS5_IJST_NSA_ILi2EEEEEENS5_IJSC_SN_EEEEEEEENS_10bfloat16_tESL_S2K_SL_NS28_6fusion15FusionCallbacksIS2C_NS2L_17LinearCombinationIS2K_fS2K_fLNS_15FloatRoundStyleE2EEES2D_S2J_JEEENS4_5SM1004TMEM4LOAD26SM100_TMEM_LOAD_32dp32b16xES1I_NS1K_INS1L_ILi1ELi4ELi3EEENS1N_ILi16EEENSM_INS5_IJSB_ST_EEENS5_IJST_SC_EEEEEEENS4_39AutoVectorizingCopyWithAssumedAlignmentILi128EEENS4_14SM90_TMA_STOREES30_S32_S32_EEEvvEEEEvNT_6ParamsE) ;  /* 0xffffff3c02447950 */ /* 0x000fea0003c3ffff */
.L_x_207:
[----:B------:R-:W-:-:S00]  /*c2f0*/  BRA `(.L_x_207) ;  /* 0xfffffffc00fc7947 */ /* 0x000fc0000383ffff */
[----:B------:R-:W-:-:S00]  /*c300*/  NOP ;  /* 0x0000000000007918 */ /* 0x000fc00000000000 */
[----:B------:R-:W-:-:S00]  /*c310*/  NOP ;  /* 0x0000000000007918 */ /* 0x000fc00000000000 */
[----:B------:R-:W-:-:S00]  /*c320*/  NOP ;  /* 0x0000000000007918 */ /* 0x000fc00000000000 */
[----:B------:R-:W-:-:S00]  /*c330*/  NOP ;  /* 0x0000000000007918 */ /* 0x000fc00000000000 */
[----:B------:R-:W-:-:S00]  /*c340*/  NOP ;  /* 0x0000000000007918 */ /* 0x000fc00000000000 */
[----:B------:R-:W-:-:S00]  /*c350*/  NOP ;  /* 0x0000000000007918 */ /* 0x000fc00000000000 */
[----:B------:R-:W-:-:S00]  /*c360*/  NOP ;  /* 0x0000000000007918 */ /* 0x000fc00000000000 */
[----:B------:R-:W-:-:S00]  /*c370*/  NOP ;  /* 0x0000000000007918 */ /* 0x000fc00000000000 */
.L_x_208:


//--------------------- .nv.global.init           --------------------------
	.section	.nv.global.init,"aw",@progbits
.nv.global.init:
	.type		$str$27,@object
	.size		$str$27,($str$28 - $str$27)
$str$27:
        /*0000*/ 	.byte	0x28, 0x61, 0x64, 0x64, 0x72, 0x65, 0x73, 0x73, 0x20, 0x26, 0x20, 0x6d, 0x61, 0x73, 0x6b, 0x29
        /*0010*/ 	.byte	0x20, 0x3d, 0x3d, 0x20, 0x30, 0x00
	.type		$str$28,@object
	.size		$str$28,($str$26 - $str$28)
$str$28:
        /*0016*/ 	.byte	0x2f, 0x74, 0x6d, 0x70, 0x2f, 0x63, 0x75, 0x74, 0x6c, 0x61, 0x73, 0x73, 0x5f, 0x73, 0x77, 0x65
        /*0026*/ 	.byte	0x65, 0x70, 0x5f, 0x73, 0x72, 0x63, 0x2f, 0x69, 0x6e, 0x63, 0x6c, 0x75, 0x64, 0x65, 0x2f, 0x63
        /*0036*/ 	.byte	0x75, 0x74, 0x65, 0x2f, 0x70, 0x6f, 0x69, 0x6e, 0x74, 0x65, 0x72, 0x5f, 0x66, 0x6c, 0x61, 0x67
        /*0046*/ 	.byte	0x67, 0x65, 0x64, 0x2e, 0x68, 0x70, 0x70, 0x00
	.type		$str$26,@object
	.size		$str$26,($str$25 - $str$26)
$str$26:
        /*004e*/ 	.byte	0x2f, 0x74, 0x6d, 0x70, 0x2f, 0x63, 0x75, 0x74, 0x6c, 0x61, 0x73, 0x73, 0x5f, 0x73, 0x77, 0x65
        /*005e*/ 	.byte	0x65, 0x70, 0x5f, 0x73, 0x72, 0x63, 0x2f, 0x69, 0x6e, 0x63, 0x6c, 0x75, 0x64, 0x65, 0x2f, 0x63
        /*006e*/ 	.byte	0x75, 0x74, 0x65, 0x2f, 0x61, 0x74, 0x6f, 0x6d, 0x2f, 0x63, 0x6f, 0x70, 0x79, 0x5f, 0x74, 0x72
        /*007e*/ 	.byte	0x61, 0x69, 0x74, 0x73, 0x5f, 0x73, 0x6d, 0x31, 0x30, 0x30, 0x2e, 0x68, 0x70, 0x70, 0x00
	.type		$str$25,@object
	.size		$str$25,(__unnamed_1 - $str$25)
$str$25:
        /*008d*/ 	.byte	0x28, 0x28, 0x75, 0x69, 0x6e, 0x74, 0x33, 0x32, 0x5f, 0x74, 0x28, 0x74, 0x68, 0x72, 0x65, 0x61
        /*009d*/ 	.byte	0x64, 0x49, 0x64, 0x78, 0x2e, 0x78, 0x29, 0x20, 0x2f, 0x20, 0x33, 0x32, 0x29, 0x20, 0x25, 0x20
        /*00ad*/ 	.byte	0x34, 0x29, 0x20, 0x3d, 0x3d, 0x20, 0x28, 0x28, 0x28, 0x74, 0x6d, 0x65, 0x6d, 0x5f, 0x61, 0x64
        /*00bd*/ 	.byte	0x64, 0x72, 0x20, 0x3e, 0x3e, 0x20, 0x31, 0x36, 0x29, 0x20, 0x2f, 0x20, 0x33, 0x32, 0x29, 0x20
        /*00cd*/ 	.byte	0x25, 0x20, 0x34, 0x29, 0x00
	.type		__unnamed_1,@object
	.size		__unnamed_1,(__unnamed_2 - __unnamed_1)
__unnamed_1:
        /*00d2*/ 	.byte	0x61, 0x75, 0x74, 0x6f, 0x20, 0x63, 0x75, 0x74, 0x65, 0x3a, 0x3a, 0x61, 0x73, 0x5f, 0x70, 0x6f
        /* <DEDUP_REMOVED lines=24> */
        /*0262*/ 	.byte	0x43, 0x3c, 0x32, 0x30, 0x34, 0x38, 0x3e, 0x3e, 0x3e, 0x3e, 0x5d, 0x00
	.type		__unnamed_2,@object
	.size		__unnamed_2,(.L_2 - __unnamed_2)
__unnamed_2:
        /* <DEDUP_REMOVED lines=40> */
        /*04ee*/ 	.byte	0x3a, 0x3a, 0x43, 0x3c, 0x30, 0x3e, 0x3e, 0x3e, 0x3e, 0x5d, 0x00
.L_2:


//--------------------- .nv.shared._ZN7cutlass13device_kernelINS_4gemm6kernel13GemmUniversalIN4cute5tupleIJiiiiEEENS1_10collective13CollectiveMmaINS1_46MainloopSm100TmaUmmaWarpSpecializedBlockScaledILi8ELi2ELi2ENS5_IJNS4_1CILi8EEENSA_ILi1EEESC_EEEEENS5_IJNSA_ILi128EEENSA_ILi64EEESF_EEENS5_IJNS_12float_e5m2_tENS_13float_ue8m0_tEEEENS5_IJNS5_IJlSC_lEEENS4_6LayoutINS5_IJNS5_IJNS5_IJNSA_ILi32EEENSA_ILi4EEEEEEiEEESQ_NS5_IJSC_iEEEEEENS5_IJNS5_IJNS5_IJNSA_ILi16EEESO_EEEiEEENS5_IJNS5_IJNSA_ILi0EEESC_EEENSA_ILi512EEEEEENS5_IJSW_iEEEEEEEEEEESK_S13_NS4_8TiledMMAINS4_8MMA_AtomIJNS4_21SM100_MMA_MXF8F6F4_SSISI_SI_fSJ_Li128ELi64ELNS4_4UMMA5MajorE0ELS18_0ELNS17_7ScaleInE0ELS19_0EEEEEENSM_INS5_IJSC_SC_SC_EEENS5_IJSW_SW_SW_EEEEENS5_IJNS4_10UnderscoreES1F_S1F_EEEEENS5_IJNS4_13SM90_TMA_LOADES1I_EEENS5_IJNS4_14ComposedLayoutINS4_7SwizzleILi3ELi4ELi3EEENS4_18smem_ptr_flag_bitsILi8EEENSM_INS5_IJSB_SF_EEENS5_IJSF_SC_EEEEEEENSM_INS5_IJNS5_IJNS5_IJSP_SC_EEENS5_IJSN_SC_EEEEEESC_NS5_IJSO_SC_EEEEEENS5_IJNS5_IJNS5_IJSU_SY_EEESX_EEESW_NS5_IJSC_SY_EEEEEEEEEEEvNS4_8identityENS5_IJNS4_23SM90_TMA_LOAD_MULTICASTES25_EEES23_vS24_EENS_8epilogue10collective18CollectiveEpilogueINS28_23Sm100TmaWarpSpecializedILi3ELi2ELi16ELb1ELb0EEEJNS5_IJSG_SG_SF_EEENS5_IJNSM_ISG_SC_EENSM_INS5_IJST_NSA_ILi2EEEEEENS5_IJSC_SN_EEEEEEEENS_10bfloat16_tESL_S2K_SL_NS28_6fusion15FusionCallbacksIS2C_NS2L_17LinearCombinationIS2K_fS2K_fLNS_15FloatRoundStyleE2EEES2D_S2J_JEEENS4_5SM1004TMEM4LOAD26SM100_TMEM_LOAD_32dp32b16xES1I_NS1K_INS1L_ILi1ELi4ELi3EEENS1N_ILi16EEENSM_INS5_IJSB_ST_EEENS5_IJST_SC_EEEEEEENS4_39AutoVectorizingCopyWithAssumedAlignmentILi128EEENS4_14SM90_TMA_STOREES30_S32_S32_EEEvvEEEEvNT_6ParamsE --------------------------
	.section	.nv.shared._ZN7cutlass13device_kernelINS_4gemm6kernel13GemmUniversalIN4cute5tupleIJiiiiEEENS1_10collective13CollectiveMmaINS1_46MainloopSm100TmaUmmaWarpSpecializedBlockScaledILi8ELi2ELi2ENS5_IJNS4_1CILi8EEENSA_ILi1EEESC_EEEEENS5_IJNSA_ILi128EEENSA_ILi64EEESF_EEENS5_IJNS_12float_e5m2_tENS_13float_ue8m0_tEEEENS5_IJNS5_IJlSC_lEEENS4_6LayoutINS5_IJNS5_IJNS5_IJNSA_ILi32EEENSA_ILi4EEEEEEiEEESQ_NS5_IJSC_iEEEEEENS5_IJNS5_IJNS5_IJNSA_ILi16EEESO_EEEiEEENS5_IJNS5_IJNSA_ILi0EEESC_EEENSA_ILi512EEEEEENS5_IJSW_iEEEEEEEEEEESK_S13_NS4_8TiledMMAINS4_8MMA_AtomIJNS4_21SM100_MMA_MXF8F6F4_SSISI_SI_fSJ_Li128ELi64ELNS4_4UMMA5MajorE0ELS18_0ELNS17_7ScaleInE0ELS19_0EEEEEENSM_INS5_IJSC_SC_SC_EEENS5_IJSW_SW_SW_EEEEENS5_IJNS4_10UnderscoreES1F_S1F_EEEEENS5_IJNS4_13SM90_TMA_LOADES1I_EEENS5_IJNS4_14ComposedLayoutINS4_7SwizzleILi3ELi4ELi3EEENS4_18smem_ptr_flag_bitsILi8EEENSM_INS5_IJSB_SF_EEENS5_IJSF_SC_EEEEEEENSM_INS5_IJNS5_IJNS5_IJSP_SC_EEENS5_IJSN_SC_EEEEEESC_NS5_IJSO_SC_EEEEEENS5_IJNS5_IJNS5_IJSU_SY_EEESX_EEESW_NS5_IJSC_SY_EEEEEEEEEEEvNS4_8identityENS5_IJNS4_23SM90_TMA_LOAD_MULTICASTES25_EEES23_vS24_EENS_8epilogue10collective18CollectiveEpilogueINS28_23Sm100TmaWarpSpecializedILi3ELi2ELi16ELb1ELb0EEEJNS5_IJSG_SG_SF_EEENS5_IJNSM_ISG_SC_EENSM_INS5_IJST_NSA_ILi2EEEEEENS5_IJSC_SN_EEEEEEEENS_10bfloat16_tESL_S2K_SL_NS28_6fusion15FusionCallbacksIS2C_NS2L_17LinearCombinationIS2K_fS2K_fLNS_15FloatRoundStyleE2EEES2D_S2J_JEEENS4_5SM1004TMEM4LOAD26SM100_TMEM_LOAD_32dp32b16xES1I_NS1K_INS1L_ILi1ELi4ELi3EEENS1N_ILi16EEENSM_INS5_IJSB_ST_EEENS5_IJST_SC_EEEEEEENS4_39AutoVectorizingCopyWithAssumedAlignmentILi128EEENS4_14SM90_TMA_STOREES30_S32_S32_EEEvvEEEEvNT_6ParamsE,"aw",@nobits
	.sectionflags	@""
	.align	16
	.zero		1024


//--------------------- .nv.shared.reserved.0     --------------------------
	.section	.nv.shared.reserved.0,"aw",@nobits
	.weak		__nv_reservedSMEM_offset_0_alias
	.size		__nv_reservedSMEM_offset_0_alias, 0, 64
	.other		__nv_reservedSMEM_offset_0_alias,@"STO_CUDA_RESERVED_SHARED STV_DEFAULT"
__nv_reservedSMEM_offset_0_alias:
	.zero		0
.nv.shared.reserved.0:
	.zero		64
	.weak		__nv_reservedSMEM_tcgen05_partition
	.type		__nv_reservedSMEM_tcgen05_partition,@object
	.size		__nv_reservedSMEM_tcgen05_partition,(.L_0 - __nv_reservedSMEM_tcgen05_partition)
__nv_reservedSMEM_tcgen05_partition:
	.zero		32
.L_0:


//--------------------- .nv.global                --------------------------
	.section	.nv.global,"aw",@nobits
.nv.global:
	.type		_ZN40_INTERNAL_e6ec4dd0_4_k_cu_c75f022a_186334cute1_E,@object
	.size		_ZN40_INTERNAL_e6ec4dd0_4_k_cu_c75f022a_186334cute1_E,(_ZN40_INTERNAL_e6ec4dd0_4_k_cu_c75f022a_186334cuda3std3__45__cpo6cbeginE - _ZN40_INTERNAL_e6ec4dd0_4_k_cu_c75f022a_186334cute1_E)
_ZN40_INTERNAL_e6ec4dd0_4_k_cu_c75f022a_186334cute1_E:
	.zero		1
	.type		_ZN40_INTERNAL_e6ec4dd0_4_k_cu_c75f022a_186334cuda3std3__45__cpo6cbeginE,@object
	.size		_ZN40_INTERNAL_e6ec4dd0_4_k_cu_c75f022a_186334cuda3std3__45__cpo6cbeginE,(_ZN40_INTERNAL_e6ec4dd0_4_k_cu_c75f022a_186334cuda3std3__48in_placeE - _ZN40_INTERNAL_e6ec4dd0_4_k_cu_c75f022a_186334cuda3std3__45__cpo6cbeginE)
_ZN40_INTERNAL_e6ec4dd0_4_k_cu_c75f022a_186334cuda3std3__45__cpo6cbeginE:
	.zero		1
	.type		_ZN40_INTERNAL_e6ec4dd0_4_k_cu_c75f022a_186334cuda3std3__48in_placeE,@object
	.size		_ZN40_INTERNAL_e6ec4dd0_4_k_cu_c75f022a_186334cuda3std3__48in_placeE,(_ZN40_INTERNAL_e6ec4dd0_4_k_cu_c75f022a_186334cuda3std6ranges3__45__cpo9iter_moveE - _ZN40_INTERNAL_e6ec4dd0_4_k_cu_c75f022a_186334cuda3std3__48in_placeE)
_ZN40_INTERNAL_e6ec4dd0_4_k_cu_c75f022a_186334cuda3std3__48in_placeE:
	.zero		1
	.type		_ZN40_INTERNAL_e6ec4dd0_4_k_cu_c75f022a_186334cuda3std6ranges3__45__cpo9iter_moveE,@object
	.size		_ZN40_INTERNAL_e6ec4dd0_4_k_cu_c75f022a_186334cuda3std6ranges3__45__cpo9iter_moveE,(_ZN40_INTERNAL_e6ec4dd0_4_k_cu_c75f022a_186334cuda3std3__45__cpo5beginE - _ZN40_INTERNAL_e6ec4dd0_4_k_cu_c75f022a_186334cuda3std6ranges3__45__cpo9iter_moveE)
_ZN40_INTERNAL_e6ec4dd0_4_k_cu_c75f022a_186334cuda3std6ranges3__45__cpo9iter_moveE:
	.zero		1
	.type		_ZN40_INTERNAL_e6ec4dd0_4_k_cu_c75f022a_186334cuda3std3__45__cpo5beginE,@object
	.size		_ZN40_INTERNAL_e6ec4dd0_4_k_cu_c75f022a_186334cuda3std3__45__cpo5beginE,(_ZN40_INTERNAL_e6ec4dd0_4_k_cu_c75f022a_186334cuda3std3__442_GLOBAL__N__e6ec4dd0_4_k_cu_c75f022a_186336ignoreE - _ZN40_INTERNAL_e6ec4dd0_4_k_cu_c75f022a_186334cuda3std3__45__cpo5beginE)
_ZN40_INTERNAL_e6ec4dd0_4_k_cu_c75f022a_186334cuda3std3__45__cpo5beginE:
	.zero		1
	.type		_ZN40_INTERNAL_e6ec4dd0_4_k_cu_c75f022a_186334cuda3std3__442_GLOBAL__N__e6ec4dd0_4_k_cu_c75f022a_186336ignoreE,@object
	.size		_ZN40_INTERNAL_e6ec4dd0_4_k_cu_c75f022a_186334cuda3std3__442_GLOBAL__N__e6ec4dd0_4_k_cu_c75f022a_186336ignoreE,(_ZN40_INTERNAL_e6ec4dd0_4_k_cu_c75f022a_186334cute7productE - _ZN40_INTERNAL_e6ec4dd0_4_k_cu_c75f022a_186334cuda3std3__442_GLOBAL__N__e6ec4dd0_4_k_cu_c75f022a_186336ignoreE)
_ZN40_INTERNAL_e6ec4dd0_4_k_cu_c75f022a_186334cuda3std3__442_GLOBAL__N__e6ec4dd0_4_k_cu_c75f022a_186336ignoreE:
	.zero		1
	.type		_ZN40_INTERNAL_e6ec4dd0_4_k_cu_c75f022a_186334cute7productE,@object
	.size		_ZN40_INTERNAL_e6ec4dd0_4_k_cu_c75f022a_186334cute7productE,(_ZN40_INTERNAL_e6ec4dd0_4_k_cu_c75f022a_186334cuda3std3__45__cpo3endE - _ZN40_INTERNAL_e6ec4dd0_4_k_cu_c75f022a_186334cute7productE)
_ZN40_INTERNAL_e6ec4dd0_4_k_cu_c75f022a_186334cute7productE:
	.zero		1
	.type		_ZN40_INTERNAL_e6ec4dd0_4_k_cu_c75f022a_186334cuda3std3__45__cpo3endE,@object
	.size		_ZN40_INTERNAL_e6ec4dd0_4_k_cu_c75f022a_186334cuda3std3__45__cpo3endE,(_ZN40_INTERNAL_e6ec4dd0_4_k_cu_c75f022a_186334cuda3std3__419piecewise_constructE - _ZN40_INTERNAL_e6ec4dd0_4_k_cu_c75f022a_186334cuda3std3__45__cpo3endE)
_ZN40_INTERNAL_e6ec4dd0_4_k_cu_c75f022a_186334cuda3std3__45__cpo3endE:
	.zero		1
	.type		_ZN40_INTERNAL_e6ec4dd0_4_k_cu_c75f022a_186334cuda3std3__419piecewise_constructE,@object
	.size		_ZN40_INTERNAL_e6ec4dd0_4_k_cu_c75f022a_186334cuda3std3__419piecewise_constructE,(_ZN40_INTERNAL_e6ec4dd0_4_k_cu_c75f022a_186334cuda3std3__45__cpo4cendE - _ZN40_INTERNAL_e6ec4dd0_4_k_cu_c75f022a_186334cuda3std3__419piecewise_constructE)
_ZN40_INTERNAL_e6ec4dd0_4_k_cu_c75f022a_186334cuda3std3__419piecewise_constructE:
	.zero		1
	.type		_ZN40_INTERNAL_e6ec4dd0_4_k_cu_c75f022a_186334cuda3std3__45__cpo4cendE,@object
	.size		_ZN40_INTERNAL_e6ec4dd0_4_k_cu_c75f022a_186334cuda3std3__45__cpo4cendE,(_ZN40_INTERNAL_e6ec4dd0_4_k_cu_c75f022a_186334cuda3std6ranges3__45__cpo4swapE - _ZN40_INTERNAL_e6ec4dd0_4_k_cu_c75f022a_186334cuda3std3__45__cpo4cendE)
_ZN40_INTERNAL_e6ec4dd0_4_k_cu_c75f022a_186334cuda3std3__45__cpo4cendE:
	.zero		1
	.type		_ZN40_INTERNAL_e6ec4dd0_4_k_cu_c75f022a_186334cuda3std6ranges3__45__cpo4swapE,@object
	.size		_ZN40_INTERNAL_e6ec4dd0_4_k_cu_c75f022a_186334cuda3std6ranges3__45__cpo4swapE,(.L_10 - _ZN40_INTERNAL_e6ec4dd0_4_k_cu_c75f022a_186334cuda3std6ranges3__45__cpo4swapE)
_ZN40_INTERNAL_e6ec4dd0_4_k_cu_c75f022a_186334cuda3std6ranges3__45__cpo4swapE:
	.zero		1
.L_10:


//--------------------- .nv.constant0._ZN7cutlass13device_kernelINS_4gemm6kernel13GemmUniversalIN4cute5tupleIJiiiiEEENS1_10collective13CollectiveMmaINS1_46MainloopSm100TmaUmmaWarpSpecializedBlockScaledILi8ELi2ELi2ENS5_IJNS4_1CILi8EEENSA_ILi1EEESC_EEEEENS5_IJNSA_ILi128EEENSA_ILi64EEESF_EEENS5_IJNS_12float_e5m2_tENS_13float_ue8m0_tEEEENS5_IJNS5_IJlSC_lEEENS4_6LayoutINS5_IJNS5_IJNS5_IJNSA_ILi32EEENSA_ILi4EEEEEEiEEESQ_NS5_IJSC_iEEEEEENS5_IJNS5_IJNS5_IJNSA_ILi16EEESO_EEEiEEENS5_IJNS5_IJNSA_ILi0EEESC_EEENSA_ILi512EEEEEENS5_IJSW_iEEEEEEEEEEESK_S13_NS4_8TiledMMAINS4_8MMA_AtomIJNS4_21SM100_MMA_MXF8F6F4_SSISI_SI_fSJ_Li128ELi64ELNS4_4UMMA5MajorE0ELS18_0ELNS17_7ScaleInE0ELS19_0EEEEEENSM_INS5_IJSC_SC_SC_EEENS5_IJSW_SW_SW_EEEEENS5_IJNS4_10UnderscoreES1F_S1F_EEEEENS5_IJNS4_13SM90_TMA_LOADES1I_EEENS5_IJNS4_14ComposedLayoutINS4_7SwizzleILi3ELi4ELi3EEENS4_18smem_ptr_flag_bitsILi8EEENSM_INS5_IJSB_SF_EEENS5_IJSF_SC_EEEEEEENSM_INS5_IJNS5_IJNS5_IJSP_SC_EEENS5_IJSN_SC_EEEEEESC_NS5_IJSO_SC_EEEEEENS5_IJNS5_IJNS5_IJSU_SY_EEESX_EEESW_NS5_IJSC_SY_EEEEEEEEEEEvNS4_8identityENS5_IJNS4_23SM90_TMA_LOAD_MULTICASTES25_EEES23_vS24_EENS_8epilogue10collective18CollectiveEpilogueINS28_23Sm100TmaWarpSpecializedILi3ELi2ELi16ELb1ELb0EEEJNS5_IJSG_SG_SF_EEENS5_IJNSM_ISG_SC_EENSM_INS5_IJST_NSA_ILi2EEEEEENS5_IJSC_SN_EEEEEEEENS_10bfloat16_tESL_S2K_SL_NS28_6fusion15FusionCallbacksIS2C_NS2L_17LinearCombinationIS2K_fS2K_fLNS_15FloatRoundStyleE2EEES2D_S2J_JEEENS4_5SM1004TMEM4LOAD26SM100_TMEM_LOAD_32dp32b16xES1I_NS1K_INS1L_ILi1ELi4ELi3EEENS1N_ILi16EEENSM_INS5_IJSB_ST_EEENS5_IJST_SC_EEEEEEENS4_39AutoVectorizingCopyWithAssumedAlignmentILi128EEENS4_14SM90_TMA_STOREES30_S32_S32_EEEvvEEEEvNT_6ParamsE --------------------------
	.section	.nv.constant0._ZN7cutlass13device_kernelINS_4gemm6kernel13GemmUniversalIN4cute5tupleIJiiiiEEENS1_10collective13CollectiveMmaINS1_46MainloopSm100TmaUmmaWarpSpecializedBlockScaledILi8ELi2ELi2ENS5_IJNS4_1CILi8EEENSA_ILi1EEESC_EEEEENS5_IJNSA_ILi128EEENSA_ILi64EEESF_EEENS5_IJNS_12float_e5m2_tENS_13float_ue8m0_tEEEENS5_IJNS5_IJlSC_lEEENS4_6LayoutINS5_IJNS5_IJNS5_IJNSA_ILi32EEENSA_ILi4EEEEEEiEEESQ_NS5_IJSC_iEEEEEENS5_IJNS5_IJNS5_IJNSA_ILi16EEESO_EEEiEEENS5_IJNS5_IJNSA_ILi0EEESC_EEENSA_ILi512EEEEEENS5_IJSW_iEEEEEEEEEEESK_S13_NS4_8TiledMMAINS4_8MMA_AtomIJNS4_21SM100_MMA_MXF8F6F4_SSISI_SI_fSJ_Li128ELi64ELNS4_4UMMA5MajorE0ELS18_0ELNS17_7ScaleInE0ELS19_0EEEEEENSM_INS5_IJSC_SC_SC_EEENS5_IJSW_SW_SW_EEEEENS5_IJNS4_10UnderscoreES1F_S1F_EEEEENS5_IJNS4_13SM90_TMA_LOADES1I_EEENS5_IJNS4_14ComposedLayoutINS4_7SwizzleILi3ELi4ELi3EEENS4_18smem_ptr_flag_bitsILi8EEENSM_INS5_IJSB_SF_EEENS5_IJSF_SC_EEEEEEENSM_INS5_IJNS5_IJNS5_IJSP_SC_EEENS5_IJSN_SC_EEEEEESC_NS5_IJSO_SC_EEEEEENS5_IJNS5_IJNS5_IJSU_SY_EEESX_EEESW_NS5_IJSC_SY_EEEEEEEEEEEvNS4_8identityENS5_IJNS4_23SM90_TMA_LOAD_MULTICASTES25_EEES23_vS24_EENS_8epilogue10collective18CollectiveEpilogueINS28_23Sm100TmaWarpSpecializedILi3ELi2ELi16ELb1ELb0EEEJNS5_IJSG_SG_SF_EEENS5_IJNSM_ISG_SC_EENSM_INS5_IJST_NSA_ILi2EEEEEENS5_IJSC_SN_EEEEEEEENS_10bfloat16_tESL_S2K_SL_NS28_6fusion15FusionCallbacksIS2C_NS2L_17LinearCombinationIS2K_fS2K_fLNS_15FloatRoundStyleE2EEES2D_S2J_JEEENS4_5SM1004TMEM4LOAD26SM100_TMEM_LOAD_32dp32b16xES1I_NS1K_INS1L_ILi1ELi4ELi3EEENS1N_ILi16EEENSM_INS5_IJSB_ST_EEENS5_IJST_SC_EEEEEEENS4_39AutoVectorizingCopyWithAssumedAlignmentILi128EEENS4_14SM90_TMA_STOREES30_S32_S32_EEEvvEEEEvNT_6ParamsE,"a",@progbits
	.sectionflags	@""
	.align	4
.nv.constant0._ZN7cutlass13device_kernelINS_4gemm6kernel13GemmUniversalIN4cute5tupleIJiiiiEEENS1_10collective13CollectiveMmaINS1_46MainloopSm100TmaUmmaWarpSpecializedBlockScaledILi8ELi2ELi2ENS5_IJNS4_1CILi8EEENSA_ILi1EEESC_EEEEENS5_IJNSA_ILi128EEENSA_ILi64EEESF_EEENS5_IJNS_12float_e5m2_tENS_13float_ue8m0_tEEEENS5_IJNS5_IJlSC_lEEENS4_6LayoutINS5_IJNS5_IJNS5_IJNSA_ILi32EEENSA_ILi4EEEEEEiEEESQ_NS5_IJSC_iEEEEEENS5_IJNS5_IJNS5_IJNSA_ILi16EEESO_EEEiEEENS5_IJNS5_IJNSA_ILi0EEESC_EEENSA_ILi512EEEEEENS5_IJSW_iEEEEEEEEEEESK_S13_NS4_8TiledMMAINS4_8MMA_AtomIJNS4_21SM100_MMA_MXF8F6F4_SSISI_SI_fSJ_Li128ELi64ELNS4_4UMMA5MajorE0ELS18_0ELNS17_7ScaleInE0ELS19_0EEEEEENSM_INS5_IJSC_SC_SC_EEENS5_IJSW_SW_SW_EEEEENS5_IJNS4_10UnderscoreES1F_S1F_EEEEENS5_IJNS4_13SM90_TMA_LOADES1I_EEENS5_IJNS4_14ComposedLayoutINS4_7SwizzleILi3ELi4ELi3EEENS4_18smem_ptr_flag_bitsILi8EEENSM_INS5_IJSB_SF_EEENS5_IJSF_SC_EEEEEEENSM_INS5_IJNS5_IJNS5_IJSP_SC_EEENS5_IJSN_SC_EEEEEESC_NS5_IJSO_SC_EEEEEENS5_IJNS5_IJNS5_IJSU_SY_EEESX_EEESW_NS5_IJSC_SY_EEEEEEEEEEEvNS4_8identityENS5_IJNS4_23SM90_TMA_LOAD_MULTICASTES25_EEES23_vS24_EENS_8epilogue10collective18CollectiveEpilogueINS28_23Sm100TmaWarpSpecializedILi3ELi2ELi16ELb1ELb0EEEJNS5_IJSG_SG_SF_EEENS5_IJNSM_ISG_SC_EENSM_INS5_IJST_NSA_ILi2EEEEEENS5_IJSC_SN_EEEEEEEENS_10bfloat16_tESL_S2K_SL_NS28_6fusion15FusionCallbacksIS2C_NS2L_17LinearCombinationIS2K_fS2K_fLNS_15FloatRoundStyleE2EEES2D_S2J_JEEENS4_5SM1004TMEM4LOAD26SM100_TMEM_LOAD_32dp32b16xES1I_NS1K_INS1L_ILi1ELi4ELi3EEENS1N_ILi16EEENSM_INS5_IJSB_ST_EEENS5_IJST_SC_EEEEEEENS4_39AutoVectorizingCopyWithAssumedAlignmentILi128EEENS4_14SM90_TMA_STOREES30_S32_S32_EEEvvEEEEvNT_6ParamsE:
	.zero		3968


//--------------------- SYMBOLS --------------------------

	.type		.nv.reservedSmem.offset0,@object
	.size		.nv.reservedSmem.offset0,0x4
	.type		.nv.reservedSmem.cap,@object
	.size		.nv.reservedSmem.cap,0x4
	.type		__assertfail,@function
